// auto-generated by cutlass_sweep.fmha — config: {"arch": "sm_90", "direction": "fwd", "dtype": "bf16", "head_dim": 512, "mask": "residual", "schedule": "pingpong", "tile_kv": 128, "tile_q": 128}
#include "cutlass/cutlass.h"
#include "cute/tensor.hpp"
#include "cutlass/device_kernel.h"
#include "cutlass/kernel_hardware_info.h"
#include "88_hopper_fmha/collective/fmha_fusion.hpp"
#include "88_hopper_fmha/kernel/fmha_kernel_builder.hpp"

using namespace cute;
using Element = cutlass::bfloat16_t;
using TileShape = Shape<_128, _128, _512>;
using StrideQ = cute::tuple<int, _1, cute::tuple<int, int>>;
using StrideK = cute::tuple<int, _1, cute::tuple<int, int>>;
using StrideV = cute::tuple<int, cute::_1, cute::tuple<int, int>>;

using Kernel = typename cutlass::fmha::kernel::FmhaBuilder<
    Element, float, float,
    TileShape, StrideQ, StrideK, StrideV,
    cutlass::fmha::collective::ResidualFusion,
    cutlass::gemm::KernelTmaWarpSpecializedPingpong
  >::Kernel;

auto* _anchor = &cutlass::device_kernel<Kernel>;


// ===== COMPILED SASS (sm_90a) =====

	.target	sm_90a

	.elftype	@"ET_EXEC"


//--------------------- .note.nv.tkinfo           --------------------------
	.section	.note.nv.tkinfo,"",@"SHT_NOTE"
	.sectionflags	@"SHF_NOTE_NV_TKINFO"
	.tkinfo
        /*0018*/ 	.word	0x00000002
        /*0030*/ 	.string	""
        /*0030*/ 	.string	"ptxas"
        /*0030*/ 	.string	"Cuda compilation tools, release 13.0, V13.0.88"
        /*0030*/ 	.string	"Build cuda_13.0.r13.0/compiler.36424714_0"
        /*0030*/ 	.string	"-arch sm_90a -m 64 "



//--------------------- .note.nv.cuinfo           --------------------------
	.section	.note.nv.cuinfo,"",@"SHT_NOTE"
	.sectionflags	@"SHF_NOTE_NV_CUINFO"
        /*0018*/ 	.short	0x0002
        /*001a*/ 	.short	0x005a
        /*001c*/ 	.short	0x0082
	.zero		2


//--------------------- .nv.info                  --------------------------
	.section	.nv.info,"",@"SHT_CUDA_INFO"
	.align	4


	//----- nvinfo : EIATTR_REGCOUNT
	.align		4
        /*0000*/ 	.byte	0x04, 0x2f
        /*0002*/ 	.short	(.L_16 - .L_15)
	.align		4
.L_15:
        /*0004*/ 	.word	index@(_ZN7cutlass13device_kernelINS_4fmha6kernel28FmhaKernelTmaWarpSpecializedINS1_10collective30FmhaMainloopTmaWarpSpecializedINS_10bfloat16_tEffN4cute5tupleIJNS7_1CILi128EEESA_NS9_ILi512EEEEEENS8_IJiNS9_ILi1EEENS8_IJiiEEEEEESF_SF_NS4_14ResidualFusionEJNS2_6OptionILNS2_3TagE0ENS9_ILb1EEEEENSH_ILSI_2ESJ_EEEEENS4_15FmhaFwdEpilogueIS6_fNS8_IJNS9_ILi64EEESB_SA_EEEEENS2_23PersistentTileSchedulerEJSK_SL_EEEEEvNT_6ParamsE)
        /*0008*/ 	.word	0x000000a8


	//----- nvinfo : EIATTR_FRAME_SIZE
	.align		4
.L_16:
        /*000c*/ 	.byte	0x04, 0x11
        /*000e*/ 	.short	(.L_18 - .L_17)
	.align		4
.L_17:
        /*0010*/ 	.word	index@($__internal_0_$__cuda_sm20_rcp_rn_f32_slowpath)
        /*0014*/ 	.word	0x000012c8


	//----- nvinfo : EIATTR_FRAME_SIZE
	.align		4
.L_18:
        /*0018*/ 	.byte	0x04, 0x11
        /*001a*/ 	.short	(.L_20 - .L_19)
	.align		4
.L_19:
        /*001c*/ 	.word	index@(_ZN7cutlass13device_kernelINS_4fmha6kernel28FmhaKernelTmaWarpSpecializedINS1_10collective30FmhaMainloopTmaWarpSpecializedINS_10bfloat16_tEffN4cute5tupleIJNS7_1CILi128EEESA_NS9_ILi512EEEEEENS8_IJiNS9_ILi1EEENS8_IJiiEEEEEESF_SF_NS4_14ResidualFusionEJNS2_6OptionILNS2_3TagE0ENS9_ILb1EEEEENSH_ILSI_2ESJ_EEEEENS4_15FmhaFwdEpilogueIS6_fNS8_IJNS9_ILi64EEESB_SA_EEEEENS2_23PersistentTileSchedulerEJSK_SL_EEEEEvNT_6ParamsE)
        /*0020*/ 	.word	0x000012c8


	//----- nvinfo : EIATTR_MIN_STACK_SIZE
	.align		4
.L_20:
        /*0024*/ 	.byte	0x04, 0x12
        /*0026*/ 	.short	(.L_22 - .L_21)
	.align		4
.L_21:
        /*0028*/ 	.word	index@(_ZN7cutlass13device_kernelINS_4fmha6kernel28FmhaKernelTmaWarpSpecializedINS1_10collective30FmhaMainloopTmaWarpSpecializedINS_10bfloat16_tEffN4cute5tupleIJNS7_1CILi128EEESA_NS9_ILi512EEEEEENS8_IJiNS9_ILi1EEENS8_IJiiEEEEEESF_SF_NS4_14ResidualFusionEJNS2_6OptionILNS2_3TagE0ENS9_ILb1EEEEENSH_ILSI_2ESJ_EEEEENS4_15FmhaFwdEpilogueIS6_fNS8_IJNS9_ILi64EEESB_SA_EEEEENS2_23PersistentTileSchedulerEJSK_SL_EEEEEvNT_6ParamsE)
        /*002c*/ 	.word	0x000012c8
.L_22:


//--------------------- .nv.compat                --------------------------
	.section	.nv.compat,"",@"SHT_CUDA_COMPAT_INFO"
	.align	4
        /*0000*/ 	.byte	0x02, 0x09, 0x01, 0x00, 0x02, 0x02, 0x04, 0x00, 0x02, 0x05, 0x05, 0x00, 0x03, 0x07, 0x01, 0x01
        /*0010*/ 	.byte	0x02, 0x03, 0x01, 0x00, 0x02, 0x06, 0x01, 0x00, 0x04, 0x0b, 0x08, 0x00, 0x00, 0x00, 0x00, 0x00
        /*0020*/ 	.byte	0x00, 0x00, 0x00, 0x00


//--------------------- .nv.info._ZN7cutlass13device_kernelINS_4fmha6kernel28FmhaKernelTmaWarpSpecializedINS1_10collective30FmhaMainloopTmaWarpSpecializedINS_10bfloat16_tEffN4cute5tupleIJNS7_1CILi128EEESA_NS9_ILi512EEEEEENS8_IJiNS9_ILi1EEENS8_IJiiEEEEEESF_SF_NS4_14ResidualFusionEJNS2_6OptionILNS2_3TagE0ENS9_ILb1EEEEENSH_ILSI_2ESJ_EEEEENS4_15FmhaFwdEpilogueIS6_fNS8_IJNS9_ILi64EEESB_SA_EEEEENS2_23PersistentTileSchedulerEJSK_SL_EEEEEvNT_6ParamsE --------------------------
	.section	.nv.info._ZN7cutlass13device_kernelINS_4fmha6kernel28FmhaKernelTmaWarpSpecializedINS1_10collective30FmhaMainloopTmaWarpSpecializedINS_10bfloat16_tEffN4cute5tupleIJNS7_1CILi128EEESA_NS9_ILi512EEEEEENS8_IJiNS9_ILi1EEENS8_IJiiEEEEEESF_SF_NS4_14ResidualFusionEJNS2_6OptionILNS2_3TagE0ENS9_ILb1EEEEENSH_ILSI_2ESJ_EEEEENS4_15FmhaFwdEpilogueIS6_fNS8_IJNS9_ILi64EEESB_SA_EEEEENS2_23PersistentTileSchedulerEJSK_SL_EEEEEvNT_6ParamsE,"",@"SHT_CUDA_INFO"
	.sectionflags	@""
	.align	4


	//----- nvinfo : EIATTR_CUDA_API_VERSION
	.align		4
        /*0000*/ 	.byte	0x04, 0x37
        /*0002*/ 	.short	(.L_24 - .L_23)
.L_23:
        /*0004*/ 	.word	0x00000082


	//----- nvinfo : EIATTR_KPARAM_INFO
	.align		4
.L_24:
        /*0008*/ 	.byte	0x04, 0x17
        /*000a*/ 	.short	(.L_26 - .L_25)
.L_25:
        /*000c*/ 	.word	0x00000000
        /*0010*/ 	.short	0x0000
        /*0012*/ 	.short	0x0070
        /*0014*/ 	.byte	0x00, 0xf0, 0x01, 0x20


	//----- nvinfo : EIATTR_SPARSE_MMA_MASK
	.align		4
.L_26:
        /*0018*/ 	.byte	0x03, 0x50
        /*001a*/ 	.short	0x0000


	//----- nvinfo : EIATTR_MAXREG_COUNT
	.align		4
        /*001c*/ 	.byte	0x03, 0x1b
        /*001e*/ 	.short	0x00a8


	//----- nvinfo : EIATTR_NUM_BARRIERS
	.align		4
        /*0020*/ 	.byte	0x02, 0x4c
        /*0022*/ 	.byte	0x02
	.zero		1


	//----- nvinfo : EIATTR_EXTERNS
	.align		4
        /*0024*/ 	.byte	0x04, 0x0f
        /*0026*/ 	.short	(.L_28 - .L_27)


	//   ....[0]....
	.align		4
.L_27:
        /*0028*/ 	.word	index@(__assertfail)


	//----- nvinfo : EIATTR_ANNOTATIONS
	.align		4
.L_28:
        /*002c*/ 	.byte	0x04, 0x55
        /*002e*/ 	.short	(.L_30 - .L_29)


	//   ....[0]....
.L_29:
        /*0030*/ 	.word	0x00000001
        /*0034*/ 	.byte	0xb0, 0x00, 0x00, 0x00, 0x01, 0x00, 0x00, 0x00, 0xf0, 0x02, 0x00, 0x00, 0x01, 0x00, 0x00, 0x00
        /* <DEDUP_REMOVED lines=3172> */
        /*c684*/ 	.byte	0x10, 0x80, 0x03, 0x00


	//----- nvinfo : EIATTR_MERCURY_ISA_VERSION
	.align		4
.L_30:
        /*c688*/ 	.byte	0x03, 0x5f
        /*c68a*/ 	.short	0x0101


	//----- nvinfo : EIATTR_INT_WARP_WIDE_INSTR_OFFSETS
	.align		4
        /*c68c*/ 	.byte	0x04, 0x31
        /*c68e*/ 	.short	(.L_32 - .L_31)


	//   ....[0]....
.L_31:
        /*c690*/ 	.word	0x000007c0


	//   ....[1]....
        /*c694*/ 	.word	0x000007d0


	//   ....[2]....
        /*c698*/ 	.word	0x000007e0


	//   ....[3]....
        /*c69c*/ 	.word	0x000007f0


	//   ....[4]....
        /*c6a0*/ 	.word	0x00000860


	//   ....[5]....
        /*c6a4*/ 	.word	0x00000a40


	//   ....[6]....
        /*c6a8*/ 	.word	0x00000af0


	//----- nvinfo : EIATTR_COOP_GROUP_MASK_REGIDS
	.align		4
.L_32:
        /*c6ac*/ 	.byte	0x04, 0x29
        /*c6ae*/ 	.short	(.L_34 - .L_33)


	//   ....[0]....
.L_33:
        /*c6b0*/ 	.word	0xffffffff


	//   ....[1]....
        /*c6b4*/ 	.word	0xffffffff


	//   ....[2]....
        /*c6b8*/ 	.word	0xffffffff


	//   ....[3]....
        /*c6bc*/ 	.word	0xffffffff


	//   ....[4]....
        /*c6c0*/ 	.word	0xffffffff


	//   ....[5]....
        /*c6c4*/ 	.word	0xffffffff


	//   ....[6]....
        /*c6c8*/ 	.word	0xffffffff


	//   ....[7]....
        /*c6cc*/ 	.word	0xffffffff


	//   ....[8]....
        /*c6d0*/ 	.word	0xffffffff


	//   ....[9]....
        /*c6d4*/ 	.word	0xffffffff


	//   ....[10]....
        /*c6d8*/ 	.word	0xffffffff


	//   ....[11]....
        /*c6dc*/ 	.word	0xffffffff


	//   ....[12]....
        /*c6e0*/ 	.word	0xffffffff


	//   ....[13]....
        /*c6e4*/ 	.word	0xffffffff


	//   ....[14]....
        /*c6e8*/ 	.word	0xffffffff


	//   ....[15]....
        /*c6ec*/ 	.word	0xffffffff


	//   ....[16]....
        /*c6f0*/ 	.word	0xffffffff


	//   ....[17]....
        /*c6f4*/ 	.word	0xffffffff


	//   ....[18]....
        /*c6f8*/ 	.word	0xffffffff


	//   ....[19]....
        /*c6fc*/ 	.word	0xffffffff


	//   ....[20]....
        /*c700*/ 	.word	0xffffffff


	//   ....[21]....
        /*c704*/ 	.word	0xffffffff


	//----- nvinfo : EIATTR_COOP_GROUP_INSTR_OFFSETS
	.align		4
.L_34:
        /*c708*/ 	.byte	0x04, 0x28
        /*c70a*/ 	.short	(.L_36 - .L_35)


	//   ....[0]....
.L_35:
        /*c70c*/ 	.word	0x00000070


	//   ....[1]....
        /*c710*/ 	.word	0x000000c0


	//   ....[2]....
        /*c714*/ 	.word	0x00000210


	//   ....[3]....
        /*c718*/ 	.word	0x00000440


	//   ....[4]....
        /*c71c*/ 	.word	0x00000600


	//   ....[5]....
        /*c720*/ 	.word	0x00000760


	//   ....[6]....
        /*c724*/ 	.word	0x00003690


	//   ....[7]....
        /*c728*/ 	.word	0x000036b0


	//   ....[8]....
        /*c72c*/ 	.word	0x000036d0


	//   ....[9]....
        /*c730*/ 	.word	0x000036f0


	//   ....[10]....
        /*c734*/ 	.word	0x0000ff90


	//   ....[11]....
        /*c738*/ 	.word	0x0000fff0


	//   ....[12]....
        /*c73c*/ 	.word	0x00011510


	//   ....[13]....
        /*c740*/ 	.word	0x00011740


	//   ....[14]....
        /*c744*/ 	.word	0x00020a10


	//   ....[15]....
        /*c748*/ 	.word	0x00020a70


	//   ....[16]....
        /*c74c*/ 	.word	0x000221b0


	//   ....[17]....
        /*c750*/ 	.word	0x00022240


	//   ....[18]....
        /*c754*/ 	.word	0x0002f790


	//   ....[19]....
        /*c758*/ 	.word	0x0002f7d0


	//   ....[20]....
        /*c75c*/ 	.word	0x0002f810


	//   ....[21]....
        /*c760*/ 	.word	0x0002f820


	//----- nvinfo : EIATTR_REG_RECONFIG
	.align		4
.L_36:
        /*c764*/ 	.byte	0x01, 0x54
	.zero		2


	//----- nvinfo : EIATTR_SYSCALL_OFFSETS
	.align		4
        /*c768*/ 	.byte	0x04, 0x46
        /*c76a*/ 	.short	(.L_38 - .L_37)


	//   ....[0]....
.L_37:
        /*c76c*/ 	.word	0x00031ec0


	//   ....[1]....
        /*c770*/ 	.word	0x00032020


	//----- nvinfo : EIATTR_MBARRIER_INSTR_OFFSETS
	.align		4
.L_38:
        /*c774*/ 	.byte	0x04, 0x39
        /*c776*/ 	.short	(.L_40 - .L_39)


	//   ....[0]....
.L_39:
        /*c778*/ 	.word	0x000003f0
        /*c77c*/ 	.word	0x000000ff
        /*c780*/ 	.word	0x000c4450
        /*c784*/ 	.short	0x0100
        /*c786*/ 	.byte	0x08
	.zero		1


	//   ....[1]....
        /*c788*/ 	.word	0x00000400
        /*c78c*/ 	.word	0x000000ff
        /*c790*/ 	.word	0x000c4460
        /*c794*/ 	.short	0x0100
        /*c796*/ 	.byte	0x08
	.zero		1


	//   ....[2]....
        /*c798*/ 	.word	0x00000410
        /*c79c*/ 	.word	0x000000ff
        /*c7a0*/ 	.word	0x000c4458
        /*c7a4*/ 	.short	0x0100
        /*c7a6*/ 	.byte	0x08
	.zero		1


	//   ....[3]....
        /*c7a8*/ 	.word	0x00000420
        /*c7ac*/ 	.word	0x000000ff
        /*c7b0*/ 	.word	0x000c4468
        /*c7b4*/ 	.short	0x0100
        /*c7b6*/ 	.byte	0x08
	.zero		1


	//   ....[4]....
        /*c7b8*/ 	.word	0x00000550
        /*c7bc*/ 	.word	0x000000ff
        /*c7c0*/ 	.word	0x000c4400
        /*c7c4*/ 	.short	0x0100
        /*c7c6*/ 	.byte	0x08
	.zero		1


	//   ....[5]....
        /*c7c8*/ 	.word	0x00000560
        /*c7cc*/ 	.word	0x000000ff
        /*c7d0*/ 	.word	0x000c4428
        /*c7d4*/ 	.short	0x0100
        /*c7d6*/ 	.byte	0x08
	.zero		1


	//   ....[6]....
        /*c7d8*/ 	.word	0x00000570
        /*c7dc*/ 	.word	0x000000ff
        /*c7e0*/ 	.word	0x000c4408
        /*c7e4*/ 	.short	0x0100
        /*c7e6*/ 	.byte	0x08
	.zero		1


	//   ....[7]....
        /*c7e8*/ 	.word	0x00000580
        /*c7ec*/ 	.word	0x000000ff
        /*c7f0*/ 	.word	0x000c4430
        /*c7f4*/ 	.short	0x0100
        /*c7f6*/ 	.byte	0x08
	.zero		1


	//   ....[8]....
        /*c7f8*/ 	.word	0x00000590
        /*c7fc*/ 	.word	0x000000ff
        /*c800*/ 	.word	0x000c4410
        /*c804*/ 	.short	0x0100
        /*c806*/ 	.byte	0x08
	.zero		1


	//   ....[9]....
        /*c808*/ 	.word	0x000005a0
        /*c80c*/ 	.word	0x000000ff
        /*c810*/ 	.word	0x000c4438
        /*c814*/ 	.short	0x0100
        /*c816*/ 	.byte	0x08
	.zero		1


	//   ....[10]....
        /*c818*/ 	.word	0x000005b0
        /*c81c*/ 	.word	0x000000ff
        /*c820*/ 	.word	0x000c4418
        /*c824*/ 	.short	0x0100
        /*c826*/ 	.byte	0x08
	.zero		1


	//   ....[11]....
        /*c828*/ 	.word	0x000005c0
        /*c82c*/ 	.word	0x000000ff
        /*c830*/ 	.word	0x000c4440
        /*c834*/ 	.short	0x0100
        /*c836*/ 	.byte	0x08
	.zero		1


	//   ....[12]....
        /*c838*/ 	.word	0x000005d0
        /*c83c*/ 	.word	0x000000ff
        /*c840*/ 	.word	0x000c4420
        /*c844*/ 	.short	0x0100
        /*c846*/ 	.byte	0x08
	.zero		1


	//   ....[13]....
        /*c848*/ 	.word	0x000005e0
        /*c84c*/ 	.word	0x000000ff
        /*c850*/ 	.word	0x000c4448
        /*c854*/ 	.short	0x0100
        /*c856*/ 	.byte	0x08
	.zero		1


	//   ....[14]....
        /*c858*/ 	.word	0x00000710
        /*c85c*/ 	.word	0x000000ff
        /*c860*/ 	.word	0x000c4470
        /*c864*/ 	.short	0x0100
        /*c866*/ 	.byte	0x08
	.zero		1


	//   ....[15]....
        /*c868*/ 	.word	0x00000720
        /*c86c*/ 	.word	0x000000ff
        /*c870*/ 	.word	0x000c4480
        /*c874*/ 	.short	0x0100
        /*c876*/ 	.byte	0x08
	.zero		1


	//   ....[16]....
        /*c878*/ 	.word	0x00000730
        /*c87c*/ 	.word	0x000000ff
        /*c880*/ 	.word	0x000c4478
        /*c884*/ 	.short	0x0100
        /*c886*/ 	.byte	0x08
	.zero		1


	//   ....[17]....
        /*c888*/ 	.word	0x00000740
        /*c88c*/ 	.word	0x000000ff
        /*c890*/ 	.word	0x000c4488
        /*c894*/ 	.short	0x0100
        /*c896*/ 	.byte	0x08
	.zero		1


	//   ....[18]....
        /*c898*/ 	.word	0x00000880
        /*c89c*/ 	.word	0x000000ff
        /*c8a0*/ 	.word	0x000c4490
        /*c8a4*/ 	.short	0x0100
        /*c8a6*/ 	.byte	0x06
	.zero		1


	//   ....[19]....
        /*c8a8*/ 	.word	0x00000890
        /*c8ac*/ 	.word	0x000000ff
        /*c8b0*/ 	.word	0x000c4498
        /*c8b4*/ 	.short	0x0100
        /*c8b6*/ 	.byte	0x06
	.zero		1


	//   ....[20]....
        /*c8b8*/ 	.word	0x000008a0
        /*c8bc*/ 	.word	0x000000ff
        /*c8c0*/ 	.word	0x000c44a0
        /*c8c4*/ 	.short	0x0100
        /*c8c6*/ 	.byte	0x06
	.zero		1


	//   ....[21]....
        /*c8c8*/ 	.word	0x000008b0
        /*c8cc*/ 	.word	0x000000ff
        /*c8d0*/ 	.word	0x000c44a8
        /*c8d4*/ 	.short	0x0100
        /*c8d6*/ 	.byte	0x06
	.zero		1


	//   ....[22]....
        /*c8d8*/ 	.word	0x000009b0
        /*c8dc*/ 	.word	0x000000ff
        /*c8e0*/ 	.word	0x000c44c0
        /*c8e4*/ 	.short	0x0100
        /*c8e6*/ 	.byte	0x08
	.zero		1


	//   ....[23]....
        /*c8e8*/ 	.word	0x000009c0
        /*c8ec*/ 	.word	0x000000ff
        /*c8f0*/ 	.word	0x000c44e0
        /*c8f4*/ 	.short	0x0100
        /*c8f6*/ 	.byte	0x08
	.zero		1


	//   ....[24]....
        /*c8f8*/ 	.word	0x000009d0
        /*c8fc*/ 	.word	0x000000ff
        /*c900*/ 	.word	0x000c44c8
        /*c904*/ 	.short	0x0100
        /*c906*/ 	.byte	0x08
	.zero		1


	//   ....[25]....
        /*c908*/ 	.word	0x000009e0
        /*c90c*/ 	.word	0x000000ff
        /*c910*/ 	.word	0x000c44e8
        /*c914*/ 	.short	0x0100
        /*c916*/ 	.byte	0x08
	.zero		1


	//   ....[26]....
        /*c918*/ 	.word	0x000009f0
        /*c91c*/ 	.word	0x000000ff
        /*c920*/ 	.word	0x000c44d0
        /*c924*/ 	.short	0x0100
        /*c926*/ 	.byte	0x08
	.zero		1


	//   ....[27]....
        /*c928*/ 	.word	0x00000a00
        /*c92c*/ 	.word	0x000000ff
        /*c930*/ 	.word	0x000c44f0
        /*c934*/ 	.short	0x0100
        /*c936*/ 	.byte	0x08
	.zero		1


	//   ....[28]....
        /*c938*/ 	.word	0x00000a10
        /*c93c*/ 	.word	0x000000ff
        /*c940*/ 	.word	0x000c44d8
        /*c944*/ 	.short	0x0100
        /*c946*/ 	.byte	0x08
	.zero		1


	//   ....[29]....
        /*c948*/ 	.word	0x00000a20
        /*c94c*/ 	.word	0x000000ff
        /*c950*/ 	.word	0x000c44f8
        /*c954*/ 	.short	0x0100
        /*c956*/ 	.byte	0x08
	.zero		1


	//   ....[30]....
        /*c958*/ 	.word	0x00000b20
        /*c95c*/ 	.word	0x000000ff
        /*c960*/ 	.word	0x000c44b0
        /*c964*/ 	.short	0x0100
        /*c966*/ 	.byte	0x06
	.zero		1


	//   ....[31]....
        /*c968*/ 	.word	0x000013b0
        /*c96c*/ 	.word	0x000000ff
        /*c970*/ 	.word	0x000c4450
        /*c974*/ 	.short	0x010a
        /*c976*/ 	.byte	0x04
	.zero		1


	//   ....[32]....
        /*c978*/ 	.word	0x00001480
        /*c97c*/ 	.word	0x000000ff
        /*c980*/ 	.word	0x000c4400
        /*c984*/ 	.short	0x010a
        /*c986*/ 	.byte	0x28
	.zero		1


	//   ....[33]....
        /*c988*/ 	.word	0x000014e0
        /*c98c*/ 	.word	0x000000ff
        /*c990*/ 	.word	0xfffffff8
        /*c994*/ 	.short	0x010a
        /*c996*/ 	.byte	0x04
	.zero		1


	//   ....[34]....
        /*c998*/ 	.word	0x00002ba0
        /*c99c*/ 	.word	0x00000000
        /*c9a0*/ 	.word	0x00000000
        /*c9a4*/ 	.short	0x0101
        /*c9a6*/ 	.byte	0x06
	.zero		1


	//   ....[35]....
        /*c9a8*/ 	.word	0x000051b0
        /*c9ac*/ 	.word	0x000000ff
        /*c9b0*/ 	.word	0x000c4400
        /*c9b4*/ 	.short	0x010a
        /*c9b6*/ 	.byte	0x04
	.zero		1


	//   ....[36]....
        /*c9b8*/ 	.word	0x0000ea00
        /*c9bc*/ 	.word	0x000000ff
        /*c9c0*/ 	.word	0x00000000
        /*c9c4*/ 	.short	0x0101
        /*c9c6*/ 	.byte	0x04
	.zero		1


	//   ....[37]....
        /*c9c8*/ 	.word	0x0000eba0
        /*c9cc*/ 	.word	0x000000ff
        /*c9d0*/ 	.word	0x000c4400
        /*c9d4*/ 	.short	0x010a
        /*c9d6*/ 	.byte	0x05
	.zero		1


	//   ....[38]....
        /*c9d8*/ 	.word	0x00013a40
        /*c9dc*/ 	.word	0x000000ff
        /*c9e0*/ 	.word	0x000c4400
        /*c9e4*/ 	.short	0x010a
        /*c9e6*/ 	.byte	0x06
	.zero		1


	//   ....[39]....
        /*c9e8*/ 	.word	0x000146f0
        /*c9ec*/ 	.word	0x000000ff
        /*c9f0*/ 	.word	0x000c4400
        /*c9f4*/ 	.short	0x010a
        /*c9f6*/ 	.byte	0x06
	.zero		1


	//   ....[40]....
        /*c9f8*/ 	.word	0x0001ea80
        /*c9fc*/ 	.word	0x000000ff
        /*ca00*/ 	.word	0x00000000
        /*ca04*/ 	.short	0x0101
        /*ca06*/ 	.byte	0x06
	.zero		1


	//   ....[41]....
        /*ca08*/ 	.word	0x0001eb30
        /*ca0c*/ 	.word	0x000000ff
        /*ca10*/ 	.word	0x00000000
        /*ca14*/ 	.short	0x0101
        /*ca16*/ 	.byte	0x07
	.zero		1


	//   ....[42]....
        /*ca18*/ 	.word	0x0001ed00
        /*ca1c*/ 	.word	0x000000ff
        /*ca20*/ 	.word	0x000c4400
        /*ca24*/ 	.short	0x010a
        /*ca26*/ 	.byte	0x05
	.zero		1


	//   ....[43]....
        /*ca28*/ 	.word	0x00024a30
        /*ca2c*/ 	.word	0x000000ff
        /*ca30*/ 	.word	0x000c4400
        /*ca34*/ 	.short	0x010a
        /*ca36*/ 	.byte	0x0a
	.zero		1


	//   ....[44]....
        /*ca38*/ 	.word	0x00024ff0
        /*ca3c*/ 	.word	0x000000ff
        /*ca40*/ 	.word	0x000c4400
        /*ca44*/ 	.short	0x010a
        /*ca46*/ 	.byte	0x0a
	.zero		1


	//   ....[45]....
        /*ca48*/ 	.word	0x0002f440
        /*ca4c*/ 	.word	0x000000ff
        /*ca50*/ 	.word	0x00000000
        /*ca54*/ 	.short	0x0101
        /*ca56*/ 	.byte	0x0a
	.zero		1


	//   ....[46]....
        /*ca58*/ 	.word	0x0002f4f0
        /*ca5c*/ 	.word	0x000000ff
        /*ca60*/ 	.word	0x00000000
        /*ca64*/ 	.short	0x0101
        /*ca66*/ 	.byte	0x0a
	.zero		1


	//   ....[47]....
        /*ca68*/ 	.word	0x0002f6d0
        /*ca6c*/ 	.word	0x000000ff
        /*ca70*/ 	.word	0x00000000
        /*ca74*/ 	.short	0x0101
        /*ca76*/ 	.byte	0x04
	.zero		1


	//   ....[48]....
        /*ca78*/ 	.word	0x0002f760
        /*ca7c*/ 	.word	0x000000ff
        /*ca80*/ 	.word	0x00000000
        /*ca84*/ 	.short	0x0101
        /*ca86*/ 	.byte	0x07
	.zero		1


	//   ....[49]....
        /*ca88*/ 	.word	0x00031a70
        /*ca8c*/ 	.word	0x000000ff
        /*ca90*/ 	.word	0x00000008
        /*ca94*/ 	.short	0x010a
        /*ca96*/ 	.byte	0x05
	.zero		1


	//   ....[50]....
        /*ca98*/ 	.word	0x000356a0
        /*ca9c*/ 	.word	0x00000000
        /*caa0*/ 	.word	0x000c4490
        /*caa4*/ 	.short	0x0101
        /*caa6*/ 	.byte	0x25
	.zero		1


	//   ....[51]....
        /*caa8*/ 	.word	0x00035b00
        /*caac*/ 	.word	0x00000007
        /*cab0*/ 	.word	0x000c4460
        /*cab4*/ 	.short	0x010a
        /*cab6*/ 	.byte	0x3f
	.zero		1


	//   ....[52]....
        /*cab8*/ 	.word	0x00035fc0
        /*cabc*/ 	.word	0x00000007
        /*cac0*/ 	.word	0x000c44b0
        /*cac4*/ 	.short	0x0101
        /*cac6*/ 	.byte	0x3f
	.zero		1


	//   ....[53]....
        /*cac8*/ 	.word	0x00035fd0
        /*cacc*/ 	.word	0x00000007
        /*cad0*/ 	.word	0x000c44b0
        /*cad4*/ 	.short	0x010a
        /*cad6*/ 	.byte	0x3f
	.zero		1


	//   ....[54]....
        /*cad8*/ 	.word	0x00036070
        /*cadc*/ 	.word	0x00000004
        /*cae0*/ 	.word	0x000c4460
        /*cae4*/ 	.short	0x010a
        /*cae6*/ 	.byte	0x3f
	.zero		1


	//   ....[55]....
        /*cae8*/ 	.word	0x00036890
        /*caec*/ 	.word	0x00000008
        /*caf0*/ 	.word	0x000c4428
        /*caf4*/ 	.short	0x010a
        /*caf6*/ 	.byte	0x3f
	.zero		1


	//   ....[56]....
        /*caf8*/ 	.word	0x00036d30
        /*cafc*/ 	.word	0x00000005
        /*cb00*/ 	.word	0x000c44b0
        /*cb04*/ 	.short	0x0101
        /*cb06*/ 	.byte	0x3f
	.zero		1


	//   ....[57]....
        /*cb08*/ 	.word	0x00036d40
        /*cb0c*/ 	.word	0x00000005
        /*cb10*/ 	.word	0x000c44b0
        /*cb14*/ 	.short	0x010a
        /*cb16*/ 	.byte	0x3f
	.zero		1


	//   ....[58]....
        /*cb18*/ 	.word	0x00036df0
        /*cb1c*/ 	.word	0x00000007
        /*cb20*/ 	.word	0x000c4428
        /*cb24*/ 	.short	0x010a
        /*cb26*/ 	.byte	0x3f
	.zero		1


	//   ....[59]....
        /*cb28*/ 	.word	0x00037320
        /*cb2c*/ 	.word	0x00000006
        /*cb30*/ 	.word	0x000c4428
        /*cb34*/ 	.short	0x010a
        /*cb36*/ 	.byte	0x3f
	.zero		1


	//   ....[60]....
        /*cb38*/ 	.word	0x000377e0
        /*cb3c*/ 	.word	0x00000006
        /*cb40*/ 	.word	0x000c4428
        /*cb44*/ 	.short	0x010a
        /*cb46*/ 	.byte	0x3f
	.zero		1


	//   ....[61]....
        /*cb48*/ 	.word	0x00037d10
        /*cb4c*/ 	.word	0x00000003
        /*cb50*/ 	.word	0x000c4450
        /*cb54*/ 	.short	0x010a
        /*cb56*/ 	.byte	0x3f
	.zero		1


	//   ....[62]....
        /*cb58*/ 	.word	0x00037d70
        /*cb5c*/ 	.word	0x00000003
        /*cb60*/ 	.word	0x000c4400
        /*cb64*/ 	.short	0x010a
        /*cb66*/ 	.byte	0x3f
	.zero		1


	//   ....[63]....
        /*cb68*/ 	.word	0x00037de0
        /*cb6c*/ 	.word	0x00000003
        /*cb70*/ 	.word	0xfffffff8
        /*cb74*/ 	.short	0x010a
        /*cb76*/ 	.byte	0x3f
	.zero		1


	//   ....[64]....
        /*cb78*/ 	.word	0x00037e40
        /*cb7c*/ 	.word	0x00000006
        /*cb80*/ 	.word	0x000c4400
        /*cb84*/ 	.short	0x010a
        /*cb86*/ 	.byte	0x3f
	.zero		1


	//   ....[65]....
        /*cb88*/ 	.word	0x00037ea0
        /*cb8c*/ 	.word	0x00000004
        /*cb90*/ 	.word	0x000c4400
        /*cb94*/ 	.short	0x010a
        /*cb96*/ 	.byte	0x3f
	.zero		1


	//   ....[66]....
        /*cb98*/ 	.word	0x00037f00
        /*cb9c*/ 	.word	0x00000000
        /*cba0*/ 	.word	0x000c4400
        /*cba4*/ 	.short	0x010a
        /*cba6*/ 	.byte	0x3f
	.zero		1


	//   ....[67]....
        /*cba8*/ 	.word	0x00037f60
        /*cbac*/ 	.word	0x00000003
        /*cbb0*/ 	.word	0x000c4400
        /*cbb4*/ 	.short	0x010a
        /*cbb6*/ 	.byte	0x3f
	.zero		1


	//   ....[68]....
        /*cbb8*/ 	.word	0x00037fc0
        /*cbbc*/ 	.word	0x00000000
        /*cbc0*/ 	.word	0x000c4400
        /*cbc4*/ 	.short	0x010a
        /*cbc6*/ 	.byte	0x3f
	.zero		1


	//   ....[69]....
        /*cbc8*/ 	.word	0x00038040
        /*cbcc*/ 	.word	0x00000003
        /*cbd0*/ 	.word	0x00000008
        /*cbd4*/ 	.short	0x010a
        /*cbd6*/ 	.byte	0x3f
	.zero		1


	//   ....[70]....
        /*cbd8*/ 	.word	0x00038110
        /*cbdc*/ 	.word	0x00000007
        /*cbe0*/ 	.word	0x000c4460
        /*cbe4*/ 	.short	0x010a
        /*cbe6*/ 	.byte	0x3f
	.zero		1


	//   ....[71]....
        /*cbe8*/ 	.word	0x00038160
        /*cbec*/ 	.word	0x00000007
        /*cbf0*/ 	.word	0x000c44b0
        /*cbf4*/ 	.short	0x010a
        /*cbf6*/ 	.byte	0x3f
	.zero		1


	//   ....[72]....
        /*cbf8*/ 	.word	0x000381b0
        /*cbfc*/ 	.word	0x00000004
        /*cc00*/ 	.word	0x000c4460
        /*cc04*/ 	.short	0x010a
        /*cc06*/ 	.byte	0x3f
	.zero		1


	//   ....[73]....
        /*cc08*/ 	.word	0x00038280
        /*cc0c*/ 	.word	0x00000008
        /*cc10*/ 	.word	0x000c4428
        /*cc14*/ 	.short	0x010a
        /*cc16*/ 	.byte	0x3f
	.zero		1


	//   ....[74]....
        /*cc18*/ 	.word	0x000382d0
        /*cc1c*/ 	.word	0x00000005
        /*cc20*/ 	.word	0x000c44b0
        /*cc24*/ 	.short	0x010a
        /*cc26*/ 	.byte	0x3f
	.zero		1


	//   ....[75]....
        /*cc28*/ 	.word	0x00038320
        /*cc2c*/ 	.word	0x00000007
        /*cc30*/ 	.word	0x000c4428
        /*cc34*/ 	.short	0x010a
        /*cc36*/ 	.byte	0x3f
	.zero		1


	//   ....[76]....
        /*cc38*/ 	.word	0x00038370
        /*cc3c*/ 	.word	0x00000006
        /*cc40*/ 	.word	0x000c4428
        /*cc44*/ 	.short	0x010a
        /*cc46*/ 	.byte	0x3f
	.zero		1


	//   ....[77]....
        /*cc48*/ 	.word	0x000383c0
        /*cc4c*/ 	.word	0x00000006
        /*cc50*/ 	.word	0x000c4428
        /*cc54*/ 	.short	0x010a
        /*cc56*/ 	.byte	0x3f
	.zero		1


	//----- nvinfo : EIATTR_NUM_MBARRIERS
	.align		4
.L_40:
        /*cc58*/ 	.byte	0x03, 0x38
        /*cc5a*/ 	.short	0x001f


	//----- nvinfo : EIATTR_EXIT_INSTR_OFFSETS
	.align		4
        /*cc5c*/ 	.byte	0x04, 0x1c
        /*cc5e*/ 	.short	(.L_42 - .L_41)


	//   ....[0]....
.L_41:
        /*cc60*/ 	.word	0x00000b80


	//   ....[1]....
        /*cc64*/ 	.word	0x00000c00


	//   ....[2]....
        /*cc68*/ 	.word	0x00035720


	//   ....[3]....
        /*cc6c*/ 	.word	0x00035780


	//   ....[4]....
        /*cc70*/ 	.word	0x000357c0


	//   ....[5]....
        /*cc74*/ 	.word	0x00036540


	//   ....[6]....
        /*cc78*/ 	.word	0x00036580


	//   ....[7]....
        /*cc7c*/ 	.word	0x00037cf0


	//----- nvinfo : EIATTR_MAX_THREADS
	.align		4
.L_42:
        /*cc80*/ 	.byte	0x04, 0x05
        /*cc82*/ 	.short	(.L_44 - .L_43)
.L_43:
        /*cc84*/ 	.word	0x00000180
        /*cc88*/ 	.word	0x00000001
        /*cc8c*/ 	.word	0x00000001


	//----- nvinfo : EIATTR_CRS_STACK_SIZE
	.align		4
.L_44:
        /*cc90*/ 	.byte	0x04, 0x1e
        /*cc92*/ 	.short	(.L_46 - .L_45)
.L_45:
        /*cc94*/ 	.word	0x00000000


	//----- nvinfo : EIATTR_CBANK_PARAM_SIZE
	.align		4
.L_46:
        /*cc98*/ 	.byte	0x03, 0x19
        /*cc9a*/ 	.short	0x0870


	//----- nvinfo : EIATTR_PARAM_CBANK
	.align		4
        /*cc9c*/ 	.byte	0x04, 0x0a
        /*cc9e*/ 	.short	(.L_48 - .L_47)
	.align		4
.L_47:
        /*cca0*/ 	.word	index@(.nv.constant0._ZN7cutlass13device_kernelINS_4fmha6kernel28FmhaKernelTmaWarpSpecializedINS1_10collective30FmhaMainloopTmaWarpSpecializedINS_10bfloat16_tEffN4cute5tupleIJNS7_1CILi128EEESA_NS9_ILi512EEEEEENS8_IJiNS9_ILi1EEENS8_IJiiEEEEEESF_SF_NS4_14ResidualFusionEJNS2_6OptionILNS2_3TagE0ENS9_ILb1EEEEENSH_ILSI_2ESJ_EEEEENS4_15FmhaFwdEpilogueIS6_fNS8_IJNS9_ILi64EEESB_SA_EEEEENS2_23PersistentTileSchedulerEJSK_SL_EEEEEvNT_6ParamsE)
        /*cca4*/ 	.short	0x0210
        /*cca6*/ 	.short	0x0870


	//----- nvinfo : EIATTR_SW_WAR
	.align		4
.L_48:
        /*cca8*/ 	.byte	0x04, 0x36
        /*ccaa*/ 	.short	(.L_50 - .L_49)
.L_49:
        /*ccac*/ 	.word	0x00000008
.L_50:


//--------------------- .nv.callgraph             --------------------------
	.section	.nv.callgraph,"",@"SHT_CUDA_CALLGRAPH"
	.align	4
	.sectionentsize	8
	.align		4
        /*0000*/ 	.word	0x00000000
	.align		4
        /*0004*/ 	.word	0xffffffff
	.align		4
        /*0008*/ 	.word	index@(_ZN7cutlass13device_kernelINS_4fmha6kernel28FmhaKernelTmaWarpSpecializedINS1_10collective30FmhaMainloopTmaWarpSpecializedINS_10bfloat16_tEffN4cute5tupleIJNS7_1CILi128EEESA_NS9_ILi512EEEEEENS8_IJiNS9_ILi1EEENS8_IJiiEEEEEESF_SF_NS4_14ResidualFusionEJNS2_6OptionILNS2_3TagE0ENS9_ILb1EEEEENSH_ILSI_2ESJ_EEEEENS4_15FmhaFwdEpilogueIS6_fNS8_IJNS9_ILi64EEESB_SA_EEEEENS2_23PersistentTileSchedulerEJSK_SL_EEEEEvNT_6ParamsE)
	.align		4
        /*000c*/ 	.word	index@(__assertfail)
	.align		4
        /*0010*/ 	.word	0x00000000
	.align		4
        /*0014*/ 	.word	0xfffffffe
	.align		4
        /*0018*/ 	.word	0x00000000
	.align		4
        /*001c*/ 	.word	0xfffffffd
	.align		4
        /*0020*/ 	.word	0x00000000
	.align		4
        /*0024*/ 	.word	0xfffffffc


//--------------------- .nv.constant4             --------------------------
	.section	.nv.constant4,"a",@progbits
	.align	8
	.align		8
.nv.constant4:
        /*0000*/ 	.dword	__assertfail
	.align		8
        /*0008*/ 	.dword	__unnamed_1
	.align		8
        /*0010*/ 	.dword	__unnamed_2
	.align		8
        /*0018*/ 	.dword	_ZN39_INTERNAL_86fad705_4_k_cu_8bf51d4d_35694cuda3std3__45__cpo5beginE
	.align		8
        /*0020*/ 	.dword	_ZN39_INTERNAL_86fad705_4_k_cu_8bf51d4d_35694cuda3std3__45__cpo3endE
	.align		8
        /*0028*/ 	.dword	_ZN39_INTERNAL_86fad705_4_k_cu_8bf51d4d_35694cuda3std3__45__cpo6cbeginE
	.align		8
        /*0030*/ 	.dword	_ZN39_INTERNAL_86fad705_4_k_cu_8bf51d4d_35694cuda3std3__45__cpo4cendE
	.align		8
        /*0038*/ 	.dword	_ZN39_INTERNAL_86fad705_4_k_cu_8bf51d4d_35694cuda3std3__441_GLOBAL__N__86fad705_4_k_cu_8bf51d4d_35696ignoreE
	.align		8
        /*0040*/ 	.dword	_ZN39_INTERNAL_86fad705_4_k_cu_8bf51d4d_35694cuda3std3__419piecewise_constructE
	.align		8
        /*0048*/ 	.dword	_ZN39_INTERNAL_86fad705_4_k_cu_8bf51d4d_35694cuda3std3__48in_placeE
	.align		8
        /*0050*/ 	.dword	_ZN39_INTERNAL_86fad705_4_k_cu_8bf51d4d_35694cuda3std6ranges3__45__cpo4swapE
	.align		8
        /*0058*/ 	.dword	_ZN39_INTERNAL_86fad705_4_k_cu_8bf51d4d_35694cuda3std6ranges3__45__cpo9iter_moveE
	.align		8
        /*0060*/ 	.dword	_ZN39_INTERNAL_86fad705_4_k_cu_8bf51d4d_35694cute7productE
	.align		8
        /*0068*/ 	.dword	_ZN39_INTERNAL_86fad705_4_k_cu_8bf51d4d_35694cute1_E
	.align		8
        /*0070*/ 	.dword	$str$24
	.align		8
        /*0078*/ 	.dword	$str$25


//--------------------- .text._ZN7cutlass13device_kernelINS_4fmha6kernel28FmhaKernelTmaWarpSpecializedINS1_10collective30FmhaMainloopTmaWarpSpecializedINS_10bfloat16_tEffN4cute5tupleIJNS7_1CILi128EEESA_NS9_ILi512EEEEEENS8_IJiNS9_ILi1EEENS8_IJiiEEEEEESF_SF_NS4_14ResidualFusionEJNS2_6OptionILNS2_3TagE0ENS9_ILb1EEEEENSH_ILSI_2ESJ_EEEEENS4_15FmhaFwdEpilogueIS6_fNS8_IJNS9_ILi64EEESB_SA_EEEEENS2_23PersistentTileSchedulerEJSK_SL_EEEEEvNT_6ParamsE --------------------------
	.section	.text._ZN7cutlass13device_kernelINS_4fmha6kernel28FmhaKernelTmaWarpSpecializedINS1_10collective30FmhaMainloopTmaWarpSpecializedINS_10bfloat16_tEffN4cute5tupleIJNS7_1CILi128EEESA_NS9_ILi512EEEEEENS8_IJiNS9_ILi1EEENS8_IJiiEEEEEESF_SF_NS4_14ResidualFusionEJNS2_6OptionILNS2_3TagE0ENS9_ILb1EEEEENSH_ILSI_2ESJ_EEEEENS4_15FmhaFwdEpilogueIS6_fNS8_IJNS9_ILi64EEESB_SA_EEEEENS2_23PersistentTileSchedulerEJSK_SL_EEEEEvNT_6ParamsE,"ax",@progbits
	.align	128
.text._ZN7cutlass13device_kernelINS_4fmha6kernel28FmhaKernelTmaWarpSpecializedINS1_10collective30FmhaMainloopTmaWarpSpecializedINS_10bfloat16_tEffN4cute5tupleIJNS7_1CILi128EEESA_NS9_ILi512EEEEEENS8_IJiNS9_ILi1EEENS8_IJiiEEEEEESF_SF_NS4_14ResidualFusionEJNS2_6OptionILNS2_3TagE0ENS9_ILb1EEEEENSH_ILSI_2ESJ_EEEEENS4_15FmhaFwdEpilogueIS6_fNS8_IJNS9_ILi64EEESB_SA_EEEEENS2_23PersistentTileSchedulerEJSK_SL_EEEEEvNT_6ParamsE:
        .type           _ZN7cutlass13device_kernelINS_4fmha6kernel28FmhaKernelTmaWarpSpecializedINS1_10collective30FmhaMainloopTmaWarpSpecializedINS_10bfloat16_tEffN4cute5tupleIJNS7_1CILi128EEESA_NS9_ILi512EEEEEENS8_IJiNS9_ILi1EEENS8_IJiiEEEEEESF_SF_NS4_14ResidualFusionEJNS2_6OptionILNS2_3TagE0ENS9_ILb1EEEEENSH_ILSI_2ESJ_EEEEENS4_15FmhaFwdEpilogueIS6_fNS8_IJNS9_ILi64EEESB_SA_EEEEENS2_23PersistentTileSchedulerEJSK_SL_EEEEEvNT_6ParamsE,@function
        .size           _ZN7cutlass13device_kernelINS_4fmha6kernel28FmhaKernelTmaWarpSpecializedINS1_10collective30FmhaMainloopTmaWarpSpecializedINS_10bfloat16_tEffN4cute5tupleIJNS7_1CILi128EEESA_NS9_ILi512EEEEEENS8_IJiNS9_ILi1EEENS8_IJiiEEEEEESF_SF_NS4_14ResidualFusionEJNS2_6OptionILNS2_3TagE0ENS9_ILb1EEEEENSH_ILSI_2ESJ_EEEEENS4_15FmhaFwdEpilogueIS6_fNS8_IJNS9_ILi64EEESB_SA_EEEEENS2_23PersistentTileSchedulerEJSK_SL_EEEEEvNT_6ParamsE,(.L_x_173 - _ZN7cutlass13device_kernelINS_4fmha6kernel28FmhaKernelTmaWarpSpecializedINS1_10collective30FmhaMainloopTmaWarpSpecializedINS_10bfloat16_tEffN4cute5tupleIJNS7_1CILi128EEESA_NS9_ILi512EEEEEENS8_IJiNS9_ILi1EEENS8_IJiiEEEEEESF_SF_NS4_14ResidualFusionEJNS2_6OptionILNS2_3TagE0ENS9_ILb1EEEEENSH_ILSI_2ESJ_EEEEENS4_15FmhaFwdEpilogueIS6_fNS8_IJNS9_ILi64EEESB_SA_EEEEENS2_23PersistentTileSchedulerEJSK_SL_EEEEEvNT_6ParamsE)
        .other          _ZN7cutlass13device_kernelINS_4fmha6kernel28FmhaKernelTmaWarpSpecializedINS1_10collective30FmhaMainloopTmaWarpSpecializedINS_10bfloat16_tEffN4cute5tupleIJNS7_1CILi128EEESA_NS9_ILi512EEEEEENS8_IJiNS9_ILi1EEENS8_IJiiEEEEEESF_SF_NS4_14ResidualFusionEJNS2_6OptionILNS2_3TagE0ENS9_ILb1EEEEENSH_ILSI_2ESJ_EEEEENS4_15FmhaFwdEpilogueIS6_fNS8_IJNS9_ILi64EEESB_SA_EEEEENS2_23PersistentTileSchedulerEJSK_SL_EEEEEvNT_6ParamsE,@"STO_CUDA_ENTRY STV_DEFAULT"
_ZN7cutlass13device_kernelINS_4fmha6kernel28FmhaKernelTmaWarpSpecializedINS1_10collective30FmhaMainloopTmaWarpSpecializedINS_10bfloat16_tEffN4cute5tupleIJNS7_1CILi128EEESA_NS9_ILi512EEEEEENS8_IJiNS9_ILi1EEENS8_IJiiEEEEEESF_SF_NS4_14ResidualFusionEJNS2_6OptionILNS2_3TagE0ENS9_ILb1EEEEENSH_ILSI_2ESJ_EEEEENS4_15FmhaFwdEpilogueIS6_fNS8_IJNS9_ILi64EEESB_SA_EEEEENS2_23PersistentTileSchedulerEJSK_SL_EEEEEvNT_6ParamsE:
[----:B------:R-:W1:Y:S02]  /*0000*/  LDC R1, c[0x0][0x28] ;  /* 0x00000a00ff017b82 */ /* 0x000e640000000800 */
[----:B-1----:R-:W-:Y:S01]  /*0010*/  IADD3 R1, R1, -0x12c8, RZ ;  /* 0xffffed3801017810 */ /* 0x002fe20007ffe0ff */
[----:B------:R-:W1:Y:S05]  /*0020*/  S2R R3, SR_TID.X ;  /* 0x0000000000037919 */ /* 0x000e6a0000002100 */
[----:B------:R-:W2:Y:S01]  /*0030*/  S2UR UR6, SR_CTAID.X ;  /* 0x00000000000679c3 */ /* 0x000ea20000002500 */
[----:B------:R-:W-:Y:S01]  /*0040*/  ELECT P1, URZ, PT ;  /* 0x00000000003f782f */ /* 0x000fe20003820000 */
[----:B------:R-:W-:Y:S01]  /*0050*/  BSSY B0, `(.L_x_0) ;  /* 0x0000019000007945 */ /* 0x000fe20003800000 */
[----:B-1----:R-:W-:-:S05]  /*0060*/  SHF.R.U32.HI R0, RZ, 0x5, R3 ;  /* 0x00000005ff007819 */ /* 0x002fca0000011603 */
[----:B------:R-:W1:Y:S02]  /*0070*/  SHFL.IDX PT, R2, R0, RZ, 0x1f ;  /* 0x00001fff00027589 */ /* 0x000e6400000e0000 */
[----:B-1----:R-:W-:Y:S02]  /*0080*/  R2UR UR4, R2 ;  /* 0x00000000020472ca */ /* 0x002fe400000e0000 */
[----:B------:R-:W-:Y:S01]  /*0090*/  SHF.R.U32.HI R2, RZ, 0x7, R3 ;  /* 0x00000007ff027819 */ /* 0x000fe20000011603 */
[----:B--2---:R-:W-:-:S05]  /*00a0*/  IMAD.U32 R3, RZ, RZ, UR6 ;  /* 0x00000006ff037e24 */ /* 0x004fca000f8e00ff */
[----:B------:R1:W-:Y:S04]  /*00b0*/  STL [R1+0x298], R3 ;  /* 0x0002980301007387 */ /* 0x0003e80000100800 */
[----:B------:R-:W2:Y:S01]  /*00c0*/  SHFL.IDX PT, R2, R2, RZ, 0x1f ;  /* 0x00001fff02027589 */ /* 0x000ea200000e0000 */
[----:B------:R-:W-:Y:S02]  /*00d0*/  USHF.R.S32.HI UR5, URZ, 0x1f, UR4 ;  /* 0x0000001f3f057899 */ /* 0x000fe40008011404 */
[----:B------:R-:W-:Y:S02]  /*00e0*/  ISETP.EQ.AND P2, PT, RZ, UR4, P1 ;  /* 0x00000004ff007c0c */ /* 0x000fe40008f42270 */
[----:B------:R-:W-:-:S04]  /*00f0*/  ULEA.HI UR5, UR5, UR4, URZ, 0x2 ;  /* 0x0000000405057291 */ /* 0x000fc8000f8f103f */
[----:B------:R-:W-:-:S04]  /*0100*/  ULOP3.LUT UR5, UR5, 0xfffffffc, URZ, 0xc0, !UPT ;  /* 0xfffffffc05057892 */ /* 0x000fc8000f8ec03f */
[----:B------:R-:W-:-:S03]  /*0110*/  UIADD3 UR5, UR4, -UR5, URZ ;  /* 0x8000000504057290 */ /* 0x000fc6000fffe03f */
[----:B-1----:R-:W-:Y:S09]  /*0120*/  @!P2 BRA `(.L_x_1) ;  /* 0x00000000002ca947 */ /* 0x002ff20003800000 */
[----:B------:R-:W-:Y:S02]  /*0130*/  ULDC.64 UR6, c[0x0][0x198] ;  /* 0x0000660000067ab9 */ /* 0x000fe40000000a00 */
[----:B------:R-:W-:Y:S02]  /*0140*/  UIADD3 UR8, UP0, UR6, 0xf0, URZ ;  /* 0x000000f006087890 */ /* 0x000fe4000ff1e03f */
[----:B------:R-:W-:Y:S02]  /*0150*/  UIADD3 UR10, UP1, UR6, 0x1f0, URZ ;  /* 0x000001f0060a7890 */ /* 0x000fe4000ff3e03f */
[----:B------:R-:W-:Y:S02]  /*0160*/  UIADD3 UR6, UP2, UR6, 0x2f0, URZ ;  /* 0x000002f006067890 */ /* 0x000fe4000ff5e03f */
[----:B------:R-:W-:Y:S02]  /*0170*/  UIADD3.X UR9, URZ, UR7, URZ, UP0, !UPT ;  /* 0x000000073f097290 */ /* 0x000fe400087fe43f */
[----:B------:R-:W-:-:S02]  /*0180*/  UIADD3.X UR11, URZ, UR7, URZ, UP1, !UPT ;  /* 0x000000073f0b7290 */ /* 0x000fc40008ffe43f */
[----:B------:R-:W-:-:S05]  /*0190*/  UIADD3.X UR7, URZ, UR7, URZ, UP2, !UPT ;  /* 0x000000073f077290 */ /* 0x000fca00097fe43f */
[----:B------:R1:W-:Y:S02]  /*01a0*/  UTMACCTL.PF [UR8] ;  /* 0x00000000080079b9 */ /* 0x0003e40008040000 */
[----:B------:R1:W-:Y:S02]  /*01b0*/  UTMACCTL.PF [UR10] ;  /* 0x000000000a0079b9 */ /* 0x0003e40008040000 */
[----:B------:R1:W-:Y:S02]  /*01c0*/  UTMACCTL.PF [UR6] ;  /* 0x00000000060079b9 */ /* 0x0003e40008040000 */
[----:B-1----:R-:W-:Y:S01]  /*01d0*/  NOP ;  /* 0x0000000000007918 */ /* 0x002fe20000000000 */
.L_x_1:
[----:B------:R-:W-:Y:S05]  /*01e0*/  BSYNC B0 ;  /* 0x0000000000007941 */ /* 0x000fea0003800000 */
.L_x_0:
[----:B--2---:R-:W-:Y:S01]  /*01f0*/  R2UR UR47, R2 ;  /* 0x00000000022f72ca */ /* 0x004fe200000e0000 */
[----:B------:R-:W-:Y:S01]  /*0200*/  UISETP.NE.AND UP0, UPT, UR5, 0x1, UPT ;  /* 0x000000010500788c */ /* 0x000fe2000bf05270 */
[----:B------:R-:W1:Y:S01]  /*0210*/  SHFL.IDX PT, R3, R0, RZ, 0x1f ;  /* 0x00001fff00037589 */ /* 0x000e6200000e0000 */
[----:B------:R-:W-:-:S10]  /*0220*/  UISETP.NE.AND UP1, UPT, UR5, 0x2, UPT ;  /* 0x000000020500788c */ /* 0x000fd4000bf25270 */
[----:B------:R-:W-:Y:S02]  /*0230*/  UIADD3 UR10, UR47, -0x1, URZ ;  /* 0xffffffff2f0a7890 */ /* 0x000fe4000fffe03f */
[----:B------:R-:W-:Y:S02]  /*0240*/  UISETP.EQ.AND UP2, UPT, UR47, URZ, !UP0 ;  /* 0x0000003f2f00728c */ /* 0x000fe4000c742270 */
[----:B------:R-:W-:Y:S02]  /*0250*/  UISETP.EQ.AND UP3, UPT, UR47, URZ, !UP1 ;  /* 0x0000003f2f00728c */ /* 0x000fe4000cf62270 */
[----:B------:R-:W-:Y:S02]  /*0260*/  UISETP.GE.U32.AND UP4, UPT, UR10, 0x4, UPT ;  /* 0x000000040a00788c */ /* 0x000fe4000bf86070 */
[----:B------:R-:W-:Y:S02]  /*0270*/  USEL UR4, URZ, 0x1, !UP2 ;  /* 0x000000013f047887 */ /* 0x000fe4000d000000 */
[----:B------:R-:W-:-:S02]  /*0280*/  USEL UR6, URZ, 0x1, !UP3 ;  /* 0x000000013f067887 */ /* 0x000fc4000d800000 */
[----:B------:R-:W-:Y:S01]  /*0290*/  USEL UR7, UR4, 0x2, UP4 ;  /* 0x0000000204077887 */ /* 0x000fe2000a000000 */
[----:B-1----:R-:W-:Y:S01]  /*02a0*/  ISETP.NE.AND P0, PT, R3, RZ, PT ;  /* 0x000000ff0300720c */ /* 0x002fe20003f05270 */
[----:B------:R-:W-:Y:S01]  /*02b0*/  USEL UR4, UR6, 0x2, UP4 ;  /* 0x0000000206047887 */ /* 0x000fe2000a000000 */
[----:B------:R-:W-:-:S03]  /*02c0*/  MOV R3, UR5 ;  /* 0x0000000500037c02 */ /* 0x000fc60008000f00 */
[----:B------:R-:W-:Y:S02]  /*02d0*/  IMAD.U32 R4, RZ, RZ, UR7 ;  /* 0x00000007ff047e24 */ /* 0x000fe4000f8e00ff */
[----:B------:R-:W-:-:S05]  /*02e0*/  MOV R2, UR4 ;  /* 0x0000000400027c02 */ /* 0x000fca0008000f00 */
[----:B------:R1:W-:Y:S04]  /*02f0*/  STL [R1+0x2a4], R2 ;  /* 0x0002a40201007387 */ /* 0x0003e80000100800 */
[----:B------:R1:W-:Y:S01]  /*0300*/  STL [R1+0x2b0], R4 ;  /* 0x0002b00401007387 */ /* 0x0003e20000100800 */
[----:B------:R-:W-:Y:S05]  /*0310*/  @P0 BRA `(.L_x_2) ;  /* 0x0000000000480947 */ /* 0x000fea0003800000 */
[----:B------:R-:W2:Y:S01]  /*0320*/  S2UR UR8, SR_CgaCtaId ;  /* 0x00000000000879c3 */ /* 0x000ea20000008800 */
[----:B------:R-:W-:Y:S01]  /*0330*/  UMOV UR4, 0x400 ;  /* 0x0000040000047882 */ /* 0x000fe20000000000 */
[----:B------:R-:W-:Y:S01]  /*0340*/  UMOV UR5, 0x1 ;  /* 0x0000000100057882 */ /* 0x000fe20000000000 */
[----:B------:R-:W-:Y:S01]  /*0350*/  UMOV UR6, 0x80 ;  /* 0x0000008000067882 */ /* 0x000fe20000000000 */
[----:B------:R-:W-:Y:S01]  /*0360*/  ELECT P0, URZ, PT ;  /* 0x00000000003f782f */ /* 0x000fe20003800000 */
[----:B------:R-:W-:-:S04]  /*0370*/  UIADD3 UR6, -UR6, 0x100000, URZ ;  /* 0x0010000006067890 */ /* 0x000fc8000fffe13f */
[----:B------:R-:W-:Y:S02]  /*0380*/  USHF.L.U32 UR7, UR6, 0xb, URZ ;  /* 0x0000000b06077899 */ /* 0x000fe4000800063f */
[----:B------:R-:W-:Y:S02]  /*0390*/  USHF.L.U32 UR6, UR6, 0x1, URZ ;  /* 0x0000000106067899 */ /* 0x000fe4000800063f */
[----:B--2---:R-:W-:Y:S02]  /*03a0*/  ULEA UR8, UR8, UR4, 0x18 ;  /* 0x0000000408087291 */ /* 0x004fe4000f8ec03f */
[----:B------:R-:W-:-:S04]  /*03b0*/  UIADD3 UR4, -UR5, 0x100000, URZ ;  /* 0x0010000005047890 */ /* 0x000fc8000fffe13f */
[----:B------:R-:W-:Y:S02]  /*03c0*/  USHF.L.U32 UR5, UR4, 0xb, URZ ;  /* 0x0000000b04057899 */ /* 0x000fe4000800063f */
[----:B------:R-:W-:Y:S01]  /*03d0*/  USHF.L.U32 UR4, UR4, 0x1, URZ ;  /* 0x0000000104047899 */ /* 0x000fe2000800063f */
[----:B------:R-:W2:Y:S11]  /*03e0*/  FENCE.VIEW.ASYNC.S ;  /* 0x00000000000073c6 */ /* 0x000eb60000000000 */
[----:B--2---:R2:W3:Y:S01]  /*03f0*/  SYNCS.EXCH.64 URZ, [UR8+0xc4450], UR4 ;  /* 0x0c445004083f75b2 */ /* 0x0044e20008000100 */
[----:B------:R2:W4:Y:S01]  /*0400*/  SYNCS.EXCH.64 URZ, [UR8+0xc4460], UR6 ;  /* 0x0c446006083f75b2 */ /* 0x0005220008000100 */
[----:B------:R2:W1:Y:S01]  /*0410*/  SYNCS.EXCH.64 URZ, [UR8+0xc4458], UR4 ;  /* 0x0c445804083f75b2 */ /* 0x0004620008000100 */
[----:B------:R2:W1:Y:S01]  /*0420*/  SYNCS.EXCH.64 URZ, [UR8+0xc4468], UR6 ;  /* 0x0c446806083f75b2 */ /* 0x0004620008000100 */
[----:B------:R-:W-:Y:S01]  /*0430*/  NOP ;  /* 0x0000000000007918 */ /* 0x000fe20000000000 */
.L_x_2:
[----:B-1----:R-:W1:Y:S01]  /*0440*/  SHFL.IDX PT, R2, R0, RZ, 0x1f ;  /* 0x00001fff00027589 */ /* 0x002e6200000e0000 */
[----:B------:R-:W-:Y:S01]  /*0450*/  NOP ;  /* 0x0000000000007918 */ /* 0x000fe20000000000 */
[----:B-1----:R-:W-:-:S13]  /*0460*/  ISETP.NE.AND P0, PT, R2, RZ, PT ;  /* 0x000000ff0200720c */ /* 0x002fda0003f05270 */
[----:B------:R-:W-:Y:S05]  /*0470*/  @P0 BRA `(.L_x_3) ;  /* 0x0000000000600947 */ /* 0x000fea0003800000 */
[----:B--2---:R-:W1:Y:S01]  /*0480*/  S2UR UR5, SR_CgaCtaId ;  /* 0x00000000000579c3 */ /* 0x004e620000008800 */
[----:B------:R-:W-:Y:S01]  /*0490*/  UMOV UR4, 0x400 ;  /* 0x0000040000047882 */ /* 0x000fe20000000000 */
[----:B------:R-:W-:Y:S01]  /*04a0*/  UMOV UR6, 0x1 ;  /* 0x0000000100067882 */ /* 0x000fe20000000000 */
[----:B------:R-:W-:Y:S01]  /*04b0*/  UMOV UR9, 0x100 ;  /* 0x0000010000097882 */ /* 0x000fe20000000000 */
[----:B------:R-:W-:-:S04]  /*04c0*/  UIADD3 UR6, -UR6, 0x100000, URZ ;  /* 0x0010000006067890 */ /* 0x000fc8000fffe13f */
[----:B------:R-:W-:Y:S02]  /*04d0*/  USHF.L.U32 UR7, UR6, 0xb, URZ ;  /* 0x0000000b06077899 */ /* 0x000fe4000800063f */
[----:B------:R-:W-:Y:S01]  /*04e0*/  USHF.L.U32 UR6, UR6, 0x1, URZ ;  /* 0x0000000106067899 */ /* 0x000fe2000800063f */
[----:B------:R-:W-:Y:S01]  /*04f0*/  ELECT P0, URZ, PT ;  /* 0x00000000003f782f */ /* 0x000fe20003800000 */
[----:B-1----:R-:W-:Y:S02]  /*0500*/  ULEA UR8, UR5, UR4, 0x18 ;  /* 0x0000000405087291 */ /* 0x002fe4000f8ec03f */
[----:B------:R-:W-:-:S04]  /*0510*/  UIADD3 UR4, -UR9, 0x100000, URZ ;  /* 0x0010000009047890 */ /* 0x000fc8000fffe13f */
[----:B------:R-:W-:Y:S02]  /*0520*/  USHF.L.U32 UR5, UR4, 0xb, URZ ;  /* 0x0000000b04057899 */ /* 0x000fe4000800063f */
[----:B------:R-:W-:Y:S01]  /*0530*/  USHF.L.U32 UR4, UR4, 0x1, URZ ;  /* 0x0000000104047899 */ /* 0x000fe2000800063f */
[----:B------:R-:W1:Y:S03]  /*0540*/  FENCE.VIEW.ASYNC.S ;  /* 0x00000000000073c6 */ /* 0x000e660000000000 */
[----:B-1----:R1:W2:Y:S08]  /*0550*/  SYNCS.EXCH.64 URZ, [UR8+0xc4400], UR6 ;  /* 0x0c440006083f75b2 */ /* 0x0022b00008000100 */
[----:B------:R1:W1:Y:S01]  /*0560*/  SYNCS.EXCH.64 URZ, [UR8+0xc4428], UR4 ;  /* 0x0c442804083f75b2 */ /* 0x0002620008000100 */
        /* <DEDUP_REMOVED lines=8> */
[----:B------:R-:W-:Y:S01]  /*05f0*/  NOP ;  /* 0x0000000000007918 */ /* 0x000fe20000000000 */
.L_x_3:
[----:B------:R-:W5:Y:S01]  /*0600*/  SHFL.IDX PT, R2, R0, RZ, 0x1f ;  /* 0x00001fff00027589 */ /* 0x000f6200000e0000 */
[----:B------:R-:W-:Y:S01]  /*0610*/  NOP ;  /* 0x0000000000007918 */ /* 0x000fe20000000000 */
[----:B-----5:R-:W-:-:S13]  /*0620*/  ISETP.NE.AND P0, PT, R2, RZ, PT ;  /* 0x000000ff0200720c */ /* 0x020fda0003f05270 */
[----:B------:R-:W-:Y:S05]  /*0630*/  @P0 BRA `(.L_x_4) ;  /* 0x0000000000480947 */ /* 0x000fea0003800000 */
[----:B-12---:R-:W1:Y:S01]  /*0640*/  S2UR UR5, SR_CgaCtaId ;  /* 0x00000000000579c3 */ /* 0x006e620000008800 */
        /* <DEDUP_REMOVED lines=16> */
[----:B------:R-:W-:Y:S01]  /*0750*/  NOP ;  /* 0x0000000000007918 */ /* 0x000fe20000000000 */
.L_x_4:
[----:B------:R-:W5:Y:S01]  /*0760*/  SHFL.IDX PT, R2, R0, RZ, 0x1f ;  /* 0x00001fff00027589 */ /* 0x000f6200000e0000 */
[----:B------:R-:W-:Y:S01]  /*0770*/  ELECT P0, URZ, PT ;  /* 0x00000000003f782f */ /* 0x000fe20003800000 */
[----:B------:R-:W-:Y:S01]  /*0780*/  NOP ;  /* 0x0000000000007918 */ /* 0x000fe20000000000 */
[----:B-12---:R-:W-:Y:S02]  /*0790*/  UMOV UR4, 0x80 ;  /* 0x0000008000047882 */ /* 0x006fe40000000000 */
[C---:B-----5:R-:W-:Y:S02]  /*07a0*/  ISETP.NE.OR P0, PT, R2.reuse, RZ, !P0 ;  /* 0x000000ff0200720c */ /* 0x060fe40004705670 */
[----:B------:R-:W-:-:S11]  /*07b0*/  ISETP.NE.AND P3, PT, R2, RZ, PT ;  /* 0x000000ff0200720c */ /* 0x000fd60003f65270 */
[----:B------:R-:W-:Y:S01]  /*07c0*/  VOTEU.ALL UP2, P0 ;  /* 0x00000000003f7886 */ /* 0x000fe20000040000 */
[----:B------:R-:W-:Y:S01]  /*07d0*/  VOTEU.ALL UP3, P0 ;  /* 0x00000000003f7886 */ /* 0x000fe20000060000 */
[----:B------:R-:W-:Y:S01]  /*07e0*/  VOTEU.ALL UP4, P0 ;  /* 0x00000000003f7886 */ /* 0x000fe20000080000 */
[----:B------:R-:W-:Y:S02]  /*07f0*/  VOTEU.ALL UP5, P0 ;  /* 0x00000000003f7886 */ /* 0x000fe400000a0000 */
[----:B------:R-:W1:Y:S01]  /*0800*/  @!UP2 S2UR UR7, SR_CgaCtaId ;  /* 0x000000000007a9c3 */ /* 0x000e620000008800 */
[----:B------:R-:W-:Y:S01]  /*0810*/  @!UP2 UMOV UR6, 0x400 ;  /* 0x000004000006a882 */ /* 0x000fe20000000000 */
[----:B------:R-:W-:-:S04]  /*0820*/  @!UP2 UIADD3 UR4, -UR4, 0x100000, URZ ;  /* 0x001000000404a890 */ /* 0x000fc8000fffe13f */
[----:B------:R-:W-:Y:S02]  /*0830*/  @!UP2 USHF.L.U32 UR5, UR4, 0xb, URZ ;  /* 0x0000000b0405a899 */ /* 0x000fe4000800063f */
[----:B------:R-:W-:Y:S02]  /*0840*/  @!UP2 USHF.L.U32 UR4, UR4, 0x1, URZ ;  /* 0x000000010404a899 */ /* 0x000fe4000800063f */
[----:B-1----:R-:W-:Y:S01]  /*0850*/  @!UP2 ULEA UR6, UR7, UR6, 0x18 ;  /* 0x000000060706a291 */ /* 0x002fe2000f8ec03f */
[----:B------:R-:W-:Y:S01]  /*0860*/  VOTEU.ALL UP2, P0 ;  /* 0x00000000003f7886 */ /* 0x000fe20000040000 */
[----:B------:R-:W1:Y:S10]  /*0870*/  FENCE.VIEW.ASYNC.S ;  /* 0x00000000000073c6 */ /* 0x000e740000000000 */
[----:B-1----:R1:W2:Y:S01]  /*0880*/  @!UP2 SYNCS.EXCH.64 URZ, [UR6+0xc4490], UR4 ;  /* 0x0c449004063fa5b2 */ /* 0x0022a20008000100 */
[----:B------:R1:W1:Y:S01]  /*0890*/  @!UP3 SYNCS.EXCH.64 URZ, [UR6+0xc4498], UR4 ;  /* 0x0c449804063fb5b2 */ /* 0x0002620008000100 */
[----:B------:R1:W1:Y:S01]  /*08a0*/  @!UP4 SYNCS.EXCH.64 URZ, [UR6+0xc44a0], UR4 ;  /* 0x0c44a004063fc5b2 */ /* 0x0002620008000100 */
[----:B------:R1:W1:Y:S01]  /*08b0*/  @!UP5 SYNCS.EXCH.64 URZ, [UR6+0xc44a8], UR4 ;  /* 0x0c44a804063fd5b2 */ /* 0x0002620008000100 */
[----:B------:R-:W-:Y:S01]  /*08c0*/  NOP ;  /* 0x0000000000007918 */ /* 0x000fe20000000000 */
[----:B------:R-:W-:Y:S05]  /*08d0*/  @P3 BRA `(.L_x_5) ;  /* 0x0000000000583947 */ /* 0x000fea0003800000 */
[----:B-1----:R-:W1:Y:S01]  /*08e0*/  S2UR UR5, SR_CgaCtaId ;  /* 0x00000000000579c3 */ /* 0x002e620000008800 */
[----:B------:R-:W-:Y:S01]  /*08f0*/  UMOV UR4, 0x400 ;  /* 0x0000040000047882 */ /* 0x000fe20000000000 */
[----:B------:R-:W-:Y:S01]  /*0900*/  UMOV UR6, 0x20 ;  /* 0x0000002000067882 */ /* 0x000fe20000000000 */
[----:B------:R-:W-:Y:S01]  /*0910*/  UMOV UR7, 0x80 ;  /* 0x0000008000077882 */ /* 0x000fe20000000000 */
[----:B------:R-:W-:Y:S01]  /*0920*/  ELECT P0, URZ, PT ;  /* 0x00000000003f782f */ /* 0x000fe20003800000 */
[----:B-1----:R-:W-:Y:S02]  /*0930*/  ULEA UR8, UR5, UR4, 0x18 ;  /* 0x0000000405087291 */ /* 0x002fe4000f8ec03f */
[----:B------:R-:W-:-:S04]  /*0940*/  UIADD3 UR4, -UR6, 0x100000, URZ ;  /* 0x0010000006047890 */ /* 0x000fc8000fffe13f */
[----:B------:R-:W-:Y:S02]  /*0950*/  USHF.L.U32 UR5, UR4, 0xb, URZ ;  /* 0x0000000b04057899 */ /* 0x000fe4000800063f */
[----:B------:R-:W-:Y:S02]  /*0960*/  USHF.L.U32 UR4, UR4, 0x1, URZ ;  /* 0x0000000104047899 */ /* 0x000fe4000800063f */
[----:B------:R-:W-:-:S04]  /*0970*/  UIADD3 UR6, -UR7, 0x100000, URZ ;  /* 0x0010000007067890 */ /* 0x000fc8000fffe13f */
[----:B------:R-:W-:Y:S02]  /*0980*/  USHF.L.U32 UR7, UR6, 0xb, URZ ;  /* 0x0000000b06077899 */ /* 0x000fe4000800063f */
[----:B------:R-:W-:Y:S01]  /*0990*/  USHF.L.U32 UR6, UR6, 0x1, URZ ;  /* 0x0000000106067899 */ /* 0x000fe2000800063f */
[----:B------:R-:W1:Y:S03]  /*09a0*/  FENCE.VIEW.ASYNC.S ;  /* 0x00000000000073c6 */ /* 0x000e660000000000 */
[----:B-1----:R1:W1:Y:S08]  /*09b0*/  SYNCS.EXCH.64 URZ, [UR8+0xc44c0], UR4 ;  /* 0x0c44c004083f75b2 */ /* 0x0022700008000100 */
        /* <DEDUP_REMOVED lines=8> */
.L_x_5:
[----:B------:R-:W-:Y:S01]  /*0a40*/  VOTEU.ANY UP2, P2 ;  /* 0x00000000003f7886 */ /* 0x000fe20001040100 */
[----:B-1----:R-:W-:Y:S01]  /*0a50*/  UMOV UR4, 0x40 ;  /* 0x0000004000047882 */ /* 0x002fe20000000000 */
[----:B------:R-:W-:Y:S01]  /*0a60*/  ISETP.NE.AND P3, PT, RZ, UR47, PT ;  /* 0x0000002fff007c0c */ /* 0x000fe2000bf65270 */
[----:B------:R-:W-:Y:S01]  /*0a70*/  NOP ;  /* 0x0000000000007918 */ /* 0x000fe20000000000 */
[----:B------:R-:W-:Y:S01]  /*0a80*/  ISETP.EQ.AND P0, PT, R3, 0x2, P1 ;  /* 0x000000020300780c */ /* 0x000fe20000f02270 */
[----:B------:R-:W1:Y:S01]  /*0a90*/  @UP2 S2UR UR7, SR_CgaCtaId ;  /* 0x00000000000729c3 */ /* 0x000e620000008800 */
[----:B------:R-:W-:Y:S01]  /*0aa0*/  @UP2 UMOV UR6, 0x400 ;  /* 0x0000040000062882 */ /* 0x000fe20000000000 */
[----:B------:R-:W-:-:S04]  /*0ab0*/  @UP2 UIADD3 UR4, -UR4, 0x100000, URZ ;  /* 0x0010000004042890 */ /* 0x000fc8000fffe13f */
[----:B------:R-:W-:Y:S02]  /*0ac0*/  @UP2 USHF.L.U32 UR5, UR4, 0xb, URZ ;  /* 0x0000000b04052899 */ /* 0x000fe4000800063f */
[----:B------:R-:W-:Y:S02]  /*0ad0*/  @UP2 USHF.L.U32 UR4, UR4, 0x1, URZ ;  /* 0x0000000104042899 */ /* 0x000fe4000800063f */
[----:B-1----:R-:W-:Y:S01]  /*0ae0*/  @UP2 ULEA UR6, UR7, UR6, 0x18 ;  /* 0x0000000607062291 */ /* 0x002fe2000f8ec03f */
[----:B------:R-:W-:Y:S01]  /*0af0*/  VOTEU.ANY UP2, P2 ;  /* 0x00000000003f7886 */ /* 0x000fe20001040100 */
[----:B------:R-:W-:Y:S01]  /*0b00*/  ISETP.EQ.AND P2, PT, R3, 0x1, P1 ;  /* 0x000000010300780c */ /* 0x000fe20000f42270 */
[----:B------:R-:W1:Y:S09]  /*0b10*/  FENCE.VIEW.ASYNC.S ;  /* 0x00000000000073c6 */ /* 0x000e720000000000 */
[----:B-1----:R1:W2:Y:S01]  /*0b20*/  @UP2 SYNCS.EXCH.64 URZ, [UR6+0xc44b0], UR4 ;  /* 0x0c44b004063f25b2 */ /* 0x0022a20008000100 */
[----:B------:R-:W-:Y:S01]  /*0b30*/  NOP ;  /* 0x0000000000007918 */ /* 0x000fe20000000000 */
[----:B--234-:R-:W-:Y:S06]  /*0b40*/  BAR.SYNC.DEFER_BLOCKING 0x0 ;  /* 0x0000000000007b1d */ /* 0x01cfec0000010000 */
[----:B------:R-:W-:Y:S05]  /*0b50*/  @!P3 BRA `(.L_x_6) ;  /* 0x0000034800f4b947 */ /* 0x000fea0003800000 */
[----:B------:R-:W-:-:S06]  /*0b60*/  UISETP.GT.U32.AND UP0, UPT, UR10, 0x3, UPT ;  /* 0x000000030a00788c */ /* 0x000fcc000bf04070 */
[----:B------:R-:W-:-:S13]  /*0b70*/  PLOP3.LUT P0, PT, PT, PT, UP0, 0x80, 0x0 ;  /* 0x000000000000781c */ /* 0x000fda0003f0f008 */
[----:B-1----:R-:W-:Y:S05]  /*0b80*/  @P0 EXIT ;  /* 0x000000000000094d */ /* 0x002fea0003800000 */
.L_x_7:
[----:B------:R-:W-:-:S08]  /*0b90*/  NOP ;  /* 0x0000000000007918 */ /* 0x000fd00000000000 */
[----:B------:R-:W1:Y:S02]  /*0ba0*/  USETMAXREG.TRY_ALLOC.CTAPOOL UP0, 0xf0 ;  /* 0x000000f0000079c8 */ /* 0x000e640008000600 */
[----:B-1----:R-:W-:-:S13]  /*0bb0*/  PLOP3.LUT P0, PT, PT, PT, UP0, 0x80, 0x0 ;  /* 0x000000000000781c */ /* 0x002fda0003f0f008 */
[----:B------:R-:W-:Y:S05]  /*0bc0*/  @!P0 BRA `(.L_x_7) ;  /* 0xfffffffc00f08947 */ /* 0x000fea000383ffff */
[----:B------:R-:W2:Y:S01]  /*0bd0*/  LDL R0, [R1+0x298] ;  /* 0x0002980001007983 */ /* 0x000ea20000100800 */
[----:B------:R-:W-:Y:S02]  /*0be0*/  ULDC UR4, c[0x0][0xa00] ;  /* 0x0002800000047ab9 */ /* 0x000fe40000000800 */
[----:B--2---:R-:W-:-:S13]  /*0bf0*/  ISETP.GE.AND P0, PT, R0, UR4, PT ;  /* 0x0000000400007c0c */ /* 0x004fda000bf06270 */
[----:B------:R-:W-:Y:S05]  /*0c00*/  @P0 EXIT ;  /* 0x000000000000094d */ /* 0x000fea0003800000 */
[----:B------:R-:W2:Y:S01]  /*0c10*/  LDL R0, [R1+0x2b0] ;  /* 0x0002b00001007983 */ /* 0x000ea20000100800 */
[----:B------:R-:W-:Y:S01]  /*0c20*/  UISETP.NE.AND UP0, UPT, UR47, 0x1, UPT ;  /* 0x000000012f00788c */ /* 0x000fe2000bf05270 */
[----:B------:R-:W-:Y:S01]  /*0c30*/  MOV R16, RZ ;  /* 0x000000ff00107202 */ /* 0x000fe20000000f00 */
[----:B------:R-:W-:Y:S01]  /*0c40*/  ULDC.64 UR60, c[0x0][0x198] ;  /* 0x00006600003c7ab9 */ /* 0x000fe20000000a00 */
[----:B------:R-:W1:Y:S01]  /*0c50*/  S2R R2, SR_TID.X ;  /* 0x0000000000027919 */ /* 0x000e620000002100 */
[----:B------:R-:W-:Y:S01]  /*0c60*/  UMOV UR45, URZ ;  /* 0x0000003f002d7c82 */ /* 0x000fe20008000000 */
[----:B------:R-:W-:Y:S01]  /*0c70*/  UMOV UR46, URZ ;  /* 0x0000003f002e7c82 */ /* 0x000fe20008000000 */
[----:B------:R-:W-:Y:S01]  /*0c80*/  UMOV UR36, URZ ;  /* 0x0000003f00247c82 */ /* 0x000fe20008000000 */
[----:B--2---:R-:W-:Y:S02]  /*0c90*/  R2UR UR4, R0 ;  /* 0x00000000000472ca */ /* 0x004fe400000e0000 */
[----:B-1----:R-:W-:-:S04]  /*0ca0*/  SHF.R.S32.HI R0, RZ, 0x1f, R2 ;  /* 0x0000001fff007819 */ /* 0x002fc80000011402 */
[----:B------:R-:W-:-:S04]  /*0cb0*/  LEA.HI R0, R0, R2, RZ, 0x7 ;  /* 0x0000000200007211 */ /* 0x000fc800078f38ff */
[----:B------:R-:W-:-:S03]  /*0cc0*/  LOP3.LUT R0, R0, 0xffffff80, RZ, 0xc0, !PT ;  /* 0xffffff8000007812 */ /* 0x000fc600078ec0ff */
[----:B------:R-:W-:Y:S02]  /*0cd0*/  ULOP3.LUT UR4, UR4, 0x1, URZ, 0xfc, !UPT ;  /* 0x0000000104047892 */ /* 0x000fe4000f8efc3f */
[----:B------:R-:W-:-:S05]  /*0ce0*/  IMAD.IADD R0, R2, 0x1, -R0 ;  /* 0x0000000102007824 */ /* 0x000fca00078e0a00 */
[----:B------:R-:W-:-:S04]  /*0cf0*/  SHF.R.S32.HI R3, RZ, 0x1f, R0 ;  /* 0x0000001fff037819 */ /* 0x000fc80000011400 */
[----:B------:R-:W-:-:S04]  /*0d00*/  LEA.HI R3, R3, R0, RZ, 0x2 ;  /* 0x0000000003037211 */ /* 0x000fc800078f10ff */
[----:B------:R-:W-:-:S04]  /*0d10*/  LOP3.LUT R3, R3, 0x7ffffffc, RZ, 0xc0, !PT ;  /* 0x7ffffffc03037812 */ /* 0x000fc800078ec0ff */
[----:B------:R-:W-:Y:S01]  /*0d20*/  IADD3 R3, R0, -R3, RZ ;  /* 0x8000000300037210 */ /* 0x000fe20007ffe0ff */
[----:B------:R-:W-:Y:S01]  /*0d30*/  IMAD.U32 R0, RZ, RZ, UR4 ;  /* 0x00000004ff007e24 */ /* 0x000fe2000f8e00ff */
[----:B------:R-:W-:Y:S02]  /*0d40*/  USEL UR4, URZ, 0x1, UP0 ;  /* 0x000000013f047887 */ /* 0x000fe40008000000 */
[----:B------:R-:W-:Y:S02]  /*0d50*/  SHF.L.U32 R229, R3, 0x1, RZ ;  /* 0x0000000103e57819 */ /* 0x000fe400000006ff */
[----:B------:R1:W-:Y:S02]  /*0d60*/  STL [R1+0x2b4], R0 ;  /* 0x0002b40001007387 */ /* 0x0003e40000100800 */
[----:B-1----:R-:W-:-:S05]  /*0d70*/  IMAD.U32 R0, RZ, RZ, UR4 ;  /* 0x00000004ff007e24 */ /* 0x002fca000f8e00ff */
[----:B------:R1:W-:Y:S02]  /*0d80*/  STL [R1+0x29c], R0 ;  /* 0x00029c0001007387 */ /* 0x0003e40000100800 */
.L_x_103:
[----:B------:R-:W2:Y:S01]  /*0d90*/  LDL R12, [R1+0x298] ;  /* 0x00029800010c7983 */ /* 0x000ea20000100800 */
[----:B------:R-:W3:Y:S01]  /*0da0*/  LDC R5, c[0x0][0xa04] ;  /* 0x00028100ff057b82 */ /* 0x000ee20000000800 */
[----:B------:R-:W-:-:S07]  /*0db0*/  UISETP.NE.AND UP0, UPT, UR47, 0x1, UPT ;  /* 0x000000012f00788c */ /* 0x000fce000bf05270 */
[----:B----4-:R-:W4:Y:S08]  /*0dc0*/  LDC R6, c[0x0][0xa10] ;  /* 0x00028400ff067b82 */ /* 0x010f300000000800 */
[----:B-----5:R-:W5:Y:S01]  /*0dd0*/  LDC R8, c[0x0][0xa1c] ;  /* 0x00028700ff087b82 */ /* 0x020f620000000800 */
[----:B---3--:R-:W-:Y:S02]  /*0de0*/  ISETP.NE.AND P0, PT, R5, 0x1, PT ;  /* 0x000000010500780c */ /* 0x008fe40003f05270 */
[----:B----4-:R-:W-:-:S02]  /*0df0*/  ISETP.NE.AND P1, PT, R6, 0x1, PT ;  /* 0x000000010600780c */ /* 0x010fc40003f25270 */
[----:B------:R-:W-:-:S09]  /*0e00*/  R2UR UR43, R6 ;  /* 0x00000000062b72ca */ /* 0x000fd200000e0000 */
[----:B------:R-:W2:Y:S01]  /*0e10*/  @P0 LDC.64 R2, c[0x0][0xa08] ;  /* 0x00028200ff020b82 */ /* 0x000ea20000000a00 */
[C---:B-----5:R-:W-:Y:S02]  /*0e20*/  ISETP.NE.AND P2, PT, R8.reuse, 0x1, PT ;  /* 0x000000010800780c */ /* 0x060fe40003f45270 */
[----:B------:R-:W-:-:S05]  /*0e30*/  R2UR UR44, R8 ;  /* 0x00000000082c72ca */ /* 0x000fca00000e0000 */
[----:B------:R-:W3:Y:S08]  /*0e40*/  @P1 LDC R7, c[0x0][0xa14] ;  /* 0x00028500ff071b82 */ /* 0x000ef00000000800 */
[----:B------:R-:W4:Y:S08]  /*0e50*/  @P1 LDC R9, c[0x0][0xa18] ;  /* 0x00028600ff091b82 */ /* 0x000f300000000800 */
[----:B------:R-:W5:Y:S01]  /*0e60*/  @P2 LDC.64 R10, c[0x0][0xa20] ;  /* 0x00028800ff0a2b82 */ /* 0x000f620000000a00 */
[----:B--2---:R-:W-:-:S04]  /*0e70*/  @P0 IMAD.HI.U32 R2, R12, R2, RZ ;  /* 0x000000020c020227 */ /* 0x004fc800078e00ff */
[----:B-1----:R-:W-:Y:S01]  /*0e80*/  IMAD.MOV.U32 R0, RZ, RZ, R12 ;  /* 0x000000ffff007224 */ /* 0x002fe200078e000c */
[----:B------:R-:W-:Y:S02]  /*0e90*/  @P0 SHF.R.U32.HI R0, RZ, R3, R2 ;  /* 0x00000003ff000219 */ /* 0x000fe40000011602 */
[----:B------:R-:W-:Y:S02]  /*0ea0*/  PLOP3.LUT P0, PT, PT, PT, UP0, 0x80, 0x0 ;  /* 0x000000000000781c */ /* 0x000fe40003f0f008 */
[----:B------:R-:W-:Y:S01]  /*0eb0*/  MOV R3, R0 ;  /* 0x0000000000037202 */ /* 0x000fe20000000f00 */
[C---:B---3--:R-:W-:Y:S01]  /*0ec0*/  @P1 IMAD.HI.U32 R2, R0.reuse, R7, RZ ;  /* 0x0000000700021227 */ /* 0x048fe200078e00ff */
[C---:B------:R-:W-:Y:S02]  /*0ed0*/  R2UR UR5, R0.reuse ;  /* 0x00000000000572ca */ /* 0x040fe400000e0000 */
[----:B------:R-:W-:Y:S02]  /*0ee0*/  IADD3 R0, -R0, RZ, RZ ;  /* 0x000000ff00007210 */ /* 0x000fe40007ffe1ff */
[----:B----4-:R-:W-:-:S03]  /*0ef0*/  @P1 SHF.R.U32.HI R3, RZ, R9, R2 ;  /* 0x00000009ff031219 */ /* 0x010fc60000011602 */
[----:B------:R-:W-:Y:S01]  /*0f00*/  IMAD R0, R5, R0, R12 ;  /* 0x0000000005007224 */ /* 0x000fe200078e020c */
[C---:B------:R-:W-:Y:S01]  /*0f10*/  R2UR UR7, R3.reuse ;  /* 0x00000000030772ca */ /* 0x040fe200000e0000 */
[----:B-----5:R-:W-:-:S03]  /*0f20*/  @P2 IMAD.HI.U32 R4, R3, R10, RZ ;  /* 0x0000000a03042227 */ /* 0x020fc600078e00ff */
[----:B------:R-:W-:Y:S01]  /*0f30*/  R2UR UR42, R0 ;  /* 0x00000000002a72ca */ /* 0x000fe200000e0000 */
[----:B------:R-:W-:Y:S01]  /*0f40*/  IMAD.MOV.U32 R2, RZ, RZ, R3 ;  /* 0x000000ffff027224 */ /* 0x000fe200078e0003 */
[----:B------:R-:W-:Y:S02]  /*0f50*/  @P2 SHF.R.U32.HI R2, RZ, R11, R4 ;  /* 0x0000000bff022219 */ /* 0x000fe40000011604 */
[----:B------:R-:W-:-:S03]  /*0f60*/  IADD3 R4, -R3, RZ, RZ ;  /* 0x000000ff03047210 */ /* 0x000fc60007ffe1ff */
[----:B------:R-:W-:Y:S01]  /*0f70*/  IMAD.MOV R2, RZ, RZ, -R2 ;  /* 0x000000ffff027224 */ /* 0x000fe200078e0a02 */
[----:B------:R-:W-:-:S04]  /*0f80*/  R2UR UR4, R4 ;  /* 0x00000000040472ca */ /* 0x000fc800000e0000 */
[----:B------:R-:W-:-:S09]  /*0f90*/  R2UR UR6, R2 ;  /* 0x00000000020672ca */ /* 0x000fd200000e0000 */
[----:B------:R-:W-:-:S04]  /*0fa0*/  UIMAD UR43, UR43, UR4, UR5 ;  /* 0x000000042b2b72a4 */ /* 0x000fc8000f8e0205 */
[----:B------:R-:W-:Y:S01]  /*0fb0*/  UIMAD UR44, UR44, UR6, UR7 ;  /* 0x000000062c2c72a4 */ /* 0x000fe2000f8e0207 */
[----:B------:R-:W-:Y:S11]  /*0fc0*/  @!P0 BRA `(.L_x_8) ;  /* 0x0000000000688947 */ /* 0x000ff60003800000 */
[----:B------:R-:W-:-:S06]  /*0fd0*/  UISETP.NE.AND UP0, UPT, UR47, 0x2, UPT ;  /* 0x000000022f00788c */ /* 0x000fcc000bf05270 */
[----:B------:R-:W-:-:S13]  /*0fe0*/  PLOP3.LUT P1, PT, PT, PT, UP0, 0x80, 0x0 ;  /* 0x000000000000781c */ /* 0x000fda0003f2f008 */
[----:B------:R-:W-:Y:S05]  /*0ff0*/  @!P1 BRA `(.L_x_9) ;  /* 0x0000000000449947 */ /* 0x000fea0003800000 */
[----:B------:R-:W-:-:S06]  /*1000*/  UISETP.NE.AND UP0, UPT, UR47, 0x3, UPT ;  /* 0x000000032f00788c */ /* 0x000fcc000bf05270 */
[----:B------:R-:W-:-:S13]  /*1010*/  PLOP3.LUT P1, PT, PT, PT, UP0, 0x80, 0x0 ;  /* 0x000000000000781c */ /* 0x000fda0003f2f008 */
[----:B------:R-:W-:Y:S05]  /*1020*/  @!P1 BRA `(.L_x_10) ;  /* 0x0000000000249947 */ /* 0x000fea0003800000 */
[----:B------:R-:W-:-:S06]  /*1030*/  UISETP.NE.AND UP0, UPT, UR47, 0x4, UPT ;  /* 0x000000042f00788c */ /* 0x000fcc000bf05270 */
[----:B------:R-:W-:-:S13]  /*1040*/  PLOP3.LUT P1, PT, PT, PT, UP0, 0x80, 0x0 ;  /* 0x000000000000781c */ /* 0x000fda0003f2f008 */
[----:B------:R-:W-:Y:S05]  /*1050*/  @P1 BRA `(.L_x_11) ;  /* 0x0000000000541947 */ /* 0x000fea0003800000 */
[----:B------:R-:W-:Y:S02]  /*1060*/  UIADD3 UR4, UR45, -0x1, URZ ;  /* 0xffffffff2d047890 */ /* 0x000fe4000fffe03f */
[----:B------:R-:W-:Y:S02]  /*1070*/  ULOP3.LUT UR45, UR45, 0x1, URZ, 0xc, !UPT ;  /* 0x000000012d2d7892 */ /* 0x000fe4000f8e0c3f */
[----:B------:R-:W-:-:S04]  /*1080*/  ULOP3.LUT UR4, UR4, 0x2, URZ, 0xc0, !UPT ;  /* 0x0000000204047892 */ /* 0x000fc8000f8ec03f */
[----:B------:R-:W-:-:S04]  /*1090*/  USHF.R.U32.HI UR4, URZ, 0x1, UR4 ;  /* 0x000000013f047899 */ /* 0x000fc80008011604 */
[----:B------:R-:W-:Y:S01]  /*10a0*/  ULOP3.LUT UR46, UR46, UR4, URZ, 0x3c, !UPT ;  /* 0x000000042e2e7292 */ /* 0x000fe2000f8e3c3f */
[----:B------:R-:W-:Y:S11]  /*10b0*/  BRA `(.L_x_11) ;  /* 0x00000000003c7947 */ /* 0x000ff60003800000 */
.L_x_10:
[----:B------:R-:W-:Y:S02]  /*10c0*/  ULOP3.LUT UP0, URZ, UR45, 0x2, URZ, 0xc0, !UPT ;  /* 0x000000022d3f7892 */ /* 0x000fe4000f80c03f */
[----:B------:R-:W-:Y:S02]  /*10d0*/  ULOP3.LUT UR45, UR45, 0x1, URZ, 0xc0, !UPT ;  /* 0x000000012d2d7892 */ /* 0x000fe4000f8ec03f */
[----:B------:R-:W-:-:S04]  /*10e0*/  USEL UR4, URZ, 0x1, UP0 ;  /* 0x000000013f047887 */ /* 0x000fc80008000000 */
[----:B------:R-:W-:Y:S01]  /*10f0*/  ULOP3.LUT UR46, UR46, UR4, URZ, 0x3c, !UPT ;  /* 0x000000042e2e7292 */ /* 0x000fe2000f8e3c3f */
[----:B------:R-:W-:Y:S11]  /*1100*/  BRA `(.L_x_11) ;  /* 0x0000000000287947 */ /* 0x000ff60003800000 */
.L_x_9:
[----:B------:R-:W-:Y:S02]  /*1110*/  UIADD3 UR4, UR45, 0x1, URZ ;  /* 0x000000012d047890 */ /* 0x000fe4000fffe03f */
[----:B------:R-:W-:Y:S02]  /*1120*/  ULOP3.LUT UR45, UR45, 0x1, URZ, 0xc, !UPT ;  /* 0x000000012d2d7892 */ /* 0x000fe4000f8e0c3f */
[----:B------:R-:W-:-:S04]  /*1130*/  UISETP.GT.U32.AND UP0, UPT, UR4, 0x1, UPT ;  /* 0x000000010400788c */ /* 0x000fc8000bf04070 */
[----:B------:R-:W-:-:S04]  /*1140*/  USEL UR4, URZ, 0x1, !UP0 ;  /* 0x000000013f047887 */ /* 0x000fc8000c000000 */
[----:B------:R-:W-:Y:S01]  /*1150*/  ULOP3.LUT UR46, UR46, UR4, URZ, 0x3c, !UPT ;  /* 0x000000042e2e7292 */ /* 0x000fe2000f8e3c3f */
[----:B------:R-:W-:Y:S11]  /*1160*/  BRA `(.L_x_11) ;  /* 0x0000000000107947 */ /* 0x000ff60003800000 */
.L_x_8:
[----:B------:R-:W-:Y:S02]  /*1170*/  UISETP.GT.U32.AND UP0, UPT, UR45, 0x1, UPT ;  /* 0x000000012d00788c */ /* 0x000fe4000bf04070 */
[----:B------:R-:W-:Y:S02]  /*1180*/  ULOP3.LUT UR45, UR45, 0x1, URZ, 0xc0, !UPT ;  /* 0x000000012d2d7892 */ /* 0x000fe4000f8ec03f */
[----:B------:R-:W-:-:S04]  /*1190*/  USEL UR4, URZ, 0x1, !UP0 ;  /* 0x000000013f047887 */ /* 0x000fc8000c000000 */
[----:B------:R-:W-:-:S12]  /*11a0*/  ULOP3.LUT UR46, UR46, UR4, URZ, 0x3c, !UPT ;  /* 0x000000042e2e7292 */ /* 0x000fd8000f8e3c3f */
.L_x_11:
[----:B------:R-:W-:Y:S05]  /*11b0*/  @!P0 BRA `(.L_x_12) ;  /* 0x00000000003c8947 */ /* 0x000fea0003800000 */
        /* <DEDUP_REMOVED lines=9> */
[----:B------:R-:W-:Y:S01]  /*1250*/  ULEA UR42, UR42, 0x3, 0x1 ;  /* 0x000000032a2a7891 */ /* 0x000fe2000f8e083f */
[----:B------:R-:W-:Y:S11]  /*1260*/  BRA `(.L_x_15) ;  /* 0x0000000000147947 */ /* 0x000ff60003800000 */
.L_x_14:
[----:B------:R-:W-:Y:S01]  /*1270*/  ULEA UR42, UR42, 0x2, 0x1 ;  /* 0x000000022a2a7891 */ /* 0x000fe2000f8e083f */
[----:B------:R-:W-:Y:S11]  /*1280*/  BRA `(.L_x_15) ;  /* 0x00000000000c7947 */ /* 0x000ff60003800000 */
.L_x_13:
[----:B------:R-:W-:Y:S01]  /*1290*/  ULEA UR42, UR42, 0x1, 0x1 ;  /* 0x000000012a2a7891 */ /* 0x000fe2000f8e083f */
[----:B------:R-:W-:Y:S11]  /*12a0*/  BRA `(.L_x_15) ;  /* 0x0000000000047947 */ /* 0x000ff60003800000 */
.L_x_12:
[----:B------:R-:W-:-:S12]  /*12b0*/  USHF.L.U32 UR42, UR42, 0x1, URZ ;  /* 0x000000012a2a7899 */ /* 0x000fd8000800063f */
.L_x_15:
[----:B------:R-:W2:Y:S02]  /*12c0*/  LDL R0, [R1+0x2a4] ;  /* 0x0002a40001007983 */ /* 0x000ea40000100800 */
[----:B--2---:R-:W-:-:S13]  /*12d0*/  R2UR UR4, R0 ;  /* 0x00000000000472ca */ /* 0x004fda00000e0000 */
[----:B------:R-:W-:-:S04]  /*12e0*/  ULOP3.LUT UR4, UR4, 0x1, URZ, 0xfc, !UPT ;  /* 0x0000000104047892 */ /* 0x000fc8000f8efc3f */
[----:B------:R-:W-:-:S06]  /*12f0*/  UISETP.NE.AND UP0, UPT, UR4, 0x3, UPT ;  /* 0x000000030400788c */ /* 0x000fcc000bf05270 */
[----:B------:R-:W-:-:S13]  /*1300*/  PLOP3.LUT P0, PT, PT, PT, UP0, 0x80, 0x0 ;  /* 0x000000000000781c */ /* 0x000fda0003f0f008 */
[----:B------:R-:W-:Y:S05]  /*1310*/  @!P0 BRA `(.L_x_16) ;  /* 0x0000000000048947 */ /* 0x000fea0003800000 */
[----:B------:R-:W-:Y:S01]  /*1320*/  BPT.TRAP 0x1 ;  /* 0x000000040000795c */ /* 0x000fe20000300000 */
.L_x_16:
[----:B------:R-:W2:Y:S01]  /*1330*/  LDL R0, [R1+0x2b4] ;  /* 0x0002b40001007983 */ /* 0x000ea20000100800 */
[----:B------:R-:W1:Y:S01]  /*1340*/  S2UR UR4, SR_CgaCtaId ;  /* 0x00000000000479c3 */ /* 0x000e620000008800 */
[----:B------:R-:W-:Y:S02]  /*1350*/  UMOV UR37, 0x400 ;  /* 0x0000040000257882 */ /* 0x000fe40000000000 */
[----:B-1----:R-:W-:-:S04]  /*1360*/  ULEA UR37, UR4, UR37, 0x18 ;  /* 0x0000002504257291 */ /* 0x002fc8000f8ec03f */
[----:B------:R-:W-:Y:S01]  /*1370*/  ULEA UR4, UR45, UR37, 0x3 ;  /* 0x000000252d047291 */ /* 0x000fe2000f8e183f */
[----:B--2---:R-:W-:Y:S01]  /*1380*/  R2UR UR5, R0 ;  /* 0x00000000000572ca */ /* 0x004fe200000e0000 */
[----:B------:R-:W-:-:S05]  /*1390*/  IMAD.U32 R0, RZ, RZ, UR46 ;  /* 0x0000002eff007e24 */ /* 0x000fca000f8e00ff */
[----:B------:R-:W-:-:S04]  /*13a0*/  SHF.L.U32 R0, R0, 0x1f, RZ ;  /* 0x0000001f00007819 */ /* 0x000fc800000006ff */
[----:B------:R-:W1:Y:S03]  /*13b0*/  SYNCS.PHASECHK.TRANS64.TRYWAIT P1, [UR4+0xc4450], R0 ;  /* 0x0c445000ff0075a7 */ /* 0x000e660008020144 */
[----:B------:R-:W-:-:S06]  /*13c0*/  UISETP.NE.AND UP0, UPT, UR5, 0x3, UPT ;  /* 0x000000030500788c */ /* 0x000fcc000bf05270 */
[----:B------:R-:W-:Y:S01]  /*13d0*/  PLOP3.LUT P0, PT, PT, PT, UP0, 0x80, 0x0 ;  /* 0x000000000000781c */ /* 0x000fe20003f0f008 */
[----:B-1----:R-:W-:-:S12]  /*13e0*/  @!P1 BRA `(.L_x_17) ;  /* 0x0000036800449947 */ /* 0x002fd80003800000 */
.L_x_149:
[----:B------:R-:W-:Y:S05]  /*13f0*/  @!P0 BRA `(.L_x_18) ;  /* 0x0000000000048947 */ /* 0x000fea0003800000 */
[----:B------:R-:W-:Y:S01]  /*1400*/  BPT.TRAP 0x1 ;  /* 0x000000040000795c */ /* 0x000fe20000300000 */
.L_x_18:
[----:B------:R-:W2:Y:S01]  /*1410*/  LDL R2, [R1+0x29c] ;  /* 0x00029c0001027983 */ /* 0x000ea20000100800 */
[----:B------:R-:W-:Y:S01]  /*1420*/  ULEA UR40, UR36, UR37, 0x3 ;  /* 0x0000002524287291 */ /* 0x000fe2000f8e183f */
[----:B-1----:R-:W-:Y:S01]  /*1430*/  SHF.L.U32 R0, R16, 0x1f, RZ ;  /* 0x0000001f10007819 */ /* 0x002fe200000006ff */
[----:B------:R-:W-:Y:S02]  /*1440*/  UIADD3 UR6, UR37, 0xc4490, URZ ;  /* 0x000c449025067890 */ /* 0x000fe4000fffe03f */
[----:B------:R-:W-:Y:S02]  /*1450*/  ULEA UR41, UR47, 0xfffffff8, 0x3 ;  /* 0xfffffff82f297891 */ /* 0x000fe4000f8e183f */
[----:B------:R-:W-:Y:S02]  /*1460*/  ULEA UR4, UR47, UR6, 0x3 ;  /* 0x000000062f047291 */ /* 0x000fe4000f8e183f */
[----:B------:R-:W-:Y:S01]  /*1470*/  ULOP3.LUT UR41, UR41, 0x8, URZ, 0xc, !UPT ;  /* 0x0000000829297892 */ /* 0x000fe2000f8e0c3f */
[----:B------:R-:W1:Y:S03]  /*1480*/  SYNCS.PHASECHK.TRANS64.TRYWAIT P1, [UR40+0xc4400], R0 ;  /* 0x0c440000ff0075a7 */ /* 0x000e660008020168 */
[----:B------:R-:W-:-:S05]  /*1490*/  MOV R3, UR4 ;  /* 0x0000000400037c02 */ /* 0x000fca0008000f00 */
[----:B------:R3:W-:Y:S01]  /*14a0*/  STL [R1+0x2a8], R3 ;  /* 0x0002a80301007387 */ /* 0x0007e20000100800 */
[----:B--2---:R-:W-:Y:S01]  /*14b0*/  SHF.L.U32 R2, R2, 0x1f, RZ ;  /* 0x0000001f02027819 */ /* 0x004fe200000006ff */
[----:B-1-3--:R-:W-:Y:S06]  /*14c0*/  @!P1 BRA `(.L_x_19) ;  /* 0x0000036800249947 */ /* 0x00afec0003800000 */
.L_x_150:
[----:B------:R-:W-:-:S09]  /*14d0*/  ULEA UR4, UR47, UR6, 0x3 ;  /* 0x000000062f047291 */ /* 0x000fd2000f8e183f */
[----:B------:R-:W2:Y:S02]  /*14e0*/  SYNCS.PHASECHK.TRANS64.TRYWAIT P1, [UR4+-0x8], R2 ;  /* 0xfffff802ff0075a7 */ /* 0x000ea40008020144 */
[----:B--2---:R-:W-:Y:S05]  /*14f0*/  @!P1 BRA `(.L_x_20) ;  /* 0x0000036800309947 */ /* 0x004fea0003800000 */
.L_x_151:
[----:B------:R-:W-:Y:S01]  /*1500*/  UIADD3 UR5, UR37, 0x20000, URZ ;  /* 0x0002000025057890 */ /* 0x000fe2000fffe03f */
[----:B------:R-:W-:Y:S01]  /*1510*/  WARPGROUP.ARRIVE ;  /* 0x00000000000079c5 */ /* 0x000fe20000000000 */
[----:B------:R-:W-:Y:S01]  /*1520*/  USHF.R.U32.HI UR4, URZ, 0x4, UR37 ;  /* 0x000000043f047899 */ /* 0x000fe20008011625 */
[C---:B------:R-:W-:Y:S01]  /*1530*/  VIADD R5, R229.reuse, 0x8 ;  /* 0x00000008e5057836 */ /* 0x040fe20000000000 */
[----:B------:R-:W-:Y:S01]  /*1540*/  USHF.R.U32.HI UR5, URZ, 0x4, UR5 ;  /* 0x000000043f057899 */ /* 0x000fe20008011605 */
[----:B------:R-:W-:Y:S01]  /*1550*/  VIADD R7, R229, 0x10 ;  /* 0x00000010e5077836 */ /* 0x000fe20000000000 */
[----:B------:R-:W-:Y:S01]  /*1560*/  ULOP3.LUT UR4, UR4, 0x3fff, URZ, 0xc0, !UPT ;  /* 0x00003fff04047892 */ /* 0x000fe2000f8ec03f */
[----:B-1----:R-:W-:Y:S01]  /*1570*/  IMAD.U32 R0, RZ, RZ, UR41 ;  /* 0x00000029ff007e24 */ /* 0x002fe2000f8e00ff */
[----:B------:R-:W-:Y:S02]  /*1580*/  ULOP3.LUT UR38, UR5, 0x3fff, URZ, 0xc0, !UPT ;  /* 0x00003fff05267892 */ /* 0x000fe4000f8ec03f */
[----:B------:R-:W-:-:S02]  /*1590*/  ULOP3.LUT UR4, UR4, 0x10000, URZ, 0xfc, !UPT ;  /* 0x0001000004047892 */ /* 0x000fc4000f8efc3f */
[----:B------:R-:W-:Y:S02]  /*15a0*/  ULOP3.LUT UR39, UR38, 0x10000, URZ, 0xfc, !UPT ;  /* 0x0001000026277892 */ /* 0x000fe4000f8efc3f */
[----:B------:R-:W-:Y:S02]  /*15b0*/  ULEA UR5, UR45, UR4, 0xc ;  /* 0x000000042d057291 */ /* 0x000fe4000f8e603f */
[----:B------:R-:W-:Y:S01]  /*15c0*/  ULEA UR4, UR36, UR39, 0xd ;  /* 0x0000002724047291 */ /* 0x000fe2000f8e683f */
[----:B------:R-:W-:Y:S01]  /*15d0*/  UMOV UR9, 0x40000040 ;  /* 0x4000004000097882 */ /* 0x000fe20000000000 */
[----:B------:R-:W-:Y:S01]  /*15e0*/  UMOV UR11, 0x40000040 ;  /* 0x40000040000b7882 */ /* 0x000fe20000000000 */
[----:B------:R-:W-:Y:S01]  /*15f0*/  UIADD3 UR7, UR5, 0x2, URZ ;  /* 0x0000000205077890 */ /* 0x000fe2000fffe03f */
[----:B------:R-:W-:Y:S01]  /*1600*/  MOV R3, UR9 ;  /* 0x0000000900037c02 */ /* 0x000fe20008000f00 */
[----:B------:R-:W-:Y:S02]  /*1610*/  UMOV UR8, UR5 ;  /* 0x0000000500087c82 */ /* 0x000fe40008000000 */
[----:B------:R-:W-:Y:S01]  /*1620*/  UMOV UR10, UR4 ;  /* 0x00000004000a7c82 */ /* 0x000fe20008000000 */
[----:B------:R-:W-:Y:S01]  /*1630*/  IMAD.U32 R2, RZ, RZ, UR8 ;  /* 0x00000008ff027e24 */ /* 0x000fe2000f8e00ff */
[----:B------:R-:W-:Y:S01]  /*1640*/  HGMMA.64x128x16.F32.BF16 R24, gdesc[UR8], RZ, !UPT, gsb0 ;  /* 0x01e00000081879f0 */ /* 0x000fe2000c0018ff */
[----:B------:R-:W-:Y:S01]  /*1650*/  UIADD3 UR8, UR4, 0x2, URZ ;  /* 0x0000000204087890 */ /* 0x000fe2000fffe03f */
[----:B------:R-:W-:Y:S01]  /*1660*/  UMOV UR12, UR7 ;  /* 0x00000007000c7c82 */ /* 0x000fe20008000000 */
[----:B------:R-:W-:Y:S01]  /*1670*/  UMOV UR13, 0x40000040 ;  /* 0x40000040000d7882 */ /* 0x000fe20000000000 */
[----:B------:R-:W-:Y:S01]  /*1680*/  UMOV UR15, 0x40000040 ;  /* 0x40000040000f7882 */ /* 0x000fe20000000000 */
[----:B------:R-:W-:Y:S01]  /*1690*/  UIADD3 UR7, UR5, 0x4, URZ ;  /* 0x0000000405077890 */ /* 0x000fe2000fffe03f */
[----:B------:R1:W-:Y:S02]  /*16a0*/  STL.64 [R1+0x290], R2 ;  /* 0x0002900201007387 */ /* 0x0003e40000100a00 */
[----:B------:R-:W-:Y:S01]  /*16b0*/  UMOV UR14, UR8 ;  /* 0x00000008000e7c82 */ /* 0x000fe20008000000 */
[----:B------:R-:W-:-:S02]  /*16c0*/  UIADD3 UR8, UR4, 0x4, URZ ;  /* 0x0000000404087890 */ /* 0x000fc4000fffe03f */
[----:B------:R-:W-:Y:S02]  /*16d0*/  UIADD3 UR56, UR5, 0xa04, URZ ;  /* 0x00000a0405387890 */ /* 0x000fe4000fffe03f */
[----:B------:R-:W-:Y:S01]  /*16e0*/  UIADD3 UR58, UR4, 0x1404, URZ ;  /* 0x00001404043a7890 */ /* 0x000fe2000fffe03f */
[----:B------:R-:W-:Y:S01]  /*16f0*/  UMOV UR57, 0x40000040 ;  /* 0x4000004000397882 */ /* 0x000fe20000000000 */
[----:B------:R-:W-:Y:S01]  /*1700*/  UMOV UR59, 0x40000040 ;  /* 0x40000040003b7882 */ /* 0x000fe20000000000 */
[----:B------:R-:W-:Y:S01]  /*1710*/  UIADD3 UR10, UR4, 0x1406, URZ ;  /* 0x00001406040a7890 */ /* 0x000fe2000fffe03f */
[----:B-1----:R-:W-:Y:S01]  /*1720*/  IMAD.U32 R2, RZ, RZ, UR12 ;  /* 0x0000000cff027e24 */ /* 0x002fe2000f8e00ff */
[----:B------:R-:W-:Y:S01]  /*1730*/  MOV R3, UR13 ;  /* 0x0000000d00037c02 */ /* 0x000fe20008000f00 */
[----:B------:R-:W-:Y:S01]  /*1740*/  UMOV UR9, 0x40000040 ;  /* 0x4000004000097882 */ /* 0x000fe20000000000 */
[----:B------:R-:W-:Y:S01]  /*1750*/  UMOV UR11, 0x40000040 ;  /* 0x40000040000b7882 */ /* 0x000fe20000000000 */
[----:B------:R-:W-:-:S02]  /*1760*/  UIADD3 UR16, UR5, 0xc02, URZ ;  /* 0x00000c0205107890 */ /* 0x000fc4000fffe03f */
[----:B------:R1:W-:Y:S01]  /*1770*/  STL.64 [R1+0x288], R2 ;  /* 0x0002880201007387 */ /* 0x0003e20000100a00 */
[----:B------:R-:W-:Y:S01]  /*1780*/  UIADD3 UR18, UR4, 0x1802, URZ ;  /* 0x0000180204127890 */ /* 0x000fe2000fffe03f */
[----:B------:R-:W-:Y:S01]  /*1790*/  UMOV UR17, 0x40000040 ;  /* 0x4000004000117882 */ /* 0x000fe20000000000 */
[----:B------:R-:W-:Y:S01]  /*17a0*/  UMOV UR19, 0x40000040 ;  /* 0x4000004000137882 */ /* 0x000fe20000000000 */
[----:B------:R-:W-:Y:S02]  /*17b0*/  UIADD3 UR20, UR5, 0xc04, URZ ;  /* 0x00000c0405147890 */ /* 0x000fe4000fffe03f */
[----:B------:R-:W-:Y:S01]  /*17c0*/  UIADD3 UR22, UR4, 0x1804, URZ ;  /* 0x0000180404167890 */ /* 0x000fe2000fffe03f */
[----:B------:R-:W-:Y:S01]  /*17d0*/  UMOV UR21, 0x40000040 ;  /* 0x4000004000157882 */ /* 0x000fe20000000000 */
[----:B------:R-:W-:Y:S01]  /*17e0*/  UMOV UR23, 0x40000040 ;  /* 0x4000004000177882 */ /* 0x000fe20000000000 */
[----:B------:R-:W-:Y:S02]  /*17f0*/  UIADD3 UR24, UR5, 0xc06, URZ ;  /* 0x00000c0605187890 */ /* 0x000fe4000fffe03f */
[----:B------:R-:W-:Y:S01]  /*1800*/  UIADD3 UR26, UR4, 0x1806, URZ ;  /* 0x00001806041a7890 */ /* 0x000fe2000fffe03f */
[----:B------:R-:W-:Y:S01]  /*1810*/  UMOV UR25, 0x40000040 ;  /* 0x4000004000197882 */ /* 0x000fe20000000000 */
[----:B------:R-:W-:Y:S01]  /*1820*/  UMOV UR27, 0x40000040 ;  /* 0x40000040001b7882 */ /* 0x000fe20000000000 */
[----:B------:R-:W-:-:S02]  /*1830*/  UIADD3 UR28, UR5, 0xe00, URZ ;  /* 0x00000e00051c7890 */ /* 0x000fc4000fffe03f */
        /* <DEDUP_REMOVED lines=11> */
[----:B------:R-:W-:Y:S01]  /*18f0*/  UMOV UR53, 0x40000040 ;  /* 0x4000004000357882 */ /* 0x000fe20000000000 */
[----:B------:R-:W-:Y:S01]  /*1900*/  UMOV UR55, 0x40000040 ;  /* 0x4000004000377882 */ /* 0x000fe20000000000 */
[----:B------:R-:W-:Y:S01]  /*1910*/  MOV R231, UR53 ;  /* 0x0000003500e77c02 */ /* 0x000fe20008000f00 */
[----:B------:R-:W-:-:S02]  /*1920*/  WARPGROUP.DEPBAR.LE gsb0, 0x0 ;  /* 0x00008000000079c5 */ /* 0x000fc40000010000 */
[----:B------:R-:W-:-:S06]  /*1930*/  WARPGROUP.ARRIVE ;  /* 0x00000000000079c5 */ /* 0x000fcc0000000000 */
[----:B------:R-:W-:Y:S01]  /*1940*/  HGMMA.64x128x16.F32.BF16 R24, gdesc[UR12], R24, gsb0 ;  /* 0x01e000000c1879f0 */ /* 0x000fe20008001818 */
[----:B------:R-:W-:Y:S01]  /*1950*/  UMOV UR12, UR7 ;  /* 0x00000007000c7c82 */ /* 0x000fe20008000000 */
[----:B------:R-:W-:Y:S01]  /*1960*/  UMOV UR13, 0x40000040 ;  /* 0x40000040000d7882 */ /* 0x000fe20000000000 */
[----:B------:R-:W-:Y:S01]  /*1970*/  UMOV UR14, UR8 ;  /* 0x00000008000e7c82 */ /* 0x000fe20008000000 */
[----:B------:R-:W-:Y:S01]  /*1980*/  UMOV UR15, 0x40000040 ;  /* 0x40000040000f7882 */ /* 0x000fe20000000000 */
[----:B------:R-:W-:Y:S01]  /*1990*/  UIADD3 UR7, UR5, 0x6, URZ ;  /* 0x0000000605077890 */ /* 0x000fe2000fffe03f */
[----:B-1----:R-:W-:Y:S01]  /*19a0*/  IMAD.U32 R2, RZ, RZ, UR12 ;  /* 0x0000000cff027e24 */ /* 0x002fe2000f8e00ff */
[----:B------:R-:W-:Y:S01]  /*19b0*/  UIADD3 UR8, UR4, 0x6, URZ ;  /* 0x0000000604087890 */ /* 0x000fe2000fffe03f */
[----:B------:R-:W-:-:S05]  /*19c0*/  MOV R3, UR13 ;  /* 0x0000000d00037c02 */ /* 0x000fca0008000f00 */
[----:B------:R1:W-:Y:S01]  /*19d0*/  STL.64 [R1+0x280], R2 ;  /* 0x0002800201007387 */ /* 0x0003e20000100a00 */
[----:B------:R-:W-:Y:S02]  /*19e0*/  WARPGROUP.DEPBAR.LE gsb0, 0x0 ;  /* 0x00008000000079c5 */ /* 0x000fe40000010000 */
        /* <DEDUP_REMOVED lines=190> */
[----:B------:R1:W-:Y:S02]  /*25d0*/  STL.64 [R1+0x200], R2 ;  /* 0x0002000201007387 */ /* 0x0003e40000100a00 */
[----:B-1----:R-:W1:Y:S01]  /*25e0*/  LDC R2, c[0x0][0x28c] ;  /* 0x0000a300ff027b82 */ /* 0x002e620000000800 */
[----:B------:R-:W-:Y:S02]  /*25f0*/  IADD3 R3, R229, 0x1, RZ ;  /* 0x00000001e5037810 */ /* 0x000fe40007ffe0ff */
[-C--:B-1----:R-:W-:Y:S02]  /*2600*/  ISETP.GE.AND P2, PT, R5, R2.reuse, PT ;  /* 0x000000020500720c */ /* 0x082fe40003f46270 */
[----:B------:R-:W-:Y:S02]  /*2610*/  IADD3 R5, R229, 0x11, RZ ;  /* 0x00000011e5057810 */ /* 0x000fe40007ffe0ff */
[-C--:B------:R-:W-:Y:S02]  /*2620*/  ISETP.GE.AND P1, PT, R3, R2.reuse, PT ;  /* 0x000000020300720c */ /* 0x080fe40003f26270 */
[----:B------:R-:W-:-:S02]  /*2630*/  ISETP.GE.AND P5, PT, R5, R2, PT ;  /* 0x000000020500720c */ /* 0x000fc40003fa6270 */
[C---:B------:R-:W-:Y:S02]  /*2640*/  IADD3 R3, R229.reuse, 0x9, RZ ;  /* 0x00000009e5037810 */ /* 0x040fe40007ffe0ff */
[----:B------:R-:W-:Y:S02]  /*2650*/  IADD3 R5, R229, 0x19, RZ ;  /* 0x00000019e5057810 */ /* 0x000fe40007ffe0ff */
[-C--:B------:R-:W-:Y:S01]  /*2660*/  ISETP.GE.AND P3, PT, R3, R2.reuse, PT ;  /* 0x000000020300720c */ /* 0x080fe20003f66270 */
[C---:B------:R-:W-:Y:S01]  /*2670*/  VIADD R3, R229.reuse, 0x18 ;  /* 0x00000018e5037836 */ /* 0x040fe20000000000 */
[-C--:B------:R-:W-:Y:S02]  /*2680*/  ISETP.GE.AND P6, PT, R229, R2.reuse, PT ;  /* 0x00000002e500720c */ /* 0x080fe40003fc6270 */
[----:B------:R-:W-:Y:S01]  /*2690*/  ISETP.GE.AND P4, PT, R7, R2, PT ;  /* 0x000000020700720c */ /* 0x000fe20003f86270 */
        /* <DEDUP_REMOVED lines=8> */
[----:B------:R-:W-:Y:S01]  /*2720*/  IMAD.U32 R236, RZ, RZ, UR12 ;  /* 0x0000000cffec7e24 */ /* 0x000fe2000f8e00ff */
[----:B------:R-:W-:Y:S01]  /*2730*/  UIADD3 UR7, UR4, 0x1400, URZ ;  /* 0x0000140004077890 */ /* 0x000fe2000fffe03f */
[----:B------:R-:W-:Y:S01]  /*2740*/  MOV R237, UR13 ;  /* 0x0000000d00ed7c02 */ /* 0x000fe20008000f00 */
        /* <DEDUP_REMOVED lines=20> */
[----:B------:R-:W-:Y:S01]  /*2890*/  MOV R233, UR13 ;  /* 0x0000000d00e97c02 */ /* 0x000fe20008000f00 */
[----:B------:R-:W-:-:S04]  /*28a0*/  UIADD3 UR7, UR36, 0x1, URZ ;  /* 0x0000000124077890 */ /* 0x000fc8000fffe03f */
[----:B------:R-:W-:-:S04]  /*28b0*/  UISETP.NE.AND UP0, UPT, UR7, 0x5, UPT ;  /* 0x000000050700788c */ /* 0x000fc8000bf05270 */
[----:B------:R-:W-:Y:S01]  /*28c0*/  USEL UR7, UR7, URZ, UP0 ;  /* 0x0000003f07077287 */ /* 0x000fe20008000000 */
[----:B------:R-:W-:Y:S02]  /*28d0*/  WARPGROUP.DEPBAR.LE gsb0, 0x0 ;  /* 0x00008000000079c5 */ /* 0x000fe40000010000 */
[----:B------:R-:W-:-:S06]  /*28e0*/  WARPGROUP.ARRIVE ;  /* 0x00000000000079c5 */ /* 0x000fcc0000000000 */
[----:B------:R-:W-:Y:S01]  /*28f0*/  HGMMA.64x128x16.F32.BF16 R24, gdesc[UR12], R24, gsb0 ;  /* 0x01e000000c1879f0 */ /* 0x000fe20008001818 */
[----:B------:R-:W-:Y:S02]  /*2900*/  UIADD3 UR12, UR5, 0xc00, URZ ;  /* 0x00000c00050c7890 */ /* 0x000fe4000fffe03f */
[----:B------:R-:W-:Y:S01]  /*2910*/  UIADD3 UR14, UR4, 0x1800, URZ ;  /* 0x00001800040e7890 */ /* 0x000fe2000fffe03f */
[----:B------:R-:W-:Y:S01]  /*2920*/  UMOV UR13, 0x40000040 ;  /* 0x40000040000d7882 */ /* 0x000fe20000000000 */
[----:B------:R-:W-:Y:S01]  /*2930*/  UMOV UR15, 0x40000040 ;  /* 0x40000040000f7882 */ /* 0x000fe20000000000 */
[----:B------:R-:W-:Y:S02]  /*2940*/  UIADD3 UR5, UR5, 0xe06, URZ ;  /* 0x00000e0605057890 */ /* 0x000fe4000fffe03f */
[----:B------:R-:W-:-:S05]  /*2950*/  UIADD3 UR4, UR4, 0x1c06, URZ ;  /* 0x00001c0604047890 */ /* 0x000fca000fffe03f */
[----:B------:R-:W-:Y:S02]  /*2960*/  UMOV UR52, UR5 ;  /* 0x0000000500347c82 */ /* 0x000fe40008000000 */
[----:B------:R-:W-:Y:S01]  /*2970*/  UMOV UR54, UR4 ;  /* 0x0000000400367c82 */ /* 0x000fe20008000000 */
[----:B------:R-:W-:Y:S01]  /*2980*/  ULDC UR4, c[0x0][0x604] ;  /* 0x0001810000047ab9 */ /* 0x000fe20000000800 */
[----:B------:R-:W-:Y:S01]  /*2990*/  IMAD.U32 R230, RZ, RZ, UR52 ;  /* 0x00000034ffe67e24 */ /* 0x000fe2000f8e00ff */
[----:B------:R-:W-:Y:S02]  /*29a0*/  WARPGROUP.DEPBAR.LE gsb0, 0x0 ;  /* 0x00008000000079c5 */ /* 0x000fe40000010000 */
[----:B------:R-:W-:-:S06]  /*29b0*/  WARPGROUP.ARRIVE ;  /* 0x00000000000079c5 */ /* 0x000fcc0000000000 */
[----:B------:R-:W-:Y:S03]  /*29c0*/  HGMMA.64x128x16.F32.BF16 R24, gdesc[UR56], R24, gsb0 ;  /* 0x01e00000381879f0 */ /* 0x000fe60008001818 */
[----:B------:R-:W-:Y:S02]  /*29d0*/  WARPGROUP.DEPBAR.LE gsb0, 0x0 ;  /* 0x00008000000079c5 */ /* 0x000fe40000010000 */
[----:B------:R-:W-:-:S07]  /*29e0*/  WARPGROUP.ARRIVE ;  /* 0x00000000000079c5 */ /* 0x000fce0000000000 */
        /* <DEDUP_REMOVED lines=26> */
[----:B------:R-:W-:Y:S01]  /*2b90*/  FSEL R25, R25, -INF , !P1 ;  /* 0xff80000019197808 */ /* 0x000fe20004800000 */
[----:B------:R1:W-:Y:S01]  /*2ba0*/  SYNCS.ARRIVE.TRANS64.A1T0 RZ, [R0+UR6], RZ ;  /* 0x000000ff00ff79a7 */ /* 0x0003e20008100006 */
[----:B------:R-:W-:Y:S02]  /*2bb0*/  FSEL R27, R27, -INF , !P1 ;  /* 0xff8000001b1b7808 */ /* 0x000fe40004800000 */
[----:B------:R-:W-:Y:S02]  /*2bc0*/  ISETP.GE.AND P1, PT, R5, R2, PT ;  /* 0x000000020500720c */ /* 0x000fe40003f26270 */
[----:B------:R-:W-:-:S02]  /*2bd0*/  IADD3 R5, R229, 0x21, RZ ;  /* 0x00000021e5057810 */ /* 0x000fc40007ffe0ff */
[----:B------:R-:W-:Y:S02]  /*2be0*/  FSEL R29, R29, -INF , !P3 ;  /* 0xff8000001d1d7808 */ /* 0x000fe40005800000 */
[----:B------:R-:W-:Y:S02]  /*2bf0*/  FSEL R31, R31, -INF , !P3 ;  /* 0xff8000001f1f7808 */ /* 0x000fe40005800000 */
[----:B------:R-:W-:Y:S02]  /*2c00*/  ISETP.GE.AND P3, PT, R5, R2, PT ;  /* 0x000000020500720c */ /* 0x000fe40003f66270 */
[----:B------:R-:W-:Y:S02]  /*2c10*/  IADD3 R5, R229, 0x29, RZ ;  /* 0x00000029e5057810 */ /* 0x000fe40007ffe0ff */
[----:B------:R-:W-:Y:S02]  /*2c20*/  FSEL R33, R33, -INF , !P5 ;  /* 0xff80000021217808 */ /* 0x000fe40006800000 */
[----:B------:R-:W-:-:S02]  /*2c30*/  FSEL R35, R35, -INF , !P5 ;  /* 0xff80000023237808 */ /* 0x000fc40006800000 */
[-C--:B------:R-:W-:Y:S02]  /*2c40*/  ISETP.GE.AND P5, PT, R5, R2.reuse, PT ;  /* 0x000000020500720c */ /* 0x080fe40003fa6270 */
[----:B------:R-:W-:Y:S02]  /*2c50*/  IADD3 R5, R229, 0x31, RZ ;  /* 0x00000031e5057810 */ /* 0x000fe40007ffe0ff */
[----:B------:R-:W-:Y:S02]  /*2c60*/  FSEL R37, R37, -INF , !P1 ;  /* 0xff80000025257808 */ /* 0x000fe40004800000 */
        /* <DEDUP_REMOVED lines=9> */
[-C--:B------:R-:W-:Y:S01]  /*2d00*/  ISETP.GE.AND P6, PT, R3, R2.reuse, PT ;  /* 0x000000020300720c */ /* 0x080fe20003fc6270 */
[----:B------:R-:W-:Y:S01]  /*2d10*/  VIADD R3, R229, 0x20 ;  /* 0x00000020e5037836 */ /* 0x000fe20000000000 */
[----:B------:R-:W-:Y:S02]  /*2d20*/  FSEL R45, R45, -INF , !P5 ;  /* 0xff8000002d2d7808 */ /* 0x000fe40006800000 */
[----:B------:R-:W-:Y:S02]  /*2d30*/  FSEL R47, R47, -INF , !P5 ;  /* 0xff8000002f2f7808 */ /* 0x000fe40006800000 */
[----:B------:R-:W-:Y:S02]  /*2d40*/  ISETP.GE.AND P5, PT, R5, R2, PT ;  /* 0x000000020500720c */ /* 0x000fe40003fa6270 */
[----:B------:R-:W-:Y:S02]  /*2d50*/  IADD3 R5, R229, 0x49, RZ ;  /* 0x00000049e5057810 */ /* 0x000fe40007ffe0ff */
[----:B------:R-:W-:-:S02]  /*2d60*/  FSEL R28, R28, -INF , !P2 ;  /* 0xff8000001c1c7808 */ /* 0x000fc40005000000 */
[----:B------:R-:W-:Y:S02]  /*2d70*/  FSEL R30, R30, -INF , !P2 ;  /* 0xff8000001e1e7808 */ /* 0x000fe40005000000 */
[----:B------:R-:W-:Y:S02]  /*2d80*/  FSEL R49, R49, -INF , !P1 ;  /* 0xff80000031317808 */ /* 0x000fe40004800000 */
[----:B------:R-:W-:Y:S02]  /*2d90*/  FSEL R51, R51, -INF , !P1 ;  /* 0xff80000033337808 */ /* 0x000fe40004800000 */
[-C--:B------:R-:W-:Y:S01]  /*2da0*/  ISETP.GE.AND P2, PT, R3, R2.reuse, PT ;  /* 0x000000020300720c */ /* 0x080fe20003f46270 */
[----:B------:R-:W-:Y:S01]  /*2db0*/  VIADD R3, R229, 0x28 ;  /* 0x00000028e5037836 */ /* 0x000fe20000000000 */
[----:B------:R-:W-:Y:S02]  /*2dc0*/  ISETP.GE.AND P1, PT, R5, R2, PT ;  /* 0x000000020500720c */ /* 0x000fe40003f26270 */
[----:B------:R-:W-:-:S02]  /*2dd0*/  FMNMX R5, R24, R25, !PT ;  /* 0x0000001918057209 */ /* 0x000fc40007800000 */
[----:B------:R-:W-:Y:S02]  /*2de0*/  FSEL R32, R32, -INF , !P4 ;  /* 0xff80000020207808 */ /* 0x000fe40006000000 */
[----:B------:R-:W-:Y:S02]  /*2df0*/  FSEL R34, R34, -INF , !P4 ;  /* 0xff80000022227808 */ /* 0x000fe40006000000 */
[----:B-1----:R-:W-:Y:S02]  /*2e00*/  FMNMX R0, R28, R5, !PT ;  /* 0x000000051c007209 */ /* 0x002fe40007800000 */
[----:B------:R-:W-:Y:S01]  /*2e10*/  ISETP.GE.AND P4, PT, R3, R2, PT ;  /* 0x000000020300720c */ /* 0x000fe20003f86270 */
[----:B------:R-:W-:Y:S01]  /*2e20*/  VIADD R3, R229, 0x30 ;  /* 0x00000030e5037836 */ /* 0x000fe20000000000 */
[----:B------:R-:W-:Y:S02]  /*2e30*/  FMNMX R7, R26, R27, !PT ;  /* 0x0000001b1a077209 */ /* 0x000fe40007800000 */
[----:B------:R-:W-:-:S02]  /*2e40*/  FMNMX R5, R29, R0, !PT ;  /* 0x000000001d057209 */ /* 0x000fc40007800000 */
[----:B------:R-:W-:Y:S02]  /*2e50*/  FSEL R36, R36, -INF , !P6 ;  /* 0xff80000024247808 */ /* 0x000fe40007000000 */
[----:B------:R-:W-:Y:S02]  /*2e60*/  FSEL R38, R38, -INF , !P6 ;  /* 0xff80000026267808 */ /* 0x000fe40007000000 */
[----:B------:R-:W-:Y:S01]  /*2e70*/  ISETP.GE.AND P6, PT, R3, R2, PT ;  /* 0x000000020300720c */ /* 0x000fe20003fc6270 */
[----:B------:R-:W-:Y:S01]  /*2e80*/  VIADD R3, R229, 0x38 ;  /* 0x00000038e5037836 */ /* 0x000fe20000000000 */
[----:B------:R-:W-:Y:S02]  /*2e90*/  FMNMX R4, R30, R7, !PT ;  /* 0x000000071e047209 */ /* 0x000fe40007800000 */
[----:B------:R-:W-:Y:S02]  /*2ea0*/  FMNMX R0, R32, R5, !PT ;  /* 0x0000000520007209 */ /* 0x000fe40007800000 */
[----:B------:R-:W-:-:S02]  /*2eb0*/  FMNMX R7, R31, R4, !PT ;  /* 0x000000041f077209 */ /* 0x000fc40007800000 */
[----:B------:R-:W-:Y:S02]  /*2ec0*/  FSEL R40, R40, -INF , !P2 ;  /* 0xff80000028287808 */ /* 0x000fe40005000000 */
[----:B------:R-:W-:Y:S02]  /*2ed0*/  FSEL R42, R42, -INF , !P2 ;  /* 0xff8000002a2a7808 */ /* 0x000fe40005000000 */
[----:B------:R-:W-:Y:S02]  /*2ee0*/  FMNMX R5, R33, R0, !PT ;  /* 0x0000000021057209 */ /* 0x000fe40007800000 */
        /* <DEDUP_REMOVED lines=20> */
[----:B------:R-:W-:Y:S02]  /*3030*/  ISETP.GE.AND P2, PT, R3, R2, PT ;  /* 0x000000020300720c */ /* 0x000fe40003f46270 */
[----:B------:R-:W-:Y:S02]  /*3040*/  FMNMX R4, R42, R7, !PT ;  /* 0x000000072a047209 */ /* 0x000fe40007800000 */
[----:B------:R-:W-:Y:S02]  /*3050*/  IADD3 R3, R229, 0x51, RZ ;  /* 0x00000051e5037810 */ /* 0x000fe40007ffe0ff */
        /* <DEDUP_REMOVED lines=8> */
[----:B------:R-:W-:Y:S02]  /*30e0*/  FMNMX R0, R48, R5, !PT ;  /* 0x0000000530007209 */ /* 0x000fe40007800000 */
[----:B------:R-:W-:Y:S02]  /*30f0*/  FSEL R56, R56, -INF , !P4 ;  /* 0xff80000038387808 */ /* 0x000fe40006000000 */
[----:B------:R-:W-:Y:S02]  /*3100*/  FSEL R58, R58, -INF , !P4 ;  /* 0xff8000003a3a7808 */ /* 0x000fe40006000000 */
[----:B------:R-:W-:Y:S02]  /*3110*/  ISETP.GE.AND P4, PT, R3, R2, PT ;  /* 0x000000020300720c */ /* 0x000fe40003f86270 */
[----:B------:R-:W-:Y:S02]  /*3120*/  IADD3 R3, R229, 0x59, RZ ;  /* 0x00000059e5037810 */ /* 0x000fe40007ffe0ff */
[----:B------:R-:W-:-:S02]  /*3130*/  FMNMX R7, R47, R4, !PT ;  /* 0x000000042f077209 */ /* 0x000fc40007800000 */
[----:B------:R-:W-:Y:S02]  /*3140*/  FMNMX R5, R49, R0, !PT ;  /* 0x0000000031057209 */ /* 0x000fe40007800000 */
[----:B------:R-:W-:Y:S02]  /*3150*/  FSEL R57, R57, -INF , !P5 ;  /* 0xff80000039397808 */ /* 0x000fe40006800000 */
[----:B------:R-:W-:Y:S02]  /*3160*/  FSEL R59, R59, -INF , !P5 ;  /* 0xff8000003b3b7808 */ /* 0x000fe40006800000 */
[----:B------:R-:W-:Y:S01]  /*3170*/  ISETP.GE.AND P5, PT, R3, R2, PT ;  /* 0x000000020300720c */ /* 0x000fe20003fa6270 */
[----:B------:R-:W-:Y:S01]  /*3180*/  VIADD R3, R229, 0x60 ;  /* 0x00000060e5037836 */ /* 0x000fe20000000000 */
[----:B------:R-:W-:Y:S02]  /*3190*/  FMNMX R4, R50, R7, !PT ;  /* 0x0000000732047209 */ /* 0x000fe40007800000 */
[----:B------:R-:W-:-:S02]  /*31a0*/  FMNMX R0, R52, R5, !PT ;  /* 0x0000000534007209 */ /* 0x000fc40007800000 */
[----:B------:R-:W-:Y:S02]  /*31b0*/  FMNMX R7, R51, R4, !PT ;  /* 0x0000000433077209 */ /* 0x000fe40007800000 */
[----:B------:R-:W-:Y:S02]  /*31c0*/  FSEL R60, R60, -INF , !P6 ;  /* 0xff8000003c3c7808 */ /* 0x000fe40007000000 */
[----:B------:R-:W-:Y:S02]  /*31d0*/  FSEL R62, R62, -INF , !P6 ;  /* 0xff8000003e3e7808 */ /* 0x000fe40007000000 */
[----:B------:R-:W-:Y:S02]  /*31e0*/  FMNMX R5, R53, R0, !PT ;  /* 0x0000000035057209 */ /* 0x000fe40007800000 */
[----:B------:R-:W-:Y:S02]  /*31f0*/  ISETP.GE.AND P6, PT, R3, R2, PT ;  /* 0x000000020300720c */ /* 0x000fe40003fc6270 */
[----:B------:R-:W-:-:S02]  /*3200*/  IADD3 R3, R229, 0x61, RZ ;  /* 0x00000061e5037810 */ /* 0x000fc40007ffe0ff */
[----:B------:R-:W-:Y:S02]  /*3210*/  FMNMX R4, R54, R7, !PT ;  /* 0x0000000736047209 */ /* 0x000fe40007800000 */
[----:B------:R-:W-:Y:S02]  /*3220*/  FMNMX R0, R56, R5, !PT ;  /* 0x0000000538007209 */ /* 0x000fe40007800000 */
[----:B------:R-:W-:Y:S02]  /*3230*/  FSEL R61, R61, -INF , !P1 ;  /* 0xff8000003d3d7808 */ /* 0x000fe40004800000 */
[----:B------:R-:W-:Y:S02]  /*3240*/  FSEL R63, R63, -INF , !P1 ;  /* 0xff8000003f3f7808 */ /* 0x000fe40004800000 */
[----:B------:R-:W-:Y:S01]  /*3250*/  ISETP.GE.AND P1, PT, R3, R2, PT ;  /* 0x000000020300720c */ /* 0x000fe20003f26270 */
[----:B------:R-:W-:Y:S01]  /*3260*/  VIADD R3, R229, 0x68 ;  /* 0x00000068e5037836 */ /* 0x000fe20000000000 */
[----:B------:R-:W-:-:S02]  /*3270*/  FMNMX R7, R55, R4, !PT ;  /* 0x0000000437077209 */ /* 0x000fc40007800000 */
[----:B------:R-:W-:Y:S02]  /*3280*/  FMNMX R5, R57, R0, !PT ;  /* 0x0000000039057209 */ /* 0x000fe40007800000 */
[----:B------:R-:W-:Y:S02]  /*3290*/  FSEL R64, R64, -INF , !P2 ;  /* 0xff80000040407808 */ /* 0x000fe40005000000 */
[----:B------:R-:W-:Y:S02]  /*32a0*/  FSEL R66, R66, -INF , !P2 ;  /* 0xff80000042427808 */ /* 0x000fe40005000000 */
[----:B------:R-:W-:Y:S02]  /*32b0*/  FMNMX R4, R58, R7, !PT ;  /* 0x000000073a047209 */ /* 0x000fe40007800000 */
[----:B------:R-:W-:Y:S02]  /*32c0*/  ISETP.GE.AND P2, PT, R3, R2, PT ;  /* 0x000000020300720c */ /* 0x000fe40003f46270 */
[----:B------:R-:W-:-:S02]  /*32d0*/  FMNMX R0, R60, R5, !PT ;  /* 0x000000053c007209 */ /* 0x000fc40007800000 */
[----:B------:R-:W-:Y:S02]  /*32e0*/  IADD3 R3, R229, 0x69, RZ ;  /* 0x00000069e5037810 */ /* 0x000fe40007ffe0ff */
[----:B------:R-:W-:Y:S02]  /*32f0*/  FMNMX R7, R59, R4, !PT ;  /* 0x000000043b077209 */ /* 0x000fe40007800000 */
[----:B------:R-:W-:Y:S02]  /*3300*/  FSEL R65, R65, -INF , !P3 ;  /* 0xff80000041417808 */ /* 0x000fe40005800000 */
[----:B------:R-:W-:Y:S02]  /*3310*/  FSEL R67, R67, -INF , !P3 ;  /* 0xff80000043437808 */ /* 0x000fe40005800000 */
[----:B------:R-:W-:Y:S02]  /*3320*/  FMNMX R5, R61, R0, !PT ;  /* 0x000000003d057209 */ /* 0x000fe40007800000 */
[----:B------:R-:W-:Y:S01]  /*3330*/  ISETP.GE.AND P3, PT, R3, R2, PT ;  /* 0x000000020300720c */ /* 0x000fe20003f66270 */
[----:B------:R-:W-:Y:S01]  /*3340*/  VIADD R3, R229, 0x70 ;  /* 0x00000070e5037836 */ /* 0x000fe20000000000 */
[----:B------:R-:W-:-:S02]  /*3350*/  FMNMX R4, R62, R7, !PT ;  /* 0x000000073e047209 */ /* 0x000fc40007800000 */
[----:B------:R-:W-:Y:S02]  /*3360*/  FMNMX R0, R64, R5, !PT ;  /* 0x0000000540007209 */ /* 0x000fe40007800000 */
[----:B------:R-:W-:Y:S02]  /*3370*/  FSEL R68, R68, -INF , !P4 ;  /* 0xff80000044447808 */ /* 0x000fe40006000000 */
[----:B------:R-:W-:Y:S02]  /*3380*/  FSEL R70, R70, -INF , !P4 ;  /* 0xff80000046467808 */ /* 0x000fe40006000000 */
[----:B------:R-:W-:Y:S02]  /*3390*/  ISETP.GE.AND P4, PT, R3, R2, PT ;  /* 0x000000020300720c */ /* 0x000fe40003f86270 */
[----:B------:R-:W-:Y:S02]  /*33a0*/  FMNMX R7, R63, R4, !PT ;  /* 0x000000043f077209 */ /* 0x000fe40007800000 */
[----:B------:R-:W-:-:S02]  /*33b0*/  IADD3 R3, R229, 0x71, RZ ;  /* 0x00000071e5037810 */ /* 0x000fc40007ffe0ff */
        /* <DEDUP_REMOVED lines=9> */
[----:B------:R-:W-:Y:S02]  /*3450*/  FMNMX R5, R69, R0, !PT ;  /* 0x0000000045057209 */ /* 0x000fe40007800000 */
[----:B------:R-:W-:Y:S02]  /*3460*/  FSEL R74, R74, -INF , !P6 ;  /* 0xff8000004a4a7808 */ /* 0x000fe40007000000 */
[----:B------:R-:W-:Y:S02]  /*3470*/  ISETP.GE.AND P6, PT, R3, R2, PT ;  /* 0x000000020300720c */ /* 0x000fe40003fc6270 */
[----:B------:R-:W-:-:S02]  /*3480*/  FMNMX R4, R70, R7, !PT ;  /* 0x0000000746047209 */ /* 0x000fc40007800000 */
[----:B------:R-:W-:Y:S02]  /*3490*/  IADD3 R3, R229, 0x79, RZ ;  /* 0x00000079e5037810 */ /* 0x000fe40007ffe0ff */
[----:B------:R-:W-:Y:S02]  /*34a0*/  FSEL R73, R73, -INF , !P1 ;  /* 0xff80000049497808 */ /* 0x000fe40004800000 */
[----:B------:R-:W-:Y:S02]  /*34b0*/  FMNMX R0, R72, R5, !PT ;  /* 0x0000000548007209 */ /* 0x000fe40007800000 */
[----:B------:R-:W-:Y:S02]  /*34c0*/  FSEL R75, R75, -INF , !P1 ;  /* 0xff8000004b4b7808 */ /* 0x000fe40004800000 */
[----:B------:R-:W-:Y:S02]  /*34d0*/  FMNMX R7, R71, R4, !PT ;  /* 0x0000000447077209 */ /* 0x000fe40007800000 */
[----:B------:R-:W-:-:S02]  /*34e0*/  ISETP.GE.AND P1, PT, R3, R2, PT ;  /* 0x000000020300720c */ /* 0x000fc40003f26270 */
[----:B------:R-:W-:Y:S02]  /*34f0*/  FSEL R76, R76, -INF , !P2 ;  /* 0xff8000004c4c7808 */ /* 0x000fe40005000000 */
[----:B------:R-:W-:Y:S02]  /*3500*/  FMNMX R3, R73, R0, !PT ;  /* 0x0000000049037209 */ /* 0x000fe40007800000 */
[----:B------:R-:W-:Y:S02]  /*3510*/  FMNMX R4, R74, R7, !PT ;  /* 0x000000074a047209 */ /* 0x000fe40007800000 */
[----:B------:R-:W-:Y:S02]  /*3520*/  FSEL R77, R77, -INF , !P3 ;  /* 0xff8000004d4d7808 */ /* 0x000fe40005800000 */
[----:B------:R-:W-:Y:S02]  /*3530*/  FMNMX R0, R76, R3, !PT ;  /* 0x000000034c007209 */ /* 0x000fe40007800000 */
[----:B------:R-:W-:-:S02]  /*3540*/  FSEL R78, R78, -INF , !P2 ;  /* 0xff8000004e4e7808 */ /* 0x000fc40005000000 */
[----:B------:R-:W-:Y:S02]  /*3550*/  FMNMX R5, R75, R4, !PT ;  /* 0x000000044b057209 */ /* 0x000fe40007800000 */
[----:B------:R-:W-:Y:S02]  /*3560*/  FSEL R80, R80, -INF , !P4 ;  /* 0xff80000050507808 */ /* 0x000fe40006000000 */
        /* <DEDUP_REMOVED lines=13> */
[----:B------:R-:W-:Y:S02]  /*3640*/  FMNMX R5, R83, R4, !PT ;  /* 0x0000000453057209 */ /* 0x000fe40007800000 */
[----:B------:R-:W-:Y:S02]  /*3650*/  FSEL R86, R86, -INF , !P6 ;  /* 0xff80000056567808 */ /* 0x000fe40007000000 */
[----:B------:R-:W-:-:S02]  /*3660*/  FMNMX R0, R85, R0, !PT ;  /* 0x0000000055007209 */ /* 0x000fc40007800000 */
[----:B------:R-:W-:Y:S02]  /*3670*/  FMNMX R4, R86, R5, !PT ;  /* 0x0000000556047209 */ /* 0x000fe40007800000 */
[----:B------:R-:W-:Y:S01]  /*3680*/  FSEL R87, R87, -INF , !P1 ;  /* 0xff80000057577808 */ /* 0x000fe20004800000 */
[----:B------:R-:W1:Y:S03]  /*3690*/  SHFL.BFLY PT, R5, R0, 0x1, 0x1f ;  /* 0x0c201f0000057f89 */ /* 0x000e6600000e0000 */
[----:B------:R-:W-:-:S05]  /*36a0*/  FMNMX R3, R87, R4, !PT ;  /* 0x0000000457037209 */ /* 0x000fca0007800000 */
[----:B------:R-:W2:Y:S01]  /*36b0*/  SHFL.BFLY PT, R4, R3, 0x1, 0x1f ;  /* 0x0c201f0003047f89 */ /* 0x000ea200000e0000 */
[----:B-1----:R-:W-:-:S05]  /*36c0*/  FMNMX R6, R0, R5, !PT ;  /* 0x0000000500067209 */ /* 0x002fca0007800000 */
[----:B------:R-:W1:Y:S01]  /*36d0*/  SHFL.BFLY PT, R5, R6, 0x2, 0x1f ;  /* 0x0c401f0006057f89 */ /* 0x000e6200000e0000 */
[----:B--2---:R-:W-:-:S05]  /*36e0*/  FMNMX R7, R3, R4, !PT ;  /* 0x0000000403077209 */ /* 0x004fca0007800000 */
[----:B------:R-:W2:Y:S01]  /*36f0*/  SHFL.BFLY PT, R4, R7, 0x2, 0x1f ;  /* 0x0c401f0007047f89 */ /* 0x000ea200000e0000 */
[----:B-1----:R-:W-:-:S04]  /*3700*/  FMNMX R5, R6, R5, !PT ;  /* 0x0000000506057209 */ /* 0x002fc80007800000 */
[----:B------:R-:W-:-:S04]  /*3710*/  FSETP.NEU.AND P1, PT, R5, -INF , PT ;  /* 0xff8000000500780b */ /* 0x000fc80003f2d000 */
[----:B------:R-:W-:Y:S02]  /*3720*/  FSEL R8, R5, RZ, P1 ;  /* 0x000000ff05087208 */ /* 0x000fe40000800000 */
[----:B--2---:R-:W-:-:S03]  /*3730*/  FMNMX R4, R7, R4, !PT ;  /* 0x0000000407047209 */ /* 0x004fc60007800000 */
[----:B------:R-:W-:Y:S01]  /*3740*/  FMUL R8, R8, UR4 ;  /* 0x0000000408087c20 */ /* 0x000fe20008400000 */
[----:B------:R-:W-:-:S03]  /*3750*/  FSETP.NEU.AND P2, PT, R4, -INF , PT ;  /* 0xff8000000400780b */ /* 0x000fc60003f4d000 */
[--C-:B------:R-:W-:Y:S01]  /*3760*/  FFMA R7, R29, UR4, -R8.reuse ;  /* 0x000000041d077c23 */ /* 0x100fe20008000808 */
[--C-:B------:R-:W-:Y:S01]  /*3770*/  FFMA R24, R24, UR4, -R8.reuse ;  /* 0x0000000418187c23 */ /* 0x100fe20008000808 */
[--C-:B------:R-:W-:Y:S01]  /*3780*/  FFMA R9, R33, UR4, -R8.reuse ;  /* 0x0000000421097c23 */ /* 0x100fe20008000808 */
[----:B------:R-:W-:Y:S01]  /*3790*/  FSEL R0, R4, RZ, P2 ;  /* 0x000000ff04007208 */ /* 0x000fe20001000000 */
[--C-:B------:R-:W-:Y:S01]  /*37a0*/  FFMA R28, R28, UR4, -R8.reuse ;  /* 0x000000041c1c7c23 */ /* 0x100fe20008000808 */
[----:B------:R-:W-:Y:S01]  /*37b0*/  FSETP.GEU.AND P5, PT, R7, -126, PT ;  /* 0xc2fc00000700780b */ /* 0x000fe20003fae000 */
        /* <DEDUP_REMOVED lines=9> */
[--C-:B------:R-:W-:Y:S01]  /*3850*/  FFMA R15, R45, UR4, -R8.reuse ;  /* 0x000000042d0f7c23 */ /* 0x100fe20008000808 */
[--C-:B------:R-:W-:Y:S01]  /*3860*/  FFMA R11, R37, UR4, -R8.reuse ;  /* 0x00000004250b7c23 */ /* 0x100fe20008000808 */
[----:B------:R-:W-:Y:S01]  /*3870*/  FSETP.GEU.AND P6, PT, R32, -126, PT ;  /* 0xc2fc00002000780b */ /* 0x000fe20003fce000 */
[----:B------:R-:W-:Y:S01]  /*3880*/  @!P5 FMUL R7, R7, 0.5 ;  /* 0x3f0000000707d820 */ /* 0x000fe20000400000 */
[--C-:B------:R-:W-:Y:S01]  /*3890*/  FFMA R48, R48, UR4, -R8.reuse ;  /* 0x0000000430307c23 */ /* 0x100fe20008000808 */
[----:B------:R-:W-:Y:S01]  /*38a0*/  @!P2 FMUL R24, R24, 0.5 ;  /* 0x3f0000001818a820 */ /* 0x000fe20000400000 */
[--C-:B------:R-:W-:Y:S01]  /*38b0*/  FFMA R19, R53, UR4, -R8.reuse ;  /* 0x0000000435137c23 */ /* 0x100fe20008000808 */
[----:B------:R-:W-:Y:S01]  /*38c0*/  @!P1 FMUL R9, R9, 0.5 ;  /* 0x3f00000009099820 */ /* 0x000fe20000400000 */
[--C-:B------:R-:W-:Y:S01]  /*38d0*/  FFMA R44, R44, UR4, -R8.reuse ;  /* 0x000000042c2c7c23 */ /* 0x100fe20008000808 */
[----:B------:R-:W1:Y:S01]  /*38e0*/  MUFU.EX2 R180, R24 ;  /* 0x0000001800b47308 */ /* 0x000e620000000800 */
[----:B------:R-:W-:Y:S01]  /*38f0*/  @!P4 FMUL R28, R28, 0.5 ;  /* 0x3f0000001c1cc820 */ /* 0x000fe20000400000 */
[----:B------:R-:W-:Y:S01]  /*3900*/  @!P3 FMUL R3, R3, 0.5 ;  /* 0x3f0000000303b820 */ /* 0x000fe20000400000 */
[--C-:B------:R-:W-:Y:S01]  /*3910*/  FFMA R52, R52, UR4, -R8.reuse ;  /* 0x0000000434347c23 */ /* 0x100fe20008000808 */
[--C-:B------:R-:W-:Y:S01]  /*3920*/  FFMA R57, R57, UR4, -R8.reuse ;  /* 0x0000000439397c23 */ /* 0x100fe20008000808 */
[--C-:B------:R-:W-:Y:S01]  /*3930*/  FFMA R23, R60, UR4, -R8.reuse ;  /* 0x000000043c177c23 */ /* 0x100fe20008000808 */
[----:B------:R-:W-:Y:S01]  /*3940*/  @!P6 FMUL R32, R32, 0.5 ;  /* 0x3f0000002020e820 */ /* 0x000fe20000400000 */
[--C-:B------:R-:W-:Y:S01]  /*3950*/  FFMA R17, R49, UR4, -R8.reuse ;  /* 0x0000000431117c23 */ /* 0x100fe20008000808 */
[----:B------:R-:W2:Y:S01]  /*3960*/  MUFU.EX2 R7, R7 ;  /* 0x0000000700077308 */ /* 0x000ea20000000800 */
[--C-:B------:R-:W-:Y:S01]  /*3970*/  FFMA R21, R56, UR4, -R8.reuse ;  /* 0x0000000438157c23 */ /* 0x100fe20008000808 */
[--C-:B------:R-:W-:Y:S01]  /*3980*/  FFMA R25, R64, UR4, -R8.reuse ;  /* 0x0000000440197c23 */ /* 0x100fe20008000808 */
[--C-:B------:R-:W-:Y:S01]  /*3990*/  FFMA R65, R65, UR4, -R8.reuse ;  /* 0x0000000441417c23 */ /* 0x100fe20008000808 */
[--C-:B------:R-:W-:Y:S01]  /*39a0*/  FFMA R69, R69, UR4, -R8.reuse ;  /* 0x0000000445457c23 */ /* 0x100fe20008000808 */
[--C-:B------:R-:W-:Y:S01]  /*39b0*/  FFMA R72, R72, UR4, -R8.reuse ;  /* 0x0000000448487c23 */ /* 0x100fe20008000808 */
[--C-:B------:R-:W-:Y:S01]  /*39c0*/  FFMA R61, R61, UR4, -R8.reuse ;  /* 0x000000043d3d7c23 */ /* 0x100fe20008000808 */
[--C-:B------:R-:W-:Y:S01]  /*39d0*/  FFMA R77, R77, UR4, -R8.reuse ;  /* 0x000000044d4d7c23 */ /* 0x100fe20008000808 */
[----:B------:R-:W3:Y:S01]  /*39e0*/  MUFU.EX2 R182, R28 ;  /* 0x0000001c00b67308 */ /* 0x000ee20000000800 */
[----:B-1----:R-:W-:Y:S01]  /*39f0*/  @!P2 FMUL R180, R180, R180 ;  /* 0x000000b4b4b4a220 */ /* 0x002fe20000400000 */
[----:B------:R-:W-:Y:S01]  /*3a00*/  FSETP.GEU.AND P2, PT, R36, -126, PT ;  /* 0xc2fc00002400780b */ /* 0x000fe20003f4e000 */
[--C-:B------:R-:W-:Y:S01]  /*3a10*/  FFMA R68, R68, UR4, -R8.reuse ;  /* 0x0000000444447c23 */ /* 0x100fe20008000808 */
[--C-:B------:R-:W-:Y:S01]  /*3a20*/  FFMA R76, R76, UR4, -R8.reuse ;  /* 0x000000044c4c7c23 */ /* 0x100fe20008000808 */
[--C-:B------:R-:W-:Y:S01]  /*3a30*/  FFMA R81, R81, UR4, -R8.reuse ;  /* 0x0000000451517c23 */ /* 0x100fe20008000808 */
[----:B------:R-:W-:Y:S01]  /*3a40*/  FMUL R0, R0, UR4 ;  /* 0x0000000400007c20 */ /* 0x000fe20008400000 */
[----:B------:R-:W-:Y:S01]  /*3a50*/  FFMA R84, R84, UR4, -R8 ;  /* 0x0000000454547c23 */ /* 0x000fe20008000808 */
[----:B------:R-:W1:Y:S01]  /*3a60*/  MUFU.EX2 R9, R9 ;  /* 0x0000000900097308 */ /* 0x000e620000000800 */
[----:B--2---:R-:W-:Y:S01]  /*3a70*/  @!P5 FMUL R7, R7, R7 ;  /* 0x000000070707d220 */ /* 0x004fe20000400000 */
[----:B------:R-:W-:Y:S01]  /*3a80*/  FSETP.GEU.AND P5, PT, R13, -126, PT ;  /* 0xc2fc00000d00780b */ /* 0x000fe20003fae000 */
[--C-:B------:R-:W-:Y:S01]  /*3a90*/  FFMA R6, R27, UR4, -R0.reuse ;  /* 0x000000041b067c23 */ /* 0x100fe20008000800 */
[----:B------:R-:W-:Y:S01]  /*3aa0*/  FFMA R10, R31, UR4, -R0 ;  /* 0x000000041f0a7c23 */ /* 0x000fe20008000800 */
[--C-:B------:R-:W-:Y:S01]  /*3ab0*/  FFMA R73, R73, UR4, -R8.reuse ;  /* 0x0000000449497c23 */ /* 0x100fe20008000808 */
[----:B------:R-:W-:Y:S01]  /*3ac0*/  FFMA R80, R80, UR4, -R8 ;  /* 0x0000000450507c23 */ /* 0x000fe20008000808 */
[----:B------:R-:W-:Y:S01]  /*3ad0*/  @!P2 FMUL R36, R36, 0.5 ;  /* 0x3f0000002424a820 */ /* 0x000fe20000400000 */
[----:B------:R-:W2:Y:S01]  /*3ae0*/  MUFU.EX2 R3, R3 ;  /* 0x0000000300037308 */ /* 0x000ea20000000800 */
[----:B---3--:R-:W-:Y:S01]  /*3af0*/  @!P4 FMUL R182, R182, R182 ;  /* 0x000000b6b6b6c220 */ /* 0x008fe20000400000 */
[----:B------:R-:W-:Y:S01]  /*3b00*/  FSETP.GEU.AND P4, PT, R40, -126, PT ;  /* 0xc2fc00002800780b */ /* 0x000fe20003f8e000 */
[--C-:B------:R-:W-:Y:S01]  /*3b10*/  FFMA R26, R26, UR4, -R0.reuse ;  /* 0x000000041a1a7c23 */ /* 0x100fe20008000800 */
[--C-:B------:R-:W-:Y:S01]  /*3b20*/  FFMA R12, R35, UR4, -R0.reuse ;  /* 0x00000004230c7c23 */ /* 0x100fe20008000800 */
[----:B------:R-:W-:Y:S01]  /*3b30*/  FFMA R34, R34, UR4, -R0 ;  /* 0x0000000422227c23 */ /* 0x000fe20008000800 */
[----:B------:R-:W-:Y:S01]  /*3b40*/  FFMA R8, R85, UR4, -R8 ;  /* 0x0000000455087c23 */ /* 0x000fe20008000808 */
[----:B------:R-:W-:Y:S01]  /*3b50*/  @!P5 FMUL R13, R13, 0.5 ;  /* 0x3f0000000d0dd820 */ /* 0x000fe20000400000 */
[----:B------:R-:W3:Y:S01]  /*3b60*/  MUFU.EX2 R178, R36 ;  /* 0x0000002400b27308 */ /* 0x000ee20000000800 */
[----:B-1----:R-:W-:Y:S01]  /*3b70*/  @!P1 FMUL R9, R9, R9 ;  /* 0x0000000909099220 */ /* 0x002fe20000400000 */
[----:B------:R-:W-:Y:S01]  /*3b80*/  FSETP.GEU.AND P1, PT, R15, -126, PT ;  /* 0xc2fc00000f00780b */ /* 0x000fe20003f2e000 */
[--C-:B------:R-:W-:Y:S01]  /*3b90*/  FFMA R30, R30, UR4, -R0.reuse ;  /* 0x000000041e1e7c23 */ /* 0x100fe20008000800 */
[--C-:B------:R-:W-:Y:S01]  /*3ba0*/  FFMA R38, R38, UR4, -R0.reuse ;  /* 0x0000000426267c23 */ /* 0x100fe20008000800 */
[--C-:B------:R-:W-:Y:S01]  /*3bb0*/  FFMA R39, R39, UR4, -R0.reuse ;  /* 0x0000000427277c23 */ /* 0x100fe20008000800 */
[--C-:B------:R-:W-:Y:S01]  /*3bc0*/  FFMA R43, R43, UR4, -R0.reuse ;  /* 0x000000042b2b7c23 */ /* 0x100fe20008000800 */
[----:B------:R-:W-:Y:S01]  /*3bd0*/  @!P4 FMUL R40, R40, 0.5 ;  /* 0x3f0000002828c820 */ /* 0x000fe20000400000 */
[----:B------:R-:W1:Y:S01]  /*3be0*/  MUFU.EX2 R13, R13 ;  /* 0x0000000d000d7308 */ /* 0x000e620000000800 */
[----:B--2---:R-:W-:Y:S01]  /*3bf0*/  @!P3 FMUL R3, R3, R3 ;  /* 0x000000030303b220 */ /* 0x004fe20000400000 */
[----:B------:R-:W-:Y:S01]  /*3c00*/  FSETP.GEU.AND P3, PT, R11, -126, PT ;  /* 0xc2fc00000b00780b */ /* 0x000fe20003f6e000 */
[--C-:B------:R-:W-:Y:S01]  /*3c10*/  FFMA R46, R46, UR4, -R0.reuse ;  /* 0x000000042e2e7c23 */ /* 0x100fe20008000800 */
[--C-:B------:R-:W-:Y:S01]  /*3c20*/  FFMA R42, R42, UR4, -R0.reuse ;  /* 0x000000042a2a7c23 */ /* 0x100fe20008000800 */
[--C-:B------:R-:W-:Y:S01]  /*3c30*/  FFMA R50, R50, UR4, -R0.reuse ;  /* 0x0000000432327c23 */ /* 0x100fe20008000800 */
[--C-:B------:R-:W-:Y:S01]  /*3c40*/  FFMA R51, R51, UR4, -R0.reuse ;  /* 0x0000000433337c23 */ /* 0x100fe20008000800 */
[----:B------:R-:W-:Y:S01]  /*3c50*/  @!P1 FMUL R15, R15, 0.5 ;  /* 0x3f0000000f0f9820 */ /* 0x000fe20000400000 */
[----:B------:R-:W2:Y:S01]  /*3c60*/  MUFU.EX2 R176, R32 ;  /* 0x0000002000b07308 */ /* 0x000ea20000000800 */
[----:B---3--:R-:W-:Y:S01]  /*3c70*/  @!P2 FMUL R178, R178, R178 ;  /* 0x000000b2b2b2a220 */ /* 0x008fe20000400000 */
[----:B------:R-:W-:Y:S01]  /*3c80*/  FSETP.GEU.AND P2, PT, R48, -126, PT ;  /* 0xc2fc00003000780b */ /* 0x000fe20003f4e000 */
[--C-:B------:R-:W-:Y:S01]  /*3c90*/  FFMA R55, R55, UR4, -R0.reuse ;  /* 0x0000000437377c23 */ /* 0x100fe20008000800 */
[--C-:B------:R-:W-:Y:S01]  /*3ca0*/  FFMA R58, R58, UR4, -R0.reuse ;  /* 0x000000043a3a7c23 */ /* 0x100fe20008000800 */
[--C-:B------:R-:W-:Y:S01]  /*3cb0*/  FFMA R47, R47, UR4, -R0.reuse ;  /* 0x000000042f2f7c23 */ /* 0x100fe20008000800 */
[--C-:B------:R-:W-:Y:S01]  /*3cc0*/  FFMA R54, R54, UR4, -R0.reuse ;  /* 0x0000000436367c23 */ /* 0x100fe20008000800 */
        /* <DEDUP_REMOVED lines=30> */
[----:B------:R-:W-:Y:S01]  /*3eb0*/  FFMA R87, R87, UR4, -R0 ;  /* 0x0000000457577c23 */ /* 0x000fe20008000800 */
[----:B------:R-:W-:Y:S01]  /*3ec0*/  USEL UR4, URZ, 0x1, UP0 ;  /* 0x000000013f047887 */ /* 0x000fe20008000000 */
[----:B------:R-:W-:Y:S01]  /*3ed0*/  @!P4 FMUL R52, R52, 0.5 ;  /* 0x3f0000003434c820 */ /* 0x000fe20000400000 */
[----:B------:R-:W1:Y:S01]  /*3ee0*/  MUFU.EX2 R174, R44 ;  /* 0x0000002c00ae7308 */ /* 0x000e620000000800 */
[----:B--2---:R-:W-:Y:S01]  /*3ef0*/  @!P2 FMUL R168, R168, R168 ;  /* 0x000000a8a8a8a220 */ /* 0x004fe20000400000 */
[----:B------:R-:W-:-:S02]  /*3f00*/  FSETP.GEU.AND P2, PT, R23, -126, PT ;  /* 0xc2fc00001700780b */ /* 0x000fc40003f4e000 */
[----:B------:R-:W-:-:S03]  /*3f10*/  LOP3.LUT R16, R16, UR4, RZ, 0x3c, !PT ;  /* 0x0000000410107c12 */ /* 0x000fc6000f8e3cff */
[----:B------:R-:W-:Y:S01]  /*3f20*/  @!P1 FMUL R57, R57, 0.5 ;  /* 0x3f00000039399820 */ /* 0x000fe20000400000 */
[----:B------:R-:W2:Y:S01]  /*3f30*/  MUFU.EX2 R170, R52 ;  /* 0x0000003400aa7308 */ /* 0x000ea20000000800 */
[----:B---3--:R-:W-:Y:S01]  /*3f40*/  @!P3 FMUL R11, R11, R11 ;  /* 0x0000000b0b0bb220 */ /* 0x008fe20000400000 */
[----:B------:R-:W-:-:S05]  /*3f50*/  FSETP.GEU.AND P3, PT, R17, -126, PT ;  /* 0xc2fc00001100780b */ /* 0x000fca0003f6e000 */
[----:B------:R-:W-:Y:S01]  /*3f60*/  @!P2 FMUL R23, R23, 0.5 ;  /* 0x3f0000001717a820 */ /* 0x000fe20000400000 */
[----:B------:R-:W3:Y:S01]  /*3f70*/  MUFU.EX2 R19, R19 ;  /* 0x0000001300137308 */ /* 0x000ee20000000800 */
[----:B-1----:R-:W-:Y:S01]  /*3f80*/  @!P6 FMUL R174, R174, R174 ;  /* 0x000000aeaeaee220 */ /* 0x002fe20000400000 */
[----:B------:R-:W-:-:S05]  /*3f90*/  FSETP.GEU.AND P6, PT, R21, -126, PT ;  /* 0xc2fc00001500780b */ /* 0x000fca0003fce000 */
[----:B------:R-:W-:Y:S01]  /*3fa0*/  @!P3 FMUL R17, R17, 0.5 ;  /* 0x3f0000001111b820 */ /* 0x000fe20000400000 */
[----:B------:R-:W1:Y:S01]  /*3fb0*/  MUFU.EX2 R164, R57 ;  /* 0x0000003900a47308 */ /* 0x000e620000000800 */
[----:B--2---:R-:W-:Y:S01]  /*3fc0*/  @!P4 FMUL R170, R170, R170 ;  /* 0x000000aaaaaac220 */ /* 0x004fe20000400000 */
[----:B------:R-:W-:-:S05]  /*3fd0*/  FSETP.GEU.AND P4, PT, R25, -126, PT ;  /* 0xc2fc00001900780b */ /* 0x000fca0003f8e000 */
        /* <DEDUP_REMOVED lines=19> */
[----:B------:R-:W-:-:S03]  /*4110*/  FSETP.GEU.AND P6, PT, R68, -126, PT ;  /* 0xc2fc00004400780b */ /* 0x000fc60003fce000 */
[----:B------:R-:W-:Y:S01]  /*4120*/  FADD R0, R180, R21 ;  /* 0x00000015b4007221 */ /* 0x000fe20000000000 */
[----:B------:R-:W-:Y:S01]  /*4130*/  F2FP.BF16.F32.PACK_AB R180, R3, R180 ;  /* 0x000000b403b4723e */ /* 0x000fe200000010ff */
[----:B------:R-:W-:Y:S01]  /*4140*/  @!P3 FMUL R61, R61, 0.5 ;  /* 0x3f0000003d3db820 */ /* 0x000fe20000400000 */
[----:B------:R-:W1:Y:S01]  /*4150*/  MUFU.EX2 R162, R69 ;  /* 0x0000004500a27308 */ /* 0x000e620000000800 */
[----:B--2---:R-:W-:Y:S01]  /*4160*/  @!P5 FMUL R160, R160, R160 ;  /* 0x000000a0a0a0d220 */ /* 0x004fe20000400000 */
[----:B------:R-:W-:-:S05]  /*4170*/  FSETP.GEU.AND P5, PT, R77, -126, PT ;  /* 0xc2fc00004d00780b */ /* 0x000fca0003fae000 */
[----:B------:R-:W-:Y:S01]  /*4180*/  @!P6 FMUL R68, R68, 0.5 ;  /* 0x3f0000004444e820 */ /* 0x000fe20000400000 */
[----:B------:R-:W2:Y:S01]  /*4190*/  MUFU.EX2 R29, R72 ;  /* 0x00000048001d7308 */ /* 0x000ea20000000800 */
[----:B---3--:R-:W-:Y:S01]  /*41a0*/  @!P4 FMUL R25, R25, R25 ;  /* 0x000000191919c220 */ /* 0x008fe20000400000 */
[----:B------:R-:W-:-:S03]  /*41b0*/  FSETP.GEU.AND P4, PT, R76, -126, PT ;  /* 0xc2fc00004c00780b */ /* 0x000fc60003f8e000 */
[----:B------:R-:W-:Y:S01]  /*41c0*/  FADD R24, R176, R25 ;  /* 0x00000019b0187221 */ /* 0x000fe20000000000 */
[----:B------:R-:W-:Y:S01]  /*41d0*/  F2FP.BF16.F32.PACK_AB R176, R9, R176 ;  /* 0x000000b009b0723e */ /* 0x000fe200000010ff */
[----:B------:R-:W-:Y:S01]  /*41e0*/  @!P5 FMUL R77, R77, 0.5 ;  /* 0x3f0000004d4dd820 */ /* 0x000fe20000400000 */
[----:B------:R-:W3:Y:S01]  /*41f0*/  MUFU.EX2 R166, R61 ;  /* 0x0000003d00a67308 */ /* 0x000ee20000000800 */
[----:B-1----:R-:W-:Y:S01]  /*4200*/  @!P1 FMUL R162, R162, R162 ;  /* 0x000000a2a2a29220 */ /* 0x002fe20000400000 */
[----:B------:R-:W-:-:S03]  /*4210*/  FSETP.GEU.AND P1, PT, R81, -126, PT ;  /* 0xc2fc00005100780b */ /* 0x000fc60003f2e000 */
[----:B------:R-:W-:Y:S02]  /*4220*/  FADD R28, R11, R162 ;  /* 0x000000a20b1c7221 */ /* 0x000fe40000000000 */
[----:B------:R-:W-:Y:S01]  /*4230*/  @!P4 FMUL R76, R76, 0.5 ;  /* 0x3f0000004c4cc820 */ /* 0x000fe20000400000 */
[----:B------:R-:W1:Y:S01]  /*4240*/  MUFU.EX2 R158, R77 ;  /* 0x0000004d009e7308 */ /* 0x000e620000000800 */
[----:B--2---:R-:W-:Y:S01]  /*4250*/  @!P2 FMUL R29, R29, R29 ;  /* 0x0000001d1d1da220 */ /* 0x004fe20000400000 */
[----:B------:R-:W-:-:S03]  /*4260*/  FSETP.GEU.AND P2, PT, R84, -126, PT ;  /* 0xc2fc00005400780b */ /* 0x000fc60003f4e000 */
[----:B------:R-:W-:Y:S01]  /*4270*/  FADD R37, R172, R29 ;  /* 0x0000001dac257221 */ /* 0x000fe20000000000 */
[----:B------:R-:W-:Y:S01]  /*4280*/  F2FP.BF16.F32.PACK_AB R172, R13, R172 ;  /* 0x000000ac0dac723e */ /* 0x000fe200000010ff */
        /* <DEDUP_REMOVED lines=11> */
[----:B------:R-:W-:-:S04]  /*4340*/  FSETP.GEU.AND P6, PT, R80, -126, PT ;  /* 0xc2fc00005000780b */ /* 0x000fc80003fce000 */
        /* <DEDUP_REMOVED lines=13> */
[----:B------:R-:W-:-:S05]  /*4420*/  FSETP.GEU.AND P2, PT, R34, -126, PT ;  /* 0xc2fc00002200780b */ /* 0x000fca0003f4e000 */
[----:B------:R-:W-:Y:S01]  /*4430*/  @!P1 FMUL R10, R10, 0.5 ;  /* 0x3f0000000a0a9820 */ /* 0x000fe20000400000 */
[----:B------:R2:W4:Y:S01]  /*4440*/  MUFU.EX2 R181, R26 ;  /* 0x0000001a00b57308 */ /* 0x0005220000000800 */
[----:B---3--:R-:W-:Y:S01]  /*4450*/  @!P3 FMUL R156, R156, R156 ;  /* 0x0000009c9c9cb220 */ /* 0x008fe20000400000 */
[----:B------:R-:W-:-:S05]  /*4460*/  FSETP.GEU.AND P3, PT, R8, -126, PT ;  /* 0xc2fc00000800780b */ /* 0x000fca0003f6e000 */
[----:B------:R-:W-:Y:S01]  /*4470*/  @!P2 FMUL R34, R34, 0.5 ;  /* 0x3f0000002222a820 */ /* 0x000fe20000400000 */
[----:B------:R-:W3:Y:S01]  /*4480*/  MUFU.EX2 R6, R6 ;  /* 0x0000000600067308 */ /* 0x000ee20000000800 */
[----:B-1----:R-:W-:Y:S01]  /*4490*/  @!P6 FMUL R33, R33, R33 ;  /* 0x000000212121e220 */ /* 0x002fe20000400000 */
[----:B------:R-:W-:Y:S01]  /*44a0*/  FSETP.GEU.AND P6, PT, R30, -126, PT ;  /* 0xc2fc00001e00780b */ /* 0x000fe20003fce000 */
[----:B--2---:R-:W-:Y:S01]  /*44b0*/  FADD R26, R9, R160 ;  /* 0x000000a0091a7221 */ /* 0x004fe20000000000 */
[----:B------:R-:W-:Y:S02]  /*44c0*/  F2FP.BF16.F32.PACK_AB R160, R160, R25 ;  /* 0x00000019a0a0723e */ /* 0x000fe400000010ff */
[----:B------:R-:W-:Y:S01]  /*44d0*/  F2FP.BF16.F32.PACK_AB R152, R152, R33 ;  /* 0x000000219898723e */ /* 0x000fe200000010ff */
[----:B------:R-:W-:Y:S01]  /*44e0*/  @!P3 FMUL R8, R8, 0.5 ;  /* 0x3f0000000808b820 */ /* 0x000fe20000400000 */
[----:B------:R-:W1:Y:S01]  /*44f0*/  MUFU.EX2 R10, R10 ;  /* 0x0000000a000a7308 */ /* 0x000e620000000800 */
[----:B----4-:R-:W-:Y:S01]  /*4500*/  @!P4 FMUL R181, R181, R181 ;  /* 0x000000b5b5b5c220 */ /* 0x010fe20000400000 */
[----:B------:R-:W-:Y:S01]  /*4510*/  FSETP.GEU.AND P4, PT, R38, -126, PT ;  /* 0xc2fc00002600780b */ /* 0x000fe20003f8e000 */
[----:B------:R-:W-:Y:S01]  /*4520*/  FADD R45, R26, R41 ;  /* 0x000000291a2d7221 */ /* 0x000fe20000000000 */
[----:B------:R-:W-:Y:S01]  /*4530*/  FADD R26, R178, R27 ;  /* 0x0000001bb21a7221 */ /* 0x000fe20000000000 */
[----:B------:R-:W-:-:S02]  /*4540*/  F2FP.BF16.F32.PACK_AB R178, R11, R178 ;  /* 0x000000b20bb2723e */ /* 0x000fc400000010ff */
        /* <DEDUP_REMOVED lines=9> */
[----:B------:R1:W4:Y:S01]  /*45e0*/  MUFU.EX2 R183, R30 ;  /* 0x0000001e00b77308 */ /* 0x0003220000000800 */
[----:B--2---:R-:W-:Y:S01]  /*45f0*/  @!P2 FMUL R177, R177, R177 ;  /* 0x000000b1b1b1a220 */ /* 0x004fe20000400000 */
[----:B------:R-:W-:-:S05]  /*4600*/  FSETP.GEU.AND P2, PT, R46, -126, PT ;  /* 0xc2fc00002e00780b */ /* 0x000fca0003f4e000 */
[----:B------:R-:W-:Y:S01]  /*4610*/  @!P1 FMUL R43, R43, 0.5 ;  /* 0x3f0000002b2b9820 */ /* 0x000fe20000400000 */
[----:B------:R-:W2:Y:S01]  /*4620*/  MUFU.EX2 R179, R38 ;  /* 0x0000002600b37308 */ /* 0x000ea20000000800 */
[----:B---3--:R-:W-:Y:S01]  /*4630*/  @!P3 FMUL R154, R154, R154 ;  /* 0x0000009a9a9ab220 */ /* 0x008fe20000400000 */
[----:B------:R-:W-:Y:S01]  /*4640*/  FSETP.GEU.AND P3, PT, R12, -126, PT ;  /* 0xc2fc00000c00780b */ /* 0x000fe20003f6e000 */
[----:B-1----:R-:W-:Y:S01]  /*4650*/  FADD R30, R0, R37 ;  /* 0x00000025001e7221 */ /* 0x002fe20000000000 */
[----:B------:R-:W-:Y:S01]  /*4660*/  FADD R0, R3, R164 ;  /* 0x000000a403007221 */ /* 0x000fe20000000000 */
[----:B------:R-:W-:Y:S01]  /*4670*/  FADD R37, R13, R156 ;  /* 0x0000009c0d257221 */ /* 0x000fe20000000000 */
[----:B------:R-:W-:Y:S01]  /*4680*/  FADD R41, R19, R154 ;  /* 0x0000009a13297221 */ /* 0x000fe20000000000 */
[----:B------:R-:W-:Y:S01]  /*4690*/  @!P2 FMUL R46, R46, 0.5 ;  /* 0x3f0000002e2ea820 */ /* 0x000fe20000400000 */
[----:B------:R1:W3:Y:S01]  /*46a0*/  MUFU.EX2 R8, R39 ;  /* 0x0000002700087308 */ /* 0x0002e20000000800 */
[----:B----4-:R-:W-:Y:S01]  /*46b0*/  @!P6 FMUL R183, R183, R183 ;  /* 0x000000b7b7b7e220 */ /* 0x010fe20000400000 */
[----:B------:R-:W-:Y:S01]  /*46c0*/  FSETP.GEU.AND P6, PT, R42, -126, PT ;  /* 0xc2fc00002a00780b */ /* 0x000fe20003fce000 */
[----:B------:R-:W-:Y:S01]  /*46d0*/  FADD R32, R0, R37 ;  /* 0x0000002500207221 */ /* 0x000fe20000000000 */
[----:B------:R-:W-:Y:S01]  /*46e0*/  FADD R37, R15, R158 ;  /* 0x0000009e0f257221 */ /* 0x000fe20000000000 */
[----:B------:R-:W-:Y:S01]  /*46f0*/  FADD R41, R28, R41 ;  /* 0x000000291c297221 */ /* 0x000fe20000000000 */
[----:B------:R-:W-:Y:S01]  /*4700*/  F2FP.BF16.F32.PACK_AB R164, R164, R21 ;  /* 0x00000015a4a4723e */ /* 0x000fe200000010ff */
[----:B------:R-:W-:Y:S01]  /*4710*/  @!P3 FMUL R12, R12, 0.5 ;  /* 0x3f0000000c0cb820 */ /* 0x000fe20000400000 */
[----:B------:R4:W5:Y:S01]  /*4720*/  MUFU.EX2 R14, R43 ;  /* 0x0000002b000e7308 */ /* 0x0009620000000800 */
[----:B--2---:R-:W-:Y:S01]  /*4730*/  @!P4 FMUL R179, R179, R179 ;  /* 0x000000b3b3b3c220 */ /* 0x004fe20000400000 */
[----:B------:R-:W-:Y:S01]  /*4740*/  FSETP.GEU.AND P4, PT, R50, -126, PT ;  /* 0xc2fc00003200780b */ /* 0x000fe20003f8e000 */
[----:B-1----:R-:W-:Y:S01]  /*4750*/  FADD R39, R168, R33 ;  /* 0x00000021a8277221 */ /* 0x002fe20000000000 */
[----:B------:R-:W-:Y:S01]  /*4760*/  FADD R32, R32, R45 ;  /* 0x0000002d20207221 */ /* 0x000fe20000000000 */
[----:B------:R-:W-:-:S02]  /*4770*/  F2FP.BF16.F32.PACK_AB R168, R17, R168 ;  /* 0x000000a811a8723e */ /* 0x000fc400000010ff */
[----:B------:R-:W-:Y:S01]  /*4780*/  @!P6 FMUL R42, R42, 0.5 ;  /* 0x3f0000002a2ae820 */ /* 0x000fe20000400000 */
[----:B------:R-:W1:Y:S01]  /*4790*/  MUFU.EX2 R175, R46 ;  /* 0x0000002e00af7308 */ /* 0x000e620000000800 */
[----:B---3--:R-:W-:Y:S01]  /*47a0*/  @!P5 FMUL R8, R8, R8 ;  /* 0x000000080808d220 */ /* 0x008fe20000400000 */
[----:B------:R-:W-:Y:S01]  /*47b0*/  FSETP.GEU.AND P5, PT, R51, -126, PT ;  /* 0xc2fc00003300780b */ /* 0x000fe20003fae000 */
[----:B----4-:R-:W-:Y:S01]  /*47c0*/  FADD R43, R24, R39 ;  /* 0x00000027182b7221 */ /* 0x010fe20000000000 */
[----:B------:R-:W-:Y:S01]  /*47d0*/  FADD R24, R182, R23 ;  /* 0x00000017b6187221 */ /* 0x000fe20000000000 */
[----:B------:R-:W-:Y:S01]  /*47e0*/  FADD R39, R174, R31 ;  /* 0x0000001fae277221 */ /* 0x000fe20000000000 */
[----:B------:R-:W-:Y:S01]  /*47f0*/  F2FP.BF16.F32.PACK_AB R182, R7, R182 ;  /* 0x000000b607b6723e */ /* 0x000fe200000010ff */
[----:B------:R-:W-:Y:S01]  /*4800*/  @!P4 FMUL R50, R50, 0.5 ;  /* 0x3f0000003232c820 */ /* 0x000fe20000400000 */
[----:B------:R-:W2:Y:S01]  /*4810*/  MUFU.EX2 R12, R12 ;  /* 0x0000000c000c7308 */ /* 0x000ea20000000800 */
[----:B-----5:R-:W-:Y:S01]  /*4820*/  @!P1 FMUL R14, R14, R14 ;  /* 0x0000000e0e0e9220 */ /* 0x020fe20000400000 */
[----:B------:R-:W-:Y:S01]  /*4830*/  FSETP.GEU.AND P1, PT, R55, -126, PT ;  /* 0xc2fc00003700780b */ /* 0x000fe20003f2e000 */
[----:B------:R-:W-:Y:S01]  /*4840*/  FADD R34, R24, R39 ;  /* 0x0000002718227221 */ /* 0x000fe20000000000 */
[----:B------:R-:W-:Y:S01]  /*4850*/  FADD R39, R170, R35 ;  /* 0x00000023aa277221 */ /* 0x000fe20000000000 */
[----:B------:R-:W-:Y:S01]  /*4860*/  FADD R24, R7, R166 ;  /* 0x000000a607187221 */ /* 0x000fe20000000000 */
[----:B------:R-:W-:Y:S01]  /*4870*/  FADD R30, R30, R43 ;  /* 0x0000002b1e1e7221 */ /* 0x000fe20000000000 */
[----:B------:R-:W-:Y:S01]  /*4880*/  @!P5 FMUL R51, R51, 0.5 ;  /* 0x3f0000003333d820 */ /* 0x000fe20000400000 */
[----:B------:R-:W3:Y:S01]  /*4890*/  MUFU.EX2 R173, R42 ;  /* 0x0000002a00ad7308 */ /* 0x000ee20000000800 */
[----:B-1----:R-:W-:Y:S01]  /*48a0*/  @!P2 FMUL R175, R175, R175 ;  /* 0x000000afafafa220 */ /* 0x002fe20000400000 */
[----:B------:R-:W-:Y:S01]  /*48b0*/  FSETP.GEU.AND P2, PT, R58, -126, PT ;  /* 0xc2fc00003a00780b */ /* 0x000fe20003f4e000 */
[----:B------:R-:W-:Y:S01]  /*48c0*/  FADD R39, R26, R39 ;  /* 0x000000271a277221 */ /* 0x000fe20000000000 */
[----:B------:R-:W-:Y:S01]  /*48d0*/  FADD R24, R24, R37 ;  /* 0x0000002518187221 */ /* 0x000fe20000000000 */
[----:B------:R-:W-:-:S02]  /*48e0*/  F2FP.BF16.F32.PACK_AB R174, R15, R174 ;  /* 0x000000ae0fae723e */ /* 0x000fc400000010ff */
[----:B------:R-:W-:Y:S01]  /*48f0*/  @!P1 FMUL R55, R55, 0.5 ;  /* 0x3f00000037379820 */ /* 0x000fe20000400000 */
[----:B------:R-:W1:Y:S01]  /*4900*/  MUFU.EX2 R169, R50 ;  /* 0x0000003200a97308 */ /* 0x000e620000000800 */
[----:B--2---:R-:W-:Y:S01]  /*4910*/  @!P3 FMUL R12, R12, R12 ;  /* 0x0000000c0c0cb220 */ /* 0x004fe20000400000 */
[----:B------:R-:W-:Y:S01]  /*4920*/  FSETP.GEU.AND P3, PT, R47, -126, PT ;  /* 0xc2fc00002f00780b */ /* 0x000fe20003f6e000 */
[----:B------:R-:W-:Y:S01]  /*4930*/  FADD R39, R34, R39 ;  /* 0x0000002722277221 */ /* 0x000fe20000000000 */
[----:B------:R-:W-:Y:S01]  /*4940*/  FADD R41, R24, R41 ;  /* 0x0000002918297221 */ /* 0x000fe20000000000 */
[----:B------:R-:W-:Y:S02]  /*4950*/  F2FP.BF16.F32.PACK_AB R170, R19, R170 ;  /* 0x000000aa13aa723e */ /* 0x000fe400000010ff */
[----:B------:R-:W-:Y:S01]  /*4960*/  @!P2 FMUL R58, R58, 0.5 ;  /* 0x3f0000003a3aa820 */ /* 0x000fe20000400000 */
[----:B------:R-:W2:Y:S01]  /*4970*/  MUFU.EX2 R20, R51 ;  /* 0x0000003300147308 */ /* 0x000ea20000000800 */
[----:B---3--:R-:W-:Y:S01]  /*4980*/  @!P6 FMUL R173, R173, R173 ;  /* 0x000000adadade220 */ /* 0x008fe20000400000 */
[----:B------:R-:W-:Y:S01]  /*4990*/  FSETP.GEU.AND P6, PT, R54, -126, PT ;  /* 0xc2fc00003600780b */ /* 0x000fe20003fce000 */
[----:B------:R-:W-:Y:S01]  /*49a0*/  FADD R30, R30, R39 ;  /* 0x000000271e1e7221 */ /* 0x000fe20000000000 */
[----:B------:R-:W-:Y:S01]  /*49b0*/  FADD R41, R32, R41 ;  /* 0x0000002920297221 */ /* 0x000fe20000000000 */
[----:B------:R-:W-:-:S02]  /*49c0*/  F2FP.BF16.F32.PACK_AB R166, R166, R23 ;  /* 0x00000017a6a6723e */ /* 0x000fc400000010ff */
[----:B------:R-:W-:Y:S01]  /*49d0*/  @!P3 FMUL R47, R47, 0.5 ;  /* 0x3f0000002f2fb820 */ /* 0x000fe20000400000 */
[----:B------:R-:W3:Y:S01]  /*49e0*/  MUFU.EX2 R22, R55 ;  /* 0x0000003700167308 */ /* 0x000ee20000000800 */
[----:B-1----:R-:W-:Y:S01]  /*49f0*/  @!P4 FMUL R169, R169, R169 ;  /* 0x000000a9a9a9c220 */ /* 0x002fe20000400000 */
[----:B------:R-:W-:Y:S01]  /*4a00*/  FSETP.GEU.AND P4, PT, R62, -126, PT ;  /* 0xc2fc00003e00780b */ /* 0x000fe20003f8e000 */
[----:B------:R-:W-:Y:S01]  /*4a10*/  FADD R228, R30, R41 ;  /* 0x000000291ee47221 */ /* 0x000fe20000000000 */
[----:B------:R-:W-:Y:S02]  /*4a20*/  F2FP.BF16.F32.PACK_AB R156, R156, R29 ;  /* 0x0000001d9c9c723e */ /* 0x000fe400000010ff */
[----:B------:R-:W-:Y:S01]  /*4a30*/  F2FP.BF16.F32.PACK_AB R158, R158, R31 ;  /* 0x0000001f9e9e723e */ /* 0x000fe200000010ff */
[----:B------:R-:W-:Y:S01]  /*4a40*/  @!P6 FMUL R54, R54, 0.5 ;  /* 0x3f0000003636e820 */ /* 0x000fe20000400000 */
[----:B------:R-:W1:Y:S01]  /*4a50*/  MUFU.EX2 R58, R58 ;  /* 0x0000003a003a7308 */ /* 0x000e620000000800 */
[----:B--2---:R-:W-:Y:S01]  /*4a60*/  @!P5 FMUL R20, R20, R20 ;  /* 0x000000141414d220 */ /* 0x004fe20000400000 */
[----:B------:R-:W-:-:S02]  /*4a70*/  FSETP.GEU.AND P5, PT, R63, -126, PT ;  /* 0xc2fc00003f00780b */ /* 0x000fc40003fae000 */
[----:B------:R-:W-:-:S03]  /*4a80*/  F2FP.BF16.F32.PACK_AB R154, R154, R35 ;  /* 0x000000239a9a723e */ /* 0x000fc600000010ff */
        /* <DEDUP_REMOVED lines=30> */
[----:B------:R-:W-:Y:S02]  /*4c70*/  FADD R37, R12, R161 ;  /* 0x000000a10c257221 */ /* 0x000fe40000000000 */
        /* <DEDUP_REMOVED lines=15> */
[----:B------:R-:W-:Y:S01]  /*4d70*/  FSETP.GEU.AND P6, PT, R71, -126, PT ;  /* 0xc2fc00004700780b */ /* 0x000fe20003fce000 */
[----:B------:R-:W-:Y:S01]  /*4d80*/  FADD R40, R26, R47 ;  /* 0x0000002f1a287221 */ /* 0x000fe20000000000 */
[----:B------:R-:W-:Y:S01]  /*4d90*/  FADD R26, R183, R62 ;  /* 0x0000003eb71a7221 */ /* 0x000fe20000000000 */
[----:B------:R-:W-:Y:S01]  /*4da0*/  FADD R36, R177, R66 ;  /* 0x00000042b1247221 */ /* 0x000fe20000000000 */
[----:B------:R-:W-:Y:S01]  /*4db0*/  F2FP.BF16.F32.PACK_AB R183, R10, R183 ;  /* 0x000000b70ab7723e */ /* 0x000fe200000010ff */
[----:B------:R-:W-:Y:S01]  /*4dc0*/  @!P2 FMUL R78, R78, 0.5 ;  /* 0x3f0000004e4ea820 */ /* 0x000fe20000400000 */
[----:B------:R-:W3:Y:S01]  /*4dd0*/  MUFU.EX2 R153, R83 ;  /* 0x0000005300997308 */ /* 0x000ee20000000800 */
[----:B-1----:R-:W-:Y:S01]  /*4de0*/  @!P4 FMUL R157, R157, R157 ;  /* 0x0000009d9d9dc220 */ /* 0x002fe20000400000 */
[----:B------:R-:W-:-:S02]  /*4df0*/  FSETP.GEU.AND P4, PT, R79, -126, PT ;  /* 0xc2fc00004f00780b */ /* 0x000fc40003f8e000 */
[----:B------:R-:W-:Y:S01]  /*4e00*/  F2FP.BF16.F32.PACK_AB R177, R12, R177 ;  /* 0x000000b10cb1723e */ /* 0x000fe200000010ff */
[----:B------:R-:W-:Y:S01]  /*4e10*/  FADD R49, R14, R157 ;  /* 0x0000009d0e317221 */ /* 0x000fe20000000000 */
[----:B------:R-:W-:Y:S01]  /*4e20*/  F2FP.BF16.F32.PACK_AB R161, R161, R66 ;  /* 0x00000042a1a1723e */ /* 0x000fe200000010ff */
[----:B------:R-:W-:Y:S01]  /*4e30*/  @!P6 FMUL R71, R71, 0.5 ;  /* 0x3f0000004747e820 */ /* 0x000fe20000400000 */
[----:B------:R-:W1:Y:S01]  /*4e40*/  MUFU.EX2 R70, R70 ;  /* 0x0000004600467308 */ /* 0x000e620000000800 */
[----:B--2---:R-:W-:Y:S01]  /*4e50*/  @!P5 FMUL R82, R82, R82 ;  /* 0x000000525252d220 */ /* 0x004fe20000400000 */
[----:B------:R-:W-:Y:S01]  /*4e60*/  FSETP.GEU.AND P5, PT, R86, -126, PT ;  /* 0xc2fc00005600780b */ /* 0x000fe20003fae000 */
[----:B------:R-:W-:Y:S01]  /*4e70*/  FADD R42, R28, R49 ;  /* 0x000000311c2a7221 */ /* 0x000fe20000000000 */
[----:B------:R-:W-:Y:S01]  /*4e80*/  FADD R28, R10, R167 ;  /* 0x000000a70a1c7221 */ /* 0x000fe20000000000 */
[----:B------:R-:W-:Y:S01]  /*4e90*/  FADD R51, R169, R82 ;  /* 0x00000052a9337221 */ /* 0x000fe20000000000 */
[----:B------:R-:W-:Y:S01]  /*4ea0*/  F2FP.BF16.F32.PACK_AB R169, R20, R169 ;  /* 0x000000a914a9723e */ /* 0x000fe200000010ff */
[----:B------:R-:W-:Y:S01]  /*4eb0*/  @!P4 FMUL R79, R79, 0.5 ;  /* 0x3f0000004f4fc820 */ /* 0x000fe20000400000 */
[----:B------:R-:W2:Y:S01]  /*4ec0*/  MUFU.EX2 R163, R71 ;  /* 0x0000004700a37308 */ /* 0x000ea20000000800 */
[----:B---3--:R-:W-:Y:S01]  /*4ed0*/  @!P1 FMUL R153, R153, R153 ;  /* 0x0000009999999220 */ /* 0x008fe20000400000 */
[----:B------:R-:W-:Y:S01]  /*4ee0*/  FSETP.GEU.AND P1, PT, R87, -126, PT ;  /* 0xc2fc00005700780b */ /* 0x000fe20003f2e000 */
[----:B------:R-:W-:Y:S01]  /*4ef0*/  FADD R53, R36, R51 ;  /* 0x0000003324357221 */ /* 0x000fe20000000000 */
[----:B------:R-:W-:Y:S01]  /*4f00*/  F2FP.BF16.F32.PACK_AB R167, R167, R62 ;  /* 0x0000003ea7a7723e */ /* 0x000fe200000010ff */
[----:B------:R-:W-:Y:S01]  /*4f10*/  FADD R38, R20, R153 ;  /* 0x0000009914267221 */ /* 0x000fe20000000000 */
[----:B------:R-:W-:Y:S01]  /*4f20*/  F2FP.BF16.F32.PACK_AB R157, R157, R74 ;  /* 0x0000004a9d9d723e */ /* 0x000fe200000010ff */
[----:B------:R-:W-:Y:S01]  /*4f30*/  @!P5 FMUL R86, R86, 0.5 ;  /* 0x3f0000005656d820 */ /* 0x000fe20000400000 */
[----:B------:R-:W3:Y:S01]  /*4f40*/  MUFU.EX2 R78, R78 ;  /* 0x0000004e004e7308 */ /* 0x000ee20000000800 */
[----:B-1----:R-:W-:Y:S01]  /*4f50*/  @!P3 FMUL R70, R70, R70 ;  /* 0x000000464646b220 */ /* 0x002fe20000400000 */
[----:B------:R-:W-:Y:S01]  /*4f60*/  FADD R55, R37, R38 ;  /* 0x0000002625377221 */ /* 0x000fe20000000000 */
[----:B------:R-:W-:Y:S01]  /*4f70*/  FADD R40, R40, R53 ;  /* 0x0000003528287221 */ /* 0x000fe20000000000 */
[----:B------:R-:W-:Y:S01]  /*4f80*/  F2FP.BF16.F32.PACK_AB R153, R153, R82 ;  /* 0x000000529999723e */ /* 0x000fe200000010ff */
[----:B------:R-:W-:Y:S01]  /*4f90*/  FADD R36, R179, R70 ;  /* 0x00000046b3247221 */ /* 0x000fe20000000000 */
[----:B------:R-:W-:Y:S01]  /*4fa0*/  FADD R42, R42, R55 ;  /* 0x000000372a2a7221 */ /* 0x000fe20000000000 */
[----:B------:R-:W-:Y:S01]  /*4fb0*/  @!P1 FMUL R87, R87, 0.5 ;  /* 0x3f00000057579820 */ /* 0x000fe20000400000 */
[----:B------:R-:W1:Y:S01]  /*4fc0*/  MUFU.EX2 R159, R79 ;  /* 0x0000004f009f7308 */ /* 0x000e620000000800 */
[----:B--2---:R-:W-:Y:S01]  /*4fd0*/  @!P6 FMUL R163, R163, R163 ;  /* 0x000000a3a3a3e220 */ /* 0x004fe20000400000 */
[----:B------:R-:W-:-:S03]  /*4fe0*/  F2FP.BF16.F32.PACK_AB R179, R8, R179 ;  /* 0x000000b308b3723e */ /* 0x000fc600000010ff */
[----:B------:R-:W-:Y:S01]  /*4ff0*/  FADD R37, R8, R163 ;  /* 0x000000a308257221 */ /* 0x000fe20000000000 */
[----:B------:R-:W-:Y:S02]  /*5000*/  F2FP.BF16.F32.PACK_AB R163, R163, R70 ;  /* 0x00000046a3a3723e */ /* 0x000fe400000010ff */
[----:B------:R-:W2:Y:S01]  /*5010*/  MUFU.EX2 R0, R86 ;  /* 0x0000005600007308 */ /* 0x000ea20000000800 */
[----:B---3--:R-:W-:-:S04]  /*5020*/  @!P2 FMUL R78, R78, R78 ;  /* 0x0000004e4e4ea220 */ /* 0x008fc80000400000 */
[----:B------:R-:W-:Y:S01]  /*5030*/  FADD R47, R175, R78 ;  /* 0x0000004eaf2f7221 */ /* 0x000fe20000000000 */
[----:B------:R-:W-:Y:S02]  /*5040*/  F2FP.BF16.F32.PACK_AB R175, R18, R175 ;  /* 0x000000af12af723e */ /* 0x000fe400000010ff */
[----:B------:R-:W3:Y:S01]  /*5050*/  MUFU.EX2 R155, R87 ;  /* 0x00000057009b7308 */ /* 0x000ee20000000800 */
[----:B-1----:R-:W-:Y:S01]  /*5060*/  @!P4 FMUL R159, R159, R159 ;  /* 0x0000009f9f9fc220 */ /* 0x002fe20000400000 */
[----:B------:R-:W-:-:S03]  /*5070*/  FADD R26, R26, R47 ;  /* 0x0000002f1a1a7221 */ /* 0x000fc60000000000 */
[----:B------:R-:W-:Y:S01]  /*5080*/  FADD R49, R18, R159 ;  /* 0x0000009f12317221 */ /* 0x000fe20000000000 */
[----:B------:R-:W-:Y:S01]  /*5090*/  F2FP.BF16.F32.PACK_AB R159, R159, R78 ;  /* 0x0000004e9f9f723e */ /* 0x000fe200000010ff */
[----:B--2---:R-:W-:Y:S02]  /*50a0*/  @!P5 FMUL R0, R0, R0 ;  /* 0x000000000000d220 */ /* 0x004fe40000400000 */
[----:B------:R-:W-:Y:S02]  /*50b0*/  FADD R28, R28, R49 ;  /* 0x000000311c1c7221 */ /* 0x000fe40000000000 */
[----:B------:R-:W-:Y:S01]  /*50c0*/  FADD R51, R171, R0 ;  /* 0x00000000ab337221 */ /* 0x000fe20000000000 */
[----:B------:R-:W-:Y:S01]  /*50d0*/  F2FP.BF16.F32.PACK_AB R171, R22, R171 ;  /* 0x000000ab16ab723e */ /* 0x000fe200000010ff */
[----:B---3--:R-:W-:Y:S02]  /*50e0*/  @!P1 FMUL R155, R155, R155 ;  /* 0x0000009b9b9b9220 */ /* 0x008fe40000400000 */
[----:B------:R-:W-:-:S02]  /*50f0*/  FADD R51, R36, R51 ;  /* 0x0000003324337221 */ /* 0x000fc40000000000 */
[----:B------:R-:W-:Y:S02]  /*5100*/  FADD R38, R22, R155 ;  /* 0x0000009b16267221 */ /* 0x000fe40000000000 */
[----:B------:R-:W-:Y:S02]  /*5110*/  FADD R51, R26, R51 ;  /* 0x000000331a337221 */ /* 0x000fe40000000000 */
[----:B------:R-:W-:Y:S02]  /*5120*/  FADD R37, R37, R38 ;  /* 0x0000002625257221 */ /* 0x000fe40000000000 */
[----:B------:R-:W-:Y:S02]  /*5130*/  FADD R40, R40, R51 ;  /* 0x0000003328287221 */ /* 0x000fe40000000000 */
[----:B------:R-:W-:-:S04]  /*5140*/  FADD R37, R28, R37 ;  /* 0x000000251c257221 */ /* 0x000fc80000000000 */
[----:B------:R-:W-:-:S04]  /*5150*/  FADD R37, R42, R37 ;  /* 0x000000252a257221 */ /* 0x000fc80000000000 */
[----:B------:R-:W-:Y:S01]  /*5160*/  FADD R227, R40, R37 ;  /* 0x0000002528e37221 */ /* 0x000fe20000000000 */
[----:B------:R-:W-:Y:S06]  /*5170*/  @!P0 BRA `(.L_x_21) ;  /* 0x0000000000048947 */ /* 0x000fec0003800000 */
[----:B------:R-:W-:Y:S01]  /*5180*/  BPT.TRAP 0x1 ;  /* 0x000000040000795c */ /* 0x000fe20000300000 */
.L_x_21:
[----:B------:R-:W-:Y:S01]  /*5190*/  ULEA UR4, UR7, UR37, 0x3 ;  /* 0x0000002507047291 */ /* 0x000fe2000f8e183f */
[----:B------:R-:W-:-:S08]  /*51a0*/  SHF.L.U32 R3, R16, 0x1f, RZ ;  /* 0x0000001f10037819 */ /* 0x000fd000000006ff */
[----:B------:R-:W1:Y:S02]  /*51b0*/  SYNCS.PHASECHK.TRANS64.TRYWAIT P1, [UR4+0xc4400], R3 ;  /* 0x0c440003ff0075a7 */ /* 0x000e640008020144 */
[----:B-1----:R-:W-:Y:S05]  /*51c0*/  @!P1 BRA `(.L_x_22) ;  /* 0x0000032c00189947 */ /* 0x002fea0003800000 */
.L_x_152:
[----:B------:R-:W-:Y:S01]  /*51d0*/  ULOP3.LUT UR38, UR38, 0x4000000, URZ, 0xfc, !UPT ;  /* 0x0400000026267892 */ /* 0x000fe2000f8efc3f */
[----:B------:R-:W-:Y:S01]  /*51e0*/  WARPGROUP.ARRIVE ;  /* 0x00000000000079c5 */ /* 0x000fe20000000000 */
[----:B------:R-:W-:Y:S01]  /*51f0*/  UMOV UR11, 0x40000040 ;  /* 0x40000040000b7882 */ /* 0x000fe20000000000 */
[----:B------:R-:W-:Y:S01]  /*5200*/  STL [R1+0xcec], R168 ;  /* 0x000ceca801007387 */ /* 0x000fe20000100800 */
[----:B------:R-:W-:-:S03]  /*5210*/  ULEA UR4, UR7, UR38, 0xd ;  /* 0x0000002607047291 */ /* 0x000fc6000f8e683f */
[----:B------:R-:W-:Y:S01]  /*5220*/  STL [R1+0xce8], R169 ;  /* 0x000ce8a901007387 */ /* 0x000fe20000100800 */
[----:B------:R-:W-:-:S03]  /*5230*/  UIADD3 UR5, UR4, 0x1000, URZ ;  /* 0x0000100004057890 */ /* 0x000fc6000fffe03f */
[----:B------:R-:W-:Y:S01]  /*5240*/  UMOV UR10, UR4 ;  /* 0x00000004000a7c82 */ /* 0x000fe20008000000 */
[----:B------:R-:W-:Y:S01]  /*5250*/  STL [R1+0xce4], R170 ;  /* 0x000ce4aa01007387 */ /* 0x000fe20000100800 */
[----:B------:R-:W-:Y:S01]  /*5260*/  HGMMA.64x256x16.F32.BF16 R24, R180, gdesc[UR8].tnspB, RZ, !UPT, gsb0 ;  /* 0x43e00008b4187df0 */ /* 0x000fe2000c0018ff */
[----:B------:R-:W-:Y:S01]  /*5270*/  UMOV UR11, 0x40000040 ;  /* 0x40000040000b7882 */ /* 0x000fe20000000000 */
[----:B------:R-:W-:Y:S01]  /*5280*/  UMOV UR10, UR5 ;  /* 0x00000005000a7c82 */ /* 0x000fe20008000000 */
[----:B------:R-:W-:Y:S04]  /*5290*/  STL [R1+0xce0], R171 ;  /* 0x000ce0ab01007387 */ /* 0x000fe80000100800 */
        /* <DEDUP_REMOVED lines=9> */
[----:B------:R2:W-:Y:S04]  /*5330*/  STL [R1+0x4e4], R235 ;  /* 0x0004e4eb01007387 */ /* 0x0005e80000100800 */
        /* <DEDUP_REMOVED lines=10> */
[----:B------:R1:W-:Y:S01]  /*53e0*/  STL [R1+0x4b8], R4 ;  /* 0x0004b80401007387 */ /* 0x0003e20000100800 */
[----:B------:R-:W-:-:S03]  /*53f0*/  WARPGROUP.DEPBAR.LE gsb0, 0x0 ;  /* 0x00008000000079c5 */ /* 0x000fc60000010000 */
[----:B------:R-:W-:Y:S01]  /*5400*/  STL.64 [R1], R24 ;  /* 0x0000001801007387 */ /* 0x000fe20000100a00 */
[----:B--2---:R-:W-:Y:S01]  /*5410*/  IMAD.MOV.U32 R235, RZ, RZ, R65 ;  /* 0x000000ffffeb7224 */ /* 0x004fe200078e0041 */
[----:B---3--:R-:W-:Y:S01]  /*5420*/  MOV R234, R66 ;  /* 0x0000004200ea7202 */ /* 0x008fe20000000f00 */
[----:B----4-:R-:W-:Y:S01]  /*5430*/  IMAD.MOV.U32 R233, RZ, RZ, R67 ;  /* 0x000000ffffe97224 */ /* 0x010fe200078e0043 */
[----:B------:R-:W-:Y:S01]  /*5440*/  STL.64 [R1+0x8], R26 ;  /* 0x0000081a01007387 */ /* 0x000fe20000100a00 */
[----:B-1----:R-:W-:Y:S01]  /*5450*/  MOV R232, R68 ;  /* 0x0000004400e87202 */ /* 0x002fe20000000f00 */
[----:B------:R-:W-:Y:S01]  /*5460*/  IMAD.MOV.U32 R231, RZ, RZ, R69 ;  /* 0x000000ffffe77224 */ /* 0x000fe200078e0045 */
[----:B------:R-:W-:Y:S01]  /*5470*/  MOV R230, R70 ;  /* 0x0000004600e67202 */ /* 0x000fe20000000f00 */
[----:B------:R-:W-:Y:S01]  /*5480*/  STL.64 [R1+0x10], R28 ;  /* 0x0000101c01007387 */ /* 0x000fe20000100a00 */
[----:B------:R-:W-:Y:S01]  /*5490*/  IMAD.MOV.U32 R229, RZ, RZ, R71 ;  /* 0x000000ffffe57224 */ /* 0x000fe200078e0047 */
[----:B------:R-:W-:Y:S01]  /*54a0*/  MOV R228, R72 ;  /* 0x0000004800e47202 */ /* 0x000fe20000000f00 */
[----:B------:R-:W-:Y:S01]  /*54b0*/  IMAD.MOV.U32 R227, RZ, RZ, R73 ;  /* 0x000000ffffe37224 */ /* 0x000fe200078e0049 */
[----:B------:R-:W-:Y:S01]  /*54c0*/  STL.64 [R1+0x18], R30 ;  /* 0x0000181e01007387 */ /* 0x000fe20000100a00 */
[----:B------:R-:W-:Y:S01]  /*54d0*/  MOV R226, R74 ;  /* 0x0000004a00e27202 */ /* 0x000fe20000000f00 */
        /* <DEDUP_REMOVED lines=92> */
[----:B------:R1:W-:Y:S01]  /*5aa0*/  STL [R1+0xa0], R64 ;  /* 0x0000a04001007387 */ /* 0x0003e20000100800 */
[----:B------:R-:W-:-:S03]  /*5ab0*/  IMAD.MOV.U32 R0, RZ, RZ, R151 ;  /* 0x000000ffff007224 */ /* 0x000fc600078e0097 */
[----:B------:R-:W-:Y:S04]  /*5ac0*/  STL.64 [R1+0x10b8], R174 ;  /* 0x0010b8ae01007387 */ /* 0x000fe80000100a00 */
[----:B------:R-:W-:Y:S01]  /*5ad0*/  STL.64 [R1+0x10b0], R172 ;  /* 0x0010b0ac01007387 */ /* 0x000fe20000100a00 */
[----:B-1----:R-:W-:-:S03]  /*5ae0*/  WARPGROUP.ARRIVE ;  /* 0x00000000000079c5 */ /* 0x002fc60000000000 */
[----:B------:R-:W-:Y:S03]  /*5af0*/  STL.64 [R1+0x10a8], R166 ;  /* 0x0010a8a601007387 */ /* 0x000fe60000100a00 */
[----:B------:R-:W-:Y:S01]  /*5b00*/  HGMMA.64x256x16.F32.BF16 R24, R180, gdesc[UR8].tnspB, RZ, !UPT, gsb0 ;  /* 0x43e00008b4187df0 */ /* 0x000fe2000c0018ff */
[----:B------:R-:W-:Y:S04]  /*5b10*/  STL.64 [R1+0x10a0], R164 ;  /* 0x0010a0a401007387 */ /* 0x000fe80000100a00 */
[----:B------:R-:W-:Y:S04]  /*5b20*/  STL.64 [R1+0x1098], R158 ;  /* 0x0010989e01007387 */ /* 0x000fe80000100a00 */
[----:B------:R-:W-:Y:S01]  /*5b30*/  STL.64 [R1+0x1090], R156 ;  /* 0x0010909c01007387 */ /* 0x000fe20000100a00 */
[----:B------:R-:W-:-:S03]  /*5b40*/  WARPGROUP.DEPBAR.LE gsb0, 0x0 ;  /* 0x00008000000079c5 */ /* 0x000fc60000010000 */
[----:B------:R-:W-:Y:S04]  /*5b50*/  STL.64 [R1+0x1088], R150 ;  /* 0x0010889601007387 */ /* 0x000fe80000100a00 */
        /* <DEDUP_REMOVED lines=50> */
[----:B------:R1:W-:Y:S04]  /*5e80*/  STL.64 [R1+0xef0], R48 ;  /* 0x000ef03001007387 */ /* 0x0003e80000100a00 */
[----:B-1----:R-:W2:Y:S04]  /*5e90*/  LDL.LU R48, [R1] ;  /* 0x0000000001307983 */ /* 0x002ea80000300800 */
[----:B------:R-:W2:Y:S04]  /*5ea0*/  LDL.LU R49, [R1+0x4] ;  /* 0x0000040001317983 */ /* 0x000ea80000300800 */
        /* <DEDUP_REMOVED lines=38> */
[----:B------:R-:W2:Y:S01]  /*6110*/  LDL.LU R88, [R1+0xa0] ;  /* 0x0000a00001587983 */ /* 0x000ea20000300800 */
        /* <DEDUP_REMOVED lines=86> */
[----:B------:R-:W-:Y:S01]  /*6680*/  UIADD3 UR5, UR4, 0x80, URZ ;  /* 0x0000008004057890 */ /* 0x000fe2000fffe03f */
[----:B------:R-:W-:-:S06]  /*6690*/  UMOV UR11, 0x40000040 ;  /* 0x40000040000b7882 */ /* 0x000fcc0000000000 */
[----:B------:R-:W-:Y:S01]  /*66a0*/  UMOV UR10, UR5 ;  /* 0x00000005000a7c82 */ /* 0x000fe20008000000 */
[----:B--2---:R-:W-:-:S06]  /*66b0*/  WARPGROUP.ARRIVE ;  /* 0x00000000000079c5 */ /* 0x004fcc0000000000 */
[----:B------:R-:W-:Y:S03]  /*66c0*/  HGMMA.64x256x16.F32.BF16 R48, R176, gdesc[UR8].tnspB, R48, gsb0 ;  /* 0x43e00008b0307df0 */ /* 0x000fe60008001830 */
[----:B------:R-:W-:Y:S02]  /*66d0*/  WARPGROUP.DEPBAR.LE gsb0, 0x0 ;  /* 0x00008000000079c5 */ /* 0x000fe40000010000 */
[----:B------:R-:W-:Y:S04]  /*66e0*/  STL.64 [R1], R48 ;  /* 0x0000003001007387 */ /* 0x000fe80000100a00 */
        /* <DEDUP_REMOVED lines=63> */
[----:B-1----:R-:W2:Y:S04]  /*6ae0*/  LDL.LU.64 R174, [R1+0x10b8] ;  /* 0x0010b80001ae7983 */ /* 0x002ea80000300a00 */
[----:B------:R-:W2:Y:S04]  /*6af0*/  LDL.LU.64 R172, [R1+0x10b0] ;  /* 0x0010b00001ac7983 */ /* 0x000ea80000300a00 */
[----:B------:R-:W3:Y:S04]  /*6b00*/  LDL.LU.64 R166, [R1+0x10a8] ;  /* 0x0010a80001a67983 */ /* 0x000ee80000300a00 */
[----:B------:R-:W4:Y:S04]  /*6b10*/  LDL.LU.64 R164, [R1+0x10a0] ;  /* 0x0010a00001a47983 */ /* 0x000f280000300a00 */
[----:B------:R-:W4:Y:S04]  /*6b20*/  LDL.LU.64 R158, [R1+0x1098] ;  /* 0x00109800019e7983 */ /* 0x000f280000300a00 */
[----:B------:R-:W4:Y:S04]  /*6b30*/  LDL.LU.64 R156, [R1+0x1090] ;  /* 0x00109000019c7983 */ /* 0x000f280000300a00 */
[----:B------:R-:W2:Y:S04]  /*6b40*/  LDL.LU.64 R150, [R1+0x1088] ;  /* 0x0010880001967983 */ /* 0x000ea80000300a00 */
        /* <DEDUP_REMOVED lines=50> */
[----:B------:R-:W2:Y:S01]  /*6e70*/  LDL.LU.64 R48, [R1+0xef0] ;  /* 0x000ef00001307983 */ /* 0x000ea20000300a00 */
[----:B------:R-:W-:Y:S01]  /*6e80*/  UIADD3 UR5, UR4, 0x1080, URZ ;  /* 0x0000108004057890 */ /* 0x000fe2000fffe03f */
[----:B------:R-:W-:-:S06]  /*6e90*/  UMOV UR11, 0x40000040 ;  /* 0x40000040000b7882 */ /* 0x000fcc0000000000 */
[----:B------:R-:W-:Y:S01]  /*6ea0*/  UMOV UR10, UR5 ;  /* 0x00000005000a7c82 */ /* 0x000fe20008000000 */
[----:B--2---:R-:W-:-:S06]  /*6eb0*/  WARPGROUP.ARRIVE ;  /* 0x00000000000079c5 */ /* 0x004fcc0000000000 */
[----:B------:R-:W-:Y:S03]  /*6ec0*/  HGMMA.64x256x16.F32.BF16 R24, R176, gdesc[UR8].tnspB, R24, gsb0 ;  /* 0x43e00008b0187df0 */ /* 0x000fe60008001818 */
[----:B------:R-:W-:Y:S02]  /*6ed0*/  WARPGROUP.DEPBAR.LE gsb0, 0x0 ;  /* 0x00008000000079c5 */ /* 0x000fe40000010000 */
        /* <DEDUP_REMOVED lines=64> */
[----:B-1----:R-:W2:Y:S04]  /*72e0*/  LDL.LU.64 R24, [R1] ;  /* 0x0000000001187983 */ /* 0x002ea80000300a00 */
        /* <DEDUP_REMOVED lines=69> */
[----:B------:R-:W-:Y:S01]  /*7740*/  STL.64 [R1], R24 ;  /* 0x0000001801007387 */ /* 0x000fe20000100a00 */
        /* <DEDUP_REMOVED lines=63> */
[----:B------:R1:W-:Y:S01]  /*7b40*/  STL [R1+0x80], R56 ;  /* 0x0000803801007387 */ /* 0x0003e20000100800 */
[----:B------:R-:W-:Y:S01]  /*7b50*/  IMAD.MOV.U32 R194, RZ, RZ, R102 ;  /* 0x000000ffffc27224 */ /* 0x000fe200078e0066 */
[----:B------:R-:W-:Y:S01]  /*7b60*/  MOV R193, R103 ;  /* 0x0000006700c17202 */ /* 0x000fe20000000f00 */
[----:B------:R-:W-:Y:S01]  /*7b70*/  IMAD.MOV.U32 R196, RZ, RZ, R100 ;  /* 0x000000ffffc47224 */ /* 0x000fe200078e0064 */
[----:B------:R-:W2:Y:S01]  /*7b80*/  LDL.LU.64 R150, [R1+0xee8] ;  /* 0x000ee80001967983 */ /* 0x000ea20000300a00 */
[----:B------:R-:W-:Y:S01]  /*7b90*/  MOV R195, R101 ;  /* 0x0000006500c37202 */ /* 0x000fe20000000f00 */
[----:B------:R-:W-:Y:S01]  /*7ba0*/  IMAD.MOV.U32 R198, RZ, RZ, R98 ;  /* 0x000000ffffc67224 */ /* 0x000fe200078e0062 */
[----:B------:R-:W-:Y:S01]  /*7bb0*/  MOV R197, R99 ;  /* 0x0000006300c57202 */ /* 0x000fe20000000f00 */
[----:B------:R-:W2:Y:S01]  /*7bc0*/  LDL.LU.64 R148, [R1+0xee0] ;  /* 0x000ee00001947983 */ /* 0x000ea20000300a00 */
        /* <DEDUP_REMOVED lines=52> */
[----:B------:R-:W-:-:S02]  /*7f10*/  MOV R170, R59 ;  /* 0x0000003b00aa7202 */ /* 0x000fc40000000f00 */
[----:B------:R-:W-:Y:S01]  /*7f20*/  MOV R168, R57 ;  /* 0x0000003900a87202 */ /* 0x000fe20000000f00 */
        /* <DEDUP_REMOVED lines=32> */
[----:B-1----:R-:W2:Y:S04]  /*8130*/  LDL.LU.64 R56, [R1+0xd70] ;  /* 0x000d700001387983 */ /* 0x002ea80000300a00 */
        /* <DEDUP_REMOVED lines=19> */
[----:B---3--:R-:W-:Y:S04]  /*8270*/  STL.64 [R1+0xcd8], R166 ;  /* 0x000cd8a601007387 */ /* 0x008fe80000100a00 */
[----:B----4-:R-:W-:Y:S04]  /*8280*/  STL.64 [R1+0xcd0], R164 ;  /* 0x000cd0a401007387 */ /* 0x010fe80000100a00 */
[----:B------:R-:W-:Y:S04]  /*8290*/  STL.64 [R1+0xcc8], R158 ;  /* 0x000cc89e01007387 */ /* 0x000fe80000100a00 */
[----:B------:R-:W-:Y:S01]  /*82a0*/  STL.64 [R1+0xcc0], R156 ;  /* 0x000cc09c01007387 */ /* 0x000fe20000100a00 */
        /* <DEDUP_REMOVED lines=88> */
[----:B------:R-:W-:-:S03]  /*8830*/  IMAD.MOV.U32 R73, RZ, RZ, R168 ;  /* 0x000000ffff497224 */ /* 0x000fc600078e00a8 */
[----:B------:R-:W2:Y:S01]  /*8840*/  LDL.LU R69, [R1+0x74] ;  /* 0x0000740001457983 */ /* 0x000ea20000300800 */
[----:B------:R-:W-:-:S03]  /*8850*/  MOV R74, R169 ;  /* 0x000000a9004a7202 */ /* 0x000fc60000000f00 */
[----:B------:R-:W2:Y:S01]  /*8860*/  LDL.LU R70, [R1+0x78] ;  /* 0x0000780001467983 */ /* 0x000ea20000300800 */
[----:B------:R-:W-:-:S03]  /*8870*/  IMAD.MOV.U32 R75, RZ, RZ, R170 ;  /* 0x000000ffff4b7224 */ /* 0x000fc600078e00aa */
[----:B------:R-:W2:Y:S01]  /*8880*/  LDL.LU R71, [R1+0x7c] ;  /* 0x00007c0001477983 */ /* 0x000ea20000300800 */
[----:B------:R-:W-:-:S03]  /*8890*/  MOV R76, R171 ;  /* 0x000000ab004c7202 */ /* 0x000fc60000000f00 */
[----:B------:R-:W2:Y:S04]  /*88a0*/  LDL.LU R72, [R1+0x80] ;  /* 0x0000800001487983 */ /* 0x000ea80000300800 */
[----:B------:R-:W2:Y:S04]  /*88b0*/  LDL.LU R168, [R1+0xcec] ;  /* 0x000cec0001a87983 */ /* 0x000ea80000300800 */
[----:B------:R-:W2:Y:S04]  /*88c0*/  LDL.LU R169, [R1+0xce8] ;  /* 0x000ce80001a97983 */ /* 0x000ea80000300800 */
[----:B------:R-:W2:Y:S04]  /*88d0*/  LDL.LU R170, [R1+0xce4] ;  /* 0x000ce40001aa7983 */ /* 0x000ea80000300800 */
[----:B------:R-:W2:Y:S01]  /*88e0*/  LDL.LU R171, [R1+0xce0] ;  /* 0x000ce00001ab7983 */ /* 0x000ea20000300800 */
        /* <DEDUP_REMOVED lines=371> */
[----:B------:R-:W-:Y:S01]  /*a020*/  STL.64 [R1+0x50], R44 ;  /* 0x0000502c01007387 */ /* 0x000fe20000100a00 */
[----:B------:R-:W-:-:S03]  /*a030*/  IMAD.MOV.U32 R2, RZ, RZ, R150 ;  /* 0x000000ffff027224 */ /* 0x000fc600078e0096 */
[----:B------:R-:W-:Y:S01]  /*a040*/  STL.64 [R1+0x58], R46 ;  /* 0x0000582e01007387 */ /* 0x000fe20000100a00 */
[----:B------:R-:W-:-:S03]  /*a050*/  MOV R0, R151 ;  /* 0x0000009700007202 */ /* 0x000fc60000000f00 */
[----:B------:R-:W-:Y:S01]  /*a060*/  STL.64 [R1+0x60], R48 ;  /* 0x0000603001007387 */ /* 0x000fe20000100a00 */
[----:B------:R-:W-:Y:S01]  /*a070*/  IMAD.MOV.U32 R4, RZ, RZ, R148 ;  /* 0x000000ffff047224 */ /* 0x000fe200078e0094 */
[----:B------:R-:W-:Y:S02]  /*a080*/  MOV R3, R149 ;  /* 0x0000009500037202 */ /* 0x000fe40000000f00 */
[----:B------:R-:W-:Y:S01]  /*a090*/  STL.64 [R1+0x68], R50 ;  /* 0x0000683201007387 */ /* 0x000fe20000100a00 */
[----:B------:R-:W-:Y:S01]  /*a0a0*/  IMAD.MOV.U32 R6, RZ, RZ, R146 ;  /* 0x000000ffff067224 */ /* 0x000fe200078e0092 */
[----:B------:R-:W-:Y:S02]  /*a0b0*/  MOV R5, R147 ;  /* 0x0000009300057202 */ /* 0x000fe40000000f00 */
[----:B------:R1:W-:Y:S01]  /*a0c0*/  STL [R1+0x70], R52 ;  /* 0x0000703401007387 */ /* 0x0003e20000100800 */
[----:B------:R-:W-:Y:S01]  /*a0d0*/  IMAD.MOV.U32 R8, RZ, RZ, R144 ;  /* 0x000000ffff087224 */ /* 0x000fe200078e0090 */
[----:B------:R-:W-:-:S02]  /*a0e0*/  MOV R7, R145 ;  /* 0x0000009100077202 */ /* 0x000fc40000000f00 */
[----:B------:R-:W2:Y:S01]  /*a0f0*/  LDL.LU.64 R150, [R1+0xaf8] ;  /* 0x000af80001967983 */ /* 0x000ea20000300a00 */
[----:B------:R-:W-:Y:S01]  /*a100*/  IMAD.MOV.U32 R10, RZ, RZ, R142 ;  /* 0x000000ffff0a7224 */ /* 0x000fe200078e008e */
[----:B------:R-:W-:Y:S02]  /*a110*/  MOV R9, R143 ;  /* 0x0000008f00097202 */ /* 0x000fe40000000f00 */
[----:B------:R-:W2:Y:S01]  /*a120*/  LDL.LU.64 R148, [R1+0xaf0] ;  /* 0x000af00001947983 */ /* 0x000ea20000300a00 */
[----:B------:R-:W-:Y:S01]  /*a130*/  IMAD.MOV.U32 R12, RZ, RZ, R140 ;  /* 0x000000ffff0c7224 */ /* 0x000fe200078e008c */
[----:B------:R-:W-:Y:S02]  /*a140*/  MOV R11, R141 ;  /* 0x0000008d000b7202 */ /* 0x000fe40000000f00 */
[----:B------:R-:W2:Y:S01]  /*a150*/  LDL.LU.64 R146, [R1+0xae8] ;  /* 0x000ae80001927983 */ /* 0x000ea20000300a00 */
        /* <DEDUP_REMOVED lines=129> */
[----:B------:R-:W-:-:S03]  /*a970*/  MOV R160, R53 ;  /* 0x0000003500a07202 */ /* 0x000fc60000000f00 */
        /* <DEDUP_REMOVED lines=22> */
[----:B----4-:R-:W-:Y:S01]  /*aae0*/  STL.64 [R1+0x8e0], R156 ;  /* 0x0008e09c01007387 */ /* 0x010fe20000100a00 */
        /* <DEDUP_REMOVED lines=326> */
[----:B------:R-:W3:Y:S01]  /*bf50*/  LDL.LU.64 R32, [R1+0x700] ;  /* 0x0007000001207983 */ /* 0x000ee20000300a00 */
[----:B------:R-:W-:Y:S01]  /*bf60*/  UIADD3 UR5, UR4, 0x1280, URZ ;  /* 0x0000128004057890 */ /* 0x000fe2000fffe03f */
[----:B------:R-:W-:-:S06]  /*bf70*/  UMOV UR11, 0x40000040 ;  /* 0x40000040000b7882 */ /* 0x000fcc0000000000 */
[----:B------:R-:W-:Y:S01]  /*bf80*/  UMOV UR10, UR5 ;  /* 0x00000005000a7c82 */ /* 0x000fe20008000000 */
[----:B---3--:R-:W-:-:S06]  /*bf90*/  WARPGROUP.ARRIVE ;  /* 0x00000000000079c5 */ /* 0x008fcc0000000000 */
        /* <DEDUP_REMOVED lines=145> */
[----:B------:R-:W-:-:S03]  /*c8b0*/  MOV R6, R150 ;  /* 0x0000009600067202 */ /* 0x000fc60000000f00 */
[----:B------:R-:W-:Y:S01]  /*c8c0*/  STL.64 [R1+0x48], R42 ;  /* 0x0000482a01007387 */ /* 0x000fe20000100a00 */
[----:B------:R-:W-:-:S03]  /*c8d0*/  MOV R3, R151 ;  /* 0x0000009700037202 */ /* 0x000fc60000000f00 */
[----:B------:R-:W-:Y:S01]  /*c8e0*/  STL.64 [R1+0x50], R44 ;  /* 0x0000502c01007387 */ /* 0x000fe20000100a00 */
[----:B------:R-:W-:Y:S01]  /*c8f0*/  MOV R8, R148 ;  /* 0x0000009400087202 */ /* 0x000fe20000000f00 */
[----:B------:R-:W-:Y:S02]  /*c900*/  IMAD.MOV.U32 R7, RZ, RZ, R149 ;  /* 0x000000ffff077224 */ /* 0x000fe400078e0095 */
[----:B------:R-:W-:Y:S01]  /*c910*/  STL.64 [R1+0x58], R46 ;  /* 0x0000582e01007387 */ /* 0x000fe20000100a00 */
[----:B------:R-:W-:Y:S01]  /*c920*/  IMAD.MOV.U32 R10, RZ, RZ, R146 ;  /* 0x000000ffff0a7224 */ /* 0x000fe200078e0092 */
[----:B------:R-:W-:Y:S02]  /*c930*/  MOV R9, R147 ;  /* 0x0000009300097202 */ /* 0x000fe40000000f00 */
[----:B------:R1:W-:Y:S01]  /*c940*/  STL [R1+0x60], R48 ;  /* 0x0000603001007387 */ /* 0x0003e20000100800 */
[----:B------:R-:W-:-:S03]  /*c950*/  MOV R12, R144 ;  /* 0x00000090000c7202 */ /* 0x000fc60000000f00 */
[----:B------:R-:W2:Y:S01]  /*c960*/  LDL.LU.64 R150, [R1+0x6f8] ;  /* 0x0006f80001967983 */ /* 0x000ea20000300a00 */
[----:B------:R-:W-:Y:S01]  /*c970*/  MOV R11, R145 ;  /* 0x00000091000b7202 */ /* 0x000fe20000000f00 */
[----:B------:R-:W-:Y:S02]  /*c980*/  IMAD.MOV.U32 R13, RZ, RZ, R143 ;  /* 0x000000ffff0d7224 */ /* 0x000fe400078e008f */
[----:B------:R-:W2:Y:S01]  /*c990*/  LDL.LU.64 R148, [R1+0x6f0] ;  /* 0x0006f00001947983 */ /* 0x000ea20000300a00 */
[----:B------:R-:W-:Y:S01]  /*c9a0*/  MOV R14, R142 ;  /* 0x0000008e000e7202 */ /* 0x000fe20000000f00 */
[----:B------:R-:W-:Y:S02]  /*c9b0*/  IMAD.MOV.U32 R17, RZ, RZ, R140 ;  /* 0x000000ffff117224 */ /* 0x000fe400078e008c */
[----:B------:R-:W2:Y:S01]  /*c9c0*/  LDL.LU.64 R146, [R1+0x6e8] ;  /* 0x0006e80001927983 */ /* 0x000ea20000300a00 */
[----:B------:R-:W-:-:S03]  /*c9d0*/  MOV R15, R141 ;  /* 0x0000008d000f7202 */ /* 0x000fc60000000f00 */
[----:B------:R-:W2:Y:S01]  /*c9e0*/  LDL.LU.64 R144, [R1+0x6e0] ;  /* 0x0006e00001907983 */ /* 0x000ea20000300a00 */
[----:B------:R-:W-:Y:S01]  /*c9f0*/  MOV R19, R138 ;  /* 0x0000008a00137202 */ /* 0x000fe20000000f00 */
[----:B------:R-:W-:Y:S01]  /*ca00*/  IMAD.MOV.U32 R20, RZ, RZ, R137 ;  /* 0x000000ffff147224 */ /* 0x000fe200078e0089 */
[----:B------:R-:W-:Y:S01]  /*ca10*/  MOV R18, R139 ;  /* 0x0000008b00127202 */ /* 0x000fe20000000f00 */
        /* <DEDUP_REMOVED lines=112> */
[----:B------:R-:W-:Y:S01]  /*d120*/  MOV R16, R63 ;  /* 0x0000003f00107202 */ /* 0x000fe20000000f00 */
[----:B------:R-:W-:-:S02]  /*d130*/  IMAD.MOV.U32 R229, RZ, RZ, R60 ;  /* 0x000000ffffe57224 */ /* 0x000fc400078e003c */
[----:B------:R-:W2:Y:S01]  /*d140*/  LDL.LU.64 R66, [R1+0x5a8] ;  /* 0x0005a80001427983 */ /* 0x000ea20000300a00 */
[----:B------:R-:W-:Y:S01]  /*d150*/  MOV R228, R61 ;  /* 0x0000003d00e47202 */ /* 0x000fe20000000f00 */
[----:B------:R-:W-:Y:S02]  /*d160*/  IMAD.MOV.U32 R231, RZ, RZ, R58 ;  /* 0x000000ffffe77224 */ /* 0x000fe400078e003a */
        /* <DEDUP_REMOVED lines=15> */
[----:B------:R-:W-:-:S03]  /*d260*/  MOV R155, R49 ;  /* 0x00000031009b7202 */ /* 0x000fc60000000f00 */
        /* <DEDUP_REMOVED lines=109> */
[----:B------:R-:W2:Y:S04]  /*d940*/  LDL.LU R46, [R1+0x58] ;  /* 0x00005800012e7983 */ /* 0x000ea80000300800 */
[----:B------:R-:W2:Y:S01]  /*d950*/  LDL.LU R47, [R1+0x5c] ;  /* 0x00005c00012f7983 */ /* 0x000ea20000300800 */
[----:B------:R-:W-:-:S03]  /*d960*/  MOV R51, R152 ;  /* 0x0000009800337202 */ /* 0x000fc60000000f00 */
[----:B------:R-:W2:Y:S01]  /*d970*/  LDL.LU R48, [R1+0x60] ;  /* 0x0000600001307983 */ /* 0x000ea20000300800 */
[----:B------:R-:W-:-:S03]  /*d980*/  IMAD.MOV.U32 R52, RZ, RZ, R153 ;  /* 0x000000ffff347224 */ /* 0x000fc600078e0099 */
[----:B------:R-:W3:Y:S01]  /*d990*/  LDL.LU R155, [R1+0x4f8] ;  /* 0x0004f800019b7983 */ /* 0x000ee20000300800 */
[----:B------:R-:W-:-:S03]  /*d9a0*/  MOV R53, R154 ;  /* 0x0000009a00357202 */ /* 0x000fc60000000f00 */
[----:B------:R-:W3:Y:S04]  /*d9b0*/  LDL.LU R0, [R1+0x4f4] ;  /* 0x0004f40001007983 */ /* 0x000ee80000300800 */
        /* <DEDUP_REMOVED lines=70> */
[----:B------:R-:W-:Y:S01]  /*de20*/  UIADD3 UR5, UR4, 0x380, URZ ;  /* 0x0000038004057890 */ /* 0x000fe2000fffe03f */
[----:B------:R-:W-:Y:S01]  /*de30*/  MOV R105, R188 ;  /* 0x000000bc00697202 */ /* 0x000fe20000000f00 */
[----:B------:R-:W-:Y:S01]  /*de40*/  UMOV UR11, 0x40000040 ;  /* 0x40000040000b7882 */ /* 0x000fe20000000000 */
[----:B------:R-:W-:Y:S01]  /*de50*/  MOV R107, R186 ;  /* 0x000000ba006b7202 */ /* 0x000fe20000000f00 */
[----:B------:R1:W5:Y:S01]  /*de60*/  LDL.LU R235, [R1+0x4e4] ;  /* 0x0004e40001eb7983 */ /* 0x0003620000300800 */
[----:B------:R-:W-:Y:S01]  /*de70*/  MOV R108, R185 ;  /* 0x000000b9006c7202 */ /* 0x000fe20000000f00 */
[----:B------:R-:W4:Y:S01]  /*de80*/  LDC R2, c[0x0][0x28c] ;  /* 0x0000a300ff027b82 */ /* 0x000f220000000800 */
[----:B------:R-:W-:-:S02]  /*de90*/  MOV R110, R183 ;  /* 0x000000b7006e7202 */ /* 0x000fc40000000f00 */
[----:B------:R-:W-:Y:S02]  /*dea0*/  MOV R111, R182 ;  /* 0x000000b6006f7202 */ /* 0x000fe40000000f00 */
[----:B------:R-:W-:Y:S02]  /*deb0*/  MOV R113, R180 ;  /* 0x000000b400717202 */ /* 0x000fe40000000f00 */
[----:B------:R-:W-:Y:S02]  /*dec0*/  MOV R114, R179 ;  /* 0x000000b300727202 */ /* 0x000fe40000000f00 */
[----:B------:R-:W-:Y:S02]  /*ded0*/  MOV R116, R177 ;  /* 0x000000b100747202 */ /* 0x000fe40000000f00 */
[----:B------:R-:W-:Y:S02]  /*dee0*/  MOV R117, R176 ;  /* 0x000000b000757202 */ /* 0x000fe40000000f00 */
        /* <DEDUP_REMOVED lines=21> */
[----:B------:R-:W-:Y:S01]  /*e040*/  MOV R150, R6 ;  /* 0x0000000600967202 */ /* 0x000fe20000000f00 */
[----:B------:R-:W-:Y:S01]  /*e050*/  UMOV UR10, UR5 ;  /* 0x00000005000a7c82 */ /* 0x000fe20008000000 */
[----:B------:R1:W5:Y:S04]  /*e060*/  LDL.LU R234, [R1+0x4e0] ;  /* 0x0004e00001ea7983 */ /* 0x0003680000300800 */
        /* <DEDUP_REMOVED lines=9> */
[----:B------:R1:W5:Y:S01]  /*e100*/  LDL.LU R4, [R1+0x4b8] ;  /* 0x0004b80001047983 */ /* 0x0003620000300800 */
[----:B---3--:R-:W-:-:S04]  /*e110*/  F2FP.BF16.F32.PACK_AB R155, R155, R0 ;  /* 0x000000009b9b723e */ /* 0x008fc800000010ff */
        /* <DEDUP_REMOVED lines=67> */
[----:B--2---:R-:W2:Y:S04]  /*e550*/  LDL.LU.64 R150, [R1+0x4b0] ;  /* 0x0004b00001967983 */ /* 0x004ea80000300a00 */
        /* <DEDUP_REMOVED lines=69> */
[----:B-1--4-:R-:W-:Y:S05]  /*e9b0*/  @!P0 BRA `(.L_x_23) ;  /* 0x0000000000048947 */ /* 0x012fea0003800000 */
[----:B------:R-:W-:Y:S01]  /*e9c0*/  BPT.TRAP 0x1 ;  /* 0x000000040000795c */ /* 0x000fe20000300000 */
.L_x_23:
[----:B------:R-:W2:Y:S01]  /*e9d0*/  LDL R0, [R1+0x2b0] ;  /* 0x0002b00001007983 */ /* 0x000ea20000100800 */
[----:B------:R-:W-:-:S04]  /*e9e0*/  UIADD3 UR4, UR40, 0xc4428, URZ ;  /* 0x000c442828047890 */ /* 0x000fc8000fffe03f */
[----:B------:R-:W-:-:S09]  /*e9f0*/  UPRMT UR4, URZ, 0x654, UR4 ;  /* 0x000006543f047896 */ /* 0x000fd20008000004 */
[----:B------:R-:W-:Y:S01]  /*ea00*/  SYNCS.ARRIVE.TRANS64.RED.A1T0 RZ, [UR4], RZ ;  /* 0x000000ffffff79a7 */ /* 0x000fe20008100404 */
[----:B--2---:R-:W-:-:S13]  /*ea10*/  R2UR UR5, R0 ;  /* 0x00000000000572ca */ /* 0x004fda00000e0000 */
[----:B------:R-:W-:-:S06]  /*ea20*/  UISETP.GT.U32.AND UP0, UPT, UR5, 0x1, UPT ;  /* 0x000000010500788c */ /* 0x000fcc000bf04070 */
[----:B------:R-:W-:-:S13]  /*ea30*/  PLOP3.LUT P1, PT, PT, PT, UP0, 0x80, 0x0 ;  /* 0x000000000000781c */ /* 0x000fda0003f2f008 */
[----:B------:R-:W-:Y:S05]  /*ea40*/  @P1 BRA `(.L_x_24) ;  /* 0x0000000000041947 */ /* 0x000fea0003800000 */
[----:B------:R-:W-:Y:S01]  /*ea50*/  BPT.TRAP 0x1 ;  /* 0x000000040000795c */ /* 0x000fe20000300000 */
.L_x_24:
[----:B------:R-:W-:Y:S01]  /*ea60*/  UIADD3 UR36, UR7, 0x1, URZ ;  /* 0x0000000107247890 */ /* 0x000fe2000fffe03f */
[C---:B------:R-:W-:Y:S02]  /*ea70*/  ISETP.GE.AND P2, PT, R2.reuse, 0x101, PT ;  /* 0x000001010200780c */ /* 0x040fe40003f46270 */
[----:B------:R-:W-:Y:S01]  /*ea80*/  IADD3 R225, R2, 0x7f, RZ ;  /* 0x0000007f02e17810 */ /* 0x000fe20007ffe0ff */
[----:B------:R-:W-:Y:S01]  /*ea90*/  UISETP.NE.AND UP0, UPT, UR36, 0x5, UPT ;  /* 0x000000052400788c */ /* 0x000fe2000bf05270 */
[----:B-----5:R-:W-:Y:S02]  /*eaa0*/  IADD3 R2, R229, 0x80, RZ ;  /* 0x00000080e5027810 */ /* 0x020fe40007ffe0ff */
[----:B------:R-:W-:Y:S01]  /*eab0*/  SHF.R.S32.HI R0, RZ, 0x1f, R225 ;  /* 0x0000001fff007819 */ /* 0x000fe200000114e1 */
[----:B------:R-:W-:Y:S02]  /*eac0*/  USEL UR4, URZ, 0x1, UP0 ;  /* 0x000000013f047887 */ /* 0x000fe40008000000 */
[----:B------:R-:W-:Y:S01]  /*ead0*/  USEL UR36, UR36, URZ, UP0 ;  /* 0x0000003f24247287 */ /* 0x000fe20008000000 */
[----:B------:R-:W-:-:S03]  /*eae0*/  LEA.HI R225, R0, R225, RZ, 0x7 ;  /* 0x000000e100e17211 */ /* 0x000fc600078f38ff */
[----:B------:R-:W-:Y:S02]  /*eaf0*/  LOP3.LUT R16, R16, UR4, RZ, 0x3c, !PT ;  /* 0x0000000410107c12 */ /* 0x000fe4000f8e3cff */
[----:B------:R-:W-:Y:S01]  /*eb00*/  LEA.HI.SX32 R225, R225, 0xffffffff, 0x19 ;  /* 0xffffffffe1e17811 */ /* 0x000fe200078fcaff */
[----:B------:R-:W-:Y:S06]  /*eb10*/  @!P2 BRA `(.L_x_25) ;  /* 0x000001000050a947 */ /* 0x000fec0003800000 */
[----:B------:R-:W-:Y:S01]  /*eb20*/  IMAD.MOV.U32 R3, RZ, RZ, R5 ;  /* 0x000000ffff037224 */ /* 0x000fe200078e0005 */
[----:B------:R-:W-:Y:S01]  /*eb30*/  MOV R6, R4 ;  /* 0x0000000400067202 */ /* 0x000fe20000000f00 */
[----:B------:R-:W-:Y:S01]  /*eb40*/  ULDC UR4, c[0x0][0x604] ;  /* 0x0001810000047ab9 */ /* 0x000fe20000000800 */
[----:B------:R-:W-:-:S07]  /*eb50*/  MOV R217, R225 ;  /* 0x000000e100d97202 */ /* 0x000fce0000000f00 */
.L_x_36:
[----:B------:R-:W-:Y:S05]  /*eb60*/  @!P0 BRA `(.L_x_26) ;  /* 0x0000000000048947 */ /* 0x000fea0003800000 */
[----:B------:R-:W-:Y:S01]  /*eb70*/  BPT.TRAP 0x1 ;  /* 0x000000040000795c */ /* 0x000fe20000300000 */
.L_x_26:
[----:B------:R-:W-:Y:S01]  /*eb80*/  ULEA UR5, UR36, UR37, 0x3 ;  /* 0x0000002524057291 */ /* 0x000fe2000f8e183f */
[----:B------:R-:W-:-:S08]  /*eb90*/  SHF.L.U32 R0, R16, 0x1f, RZ ;  /* 0x0000001f10007819 */ /* 0x000fd000000006ff */
[----:B------:R-:W1:Y:S02]  /*eba0*/  SYNCS.PHASECHK.TRANS64.TRYWAIT P2, [UR5+0xc4400], R0 ;  /* 0x0c440000ff0075a7 */ /* 0x000e640008040145 */
[----:B-1----:R-:W-:Y:S05]  /*ebb0*/  @!P2 BRA `(.L_x_27) ;  /* 0x0000029000b4a947 */ /* 0x002fea0003800000 */
.L_x_153:
[----:B-1----:R-:W2:Y:S04]  /*ebc0*/  LDL.64 R4, [R1+0x290] ;  /* 0x0002900001047983 */ /* 0x002ea80000100a00 */
[----:B------:R-:W3:Y:S04]  /*ebd0*/  LDL.64 R14, [R1+0x288] ;  /* 0x00028800010e7983 */ /* 0x000ee80000100a00 */
[----:B------:R-:W4:Y:S01]  /*ebe0*/  LDL.64 R12, [R1+0x280] ;  /* 0x00028000010c7983 */ /* 0x000f220000100a00 */
[----:B------:R-:W-:Y:S01]  /*ebf0*/  ULEA UR5, UR36, UR39, 0xd ;  /* 0x0000002724057291 */ /* 0x000fe2000f8e683f */
[----:B------:R-:W-:Y:S01]  /*ec00*/  WARPGROUP.ARRIVE ;  /* 0x00000000000079c5 */ /* 0x000fe20000000000 */
[----:B------:R-:W-:Y:S01]  /*ec10*/  UMOV UR55, 0x40000040 ;  /* 0x4000004000377882 */ /* 0x000fe20000000000 */
[----:B------:R-:W5:Y:S04]  /*ec20*/  LDL.64 R10, [R1+0x278] ;  /* 0x00027800010a7983 */ /* 0x000f680000100a00 */
[----:B------:R-:W-:Y:S01]  /*ec30*/  UMOV UR54, UR5 ;  /* 0x0000000500367c82 */ /* 0x000fe20008000000 */
[----:B------:R-:W-:Y:S01]  /*ec40*/  UIADD3 UR6, UR5, 0x2, URZ ;  /* 0x0000000205067890 */ /* 0x000fe2000fffe03f */
[----:B------:R-:W5:Y:S04]  /*ec50*/  LDL.64 R8, [R1+0x270] ;  /* 0x0002700001087983 */ /* 0x000f680000100a00 */
[----:B------:R-:W5:Y:S04]  /*ec60*/  LDL.64 R18, [R1+0x260] ;  /* 0x0002600001127983 */ /* 0x000f680000100a00 */
[----:B------:R-:W5:Y:S01]  /*ec70*/  LDL.64 R20, [R1+0x230] ;  /* 0x0002300001147983 */ /* 0x000f620000100a00 */
[----:B--2---:R-:W-:-:S02]  /*ec80*/  R2UR UR52, R4 ;  /* 0x00000000043472ca */ /* 0x004fc400000e0000 */
[----:B------:R-:W-:Y:S02]  /*ec90*/  R2UR UR53, R5 ;  /* 0x00000000053572ca */ /* 0x000fe400000e0000 */
[----:B------:R-:W2:Y:S11]  /*eca0*/  LDL.64 R4, [R1+0x268] ;  /* 0x0002680001047983 */ /* 0x000eb60000100a00 */
[----:B------:R-:W-:Y:S01]  /*ecb0*/  HGMMA.64x128x16.F32.BF16 R152, gdesc[UR52], RZ, !UPT, gsb0 ;  /* 0x01e00000349879f0 */ /* 0x000fe2000c0018ff */
[----:B---3--:R-:W-:-:S02]  /*ecc0*/  R2UR UR52, R14 ;  /* 0x000000000e3472ca */ /* 0x008fc400000e0000 */
[----:B------:R-:W-:Y:S01]  /*ecd0*/  R2UR UR53, R15 ;  /* 0x000000000f3572ca */ /* 0x000fe200000e0000 */
[----:B------:R-:W-:Y:S01]  /*ece0*/  UMOV UR54, UR6 ;  /* 0x0000000600367c82 */ /* 0x000fe20008000000 */
[----:B------:R-:W-:Y:S01]  /*ecf0*/  UMOV UR55, 0x40000040 ;  /* 0x4000004000377882 */ /* 0x000fe20000000000 */
[----:B------:R-:W-:Y:S01]  /*ed00*/  UIADD3 UR6, UR5, 0x4, URZ ;  /* 0x0000000405067890 */ /* 0x000fe2000fffe03f */
[----:B------:R-:W3:Y:S01]  /*ed10*/  LDL.64 R14, [R1+0x258] ;  /* 0x00025800010e7983 */ /* 0x000ee20000100a00 */
[----:B------:R-:W-:Y:S02]  /*ed20*/  WARPGROUP.DEPBAR.LE gsb0, 0x0 ;  /* 0x00008000000079c5 */ /* 0x000fe40000010000 */
[----:B------:R-:W-:-:S06]  /*ed30*/  WARPGROUP.ARRIVE ;  /* 0x00000000000079c5 */ /* 0x000fcc0000000000 */
[----:B------:R-:W-:Y:S01]  /*ed40*/  HGMMA.64x128x16.F32.BF16 R152, gdesc[UR52], R152, gsb0 ;  /* 0x01e00000349879f0 */ /* 0x000fe20008001898 */
[----:B----4-:R-:W-:Y:S02]  /*ed50*/  R2UR UR52, R12 ;  /* 0x000000000c3472ca */ /* 0x010fe400000e0000 */
[----:B------:R-:W-:Y:S01]  /*ed60*/  R2UR UR53, R13 ;  /* 0x000000000d3572ca */ /* 0x000fe200000e0000 */
[----:B------:R-:W-:Y:S01]  /*ed70*/  UMOV UR54, UR6 ;  /* 0x0000000600367c82 */ /* 0x000fe20008000000 */
[----:B------:R-:W-:Y:S01]  /*ed80*/  UMOV UR55, 0x40000040 ;  /* 0x4000004000377882 */ /* 0x000fe20000000000 */
[----:B------:R-:W-:Y:S01]  /*ed90*/  UIADD3 UR6, UR5, 0x6, URZ ;  /* 0x0000000605067890 */ /* 0x000fe2000fffe03f */
[----:B------:R-:W4:Y:S01]  /*eda0*/  LDL.64 R12, [R1+0x250] ;  /* 0x00025000010c7983 */ /* 0x000f220000100a00 */
[----:B------:R-:W-:Y:S02]  /*edb0*/  WARPGROUP.DEPBAR.LE gsb0, 0x0 ;  /* 0x00008000000079c5 */ /* 0x000fe40000010000 */
[----:B------:R-:W-:-:S06]  /*edc0*/  WARPGROUP.ARRIVE ;  /* 0x00000000000079c5 */ /* 0x000fcc0000000000 */
[----:B------:R-:W-:Y:S01]  /*edd0*/  HGMMA.64x128x16.F32.BF16 R152, gdesc[UR52], R152, gsb0 ;  /* 0x01e00000349879f0 */ /* 0x000fe20008001898 */
[----:B-----5:R-:W-:Y:S02]  /*ede0*/  R2UR UR52, R10 ;  /* 0x000000000a3472ca */ /* 0x020fe400000e0000 */
[----:B------:R-:W-:Y:S01]  /*edf0*/  R2UR UR53, R11 ;  /* 0x000000000b3572ca */ /* 0x000fe200000e0000 */
[----:B------:R-:W-:Y:S01]  /*ee00*/  UMOV UR54, UR6 ;  /* 0x0000000600367c82 */ /* 0x000fe20008000000 */
[----:B------:R-:W-:Y:S01]  /*ee10*/  UMOV UR55, 0x40000040 ;  /* 0x4000004000377882 */ /* 0x000fe20000000000 */
[----:B------:R-:W-:Y:S01]  /*ee20*/  UIADD3 UR6, UR5, 0x400, URZ ;  /* 0x0000040005067890 */ /* 0x000fe2000fffe03f */
[----:B------:R-:W5:Y:S01]  /*ee30*/  LDL.64 R10, [R1+0x248] ;  /* 0x00024800010a7983 */ /* 0x000f620000100a00 */
[----:B------:R-:W-:Y:S02]  /*ee40*/  WARPGROUP.DEPBAR.LE gsb0, 0x0 ;  /* 0x00008000000079c5 */ /* 0x000fe40000010000 */
[----:B------:R-:W-:-:S06]  /*ee50*/  WARPGROUP.ARRIVE ;  /* 0x00000000000079c5 */ /* 0x000fcc0000000000 */
[----:B------:R-:W-:Y:S01]  /*ee60*/  HGMMA.64x128x16.F32.BF16 R152, gdesc[UR52], R152, gsb0 ;  /* 0x01e00000349879f0 */ /* 0x000fe20008001898 */
[----:B------:R-:W-:Y:S02]  /*ee70*/  R2UR UR52, R8 ;  /* 0x00000000083472ca */ /* 0x000fe400000e0000 */
        /* <DEDUP_REMOVED lines=8> */
[----:B--2---:R-:W-:Y:S02]  /*ef00*/  R2UR UR52, R4 ;  /* 0x00000000043472ca */ /* 0x004fe400000e0000 */
[----:B------:R-:W-:Y:S01]  /*ef10*/  R2UR UR53, R5 ;  /* 0x00000000053572ca */ /* 0x000fe200000e0000 */
[----:B------:R-:W-:Y:S01]  /*ef20*/  UMOV UR54, UR6 ;  /* 0x0000000600367c82 */ /* 0x000fe20008000000 */
[----:B------:R-:W-:Y:S01]  /*ef30*/  UMOV UR55, 0x40000040 ;  /* 0x4000004000377882 */ /* 0x000fe20000000000 */
[----:B------:R-:W-:Y:S01]  /*ef40*/  UIADD3 UR6, UR5, 0x404, URZ ;  /* 0x0000040405067890 */ /* 0x000fe2000fffe03f */
[----:B------:R-:W2:Y:S01]  /*ef50*/  LDL.64 R4, [R1+0x238] ;  /* 0x0002380001047983 */ /* 0x000ea20000100a00 */
        /* <DEDUP_REMOVED lines=12> */
[----:B---3--:R-:W-:Y:S02]  /*f020*/  R2UR UR52, R14 ;  /* 0x000000000e3472ca */ /* 0x008fe400000e0000 */
        /* <DEDUP_REMOVED lines=49> */
[----:B------:R-:W-:Y:S02]  /*f340*/  WARPGROUP.DEPBAR.LE gsb0, 0x0 ;  /* 0x00008000000079c5 */ /* 0x000fe40000010000 */
[----:B------:R-:W-:-:S07]  /*f350*/  WARPGROUP.ARRIVE ;  /* 0x00000000000079c5 */ /* 0x000fce0000000000 */
        /* <DEDUP_REMOVED lines=9> */
[----:B---3--:R-:W-:Y:S02]  /*f3f0*/  R2UR UR52, R14 ;  /* 0x000000000e3472ca */ /* 0x008fe400000e0000 */
[----:B------:R-:W-:Y:S01]  /*f400*/  R2UR UR53, R15 ;  /* 0x000000000f3572ca */ /* 0x000fe200000e0000 */
[----:B------:R-:W-:Y:S01]  /*f410*/  UMOV UR54, UR6 ;  /* 0x0000000600367c82 */ /* 0x000fe20008000000 */
[----:B------:R-:W-:Y:S01]  /*f420*/  UMOV UR55, 0x40000040 ;  /* 0x4000004000377882 */ /* 0x000fe20000000000 */
[----:B------:R-:W-:Y:S01]  /*f430*/  UIADD3 UR6, UR5, 0xc06, URZ ;  /* 0x00000c0605067890 */ /* 0x000fe2000fffe03f */
[----:B------:R-:W-:Y:S02]  /*f440*/  WARPGROUP.DEPBAR.LE gsb0, 0x0 ;  /* 0x00008000000079c5 */ /* 0x000fe40000010000 */
[----:B------:R-:W-:-:S07]  /*f450*/  WARPGROUP.ARRIVE ;  /* 0x00000000000079c5 */ /* 0x000fce0000000000 */
[----:B------:R-:W-:Y:S01]  /*f460*/  HGMMA.64x128x16.F32.BF16 R152, gdesc[UR52], R152, gsb0 ;  /* 0x01e00000349879f0 */ /* 0x000fe20008001898 */
[----:B----4-:R-:W-:Y:S02]  /*f470*/  R2UR UR52, R12 ;  /* 0x000000000c3472ca */ /* 0x010fe400000e0000 */
[----:B------:R-:W-:Y:S01]  /*f480*/  R2UR UR53, R13 ;  /* 0x000000000d3572ca */ /* 0x000fe200000e0000 */
[----:B------:R-:W-:Y:S01]  /*f490*/  UMOV UR54, UR6 ;  /* 0x0000000600367c82 */ /* 0x000fe20008000000 */
[----:B------:R-:W-:Y:S01]  /*f4a0*/  UMOV UR55, 0x40000040 ;  /* 0x4000004000377882 */ /* 0x000fe20000000000 */
[----:B------:R-:W-:Y:S01]  /*f4b0*/  UIADD3 UR6, UR5, 0x1000, URZ ;  /* 0x0000100005067890 */ /* 0x000fe2000fffe03f */
[----:B------:R-:W-:Y:S02]  /*f4c0*/  WARPGROUP.DEPBAR.LE gsb0, 0x0 ;  /* 0x00008000000079c5 */ /* 0x000fe40000010000 */
[----:B------:R-:W-:-:S07]  /*f4d0*/  WARPGROUP.ARRIVE ;  /* 0x00000000000079c5 */ /* 0x000fce0000000000 */
[----:B------:R-:W-:Y:S01]  /*f4e0*/  HGMMA.64x128x16.F32.BF16 R152, gdesc[UR52], R152, gsb0 ;  /* 0x01e00000349879f0 */ /* 0x000fe20008001898 */
[----:B-----5:R-:W-:Y:S02]  /*f4f0*/  R2UR UR52, R10 ;  /* 0x000000000a3472ca */ /* 0x020fe400000e0000 */
        /* <DEDUP_REMOVED lines=15> */
[----:B--2---:R-:W-:Y:S02]  /*f5f0*/  R2UR UR52, R4 ;  /* 0x00000000043472ca */ /* 0x004fe400000e0000 */
        /* <DEDUP_REMOVED lines=31> */
[----:B------:R-:W-:Y:S01]  /*f7f0*/  UMOV UR54, UR6 ;  /* 0x0000000600367c82 */ /* 0x000fe20008000000 */
[----:B------:R-:W-:Y:S01]  /*f800*/  UMOV UR55, 0x40000040 ;  /* 0x4000004000377882 */ /* 0x000fe20000000000 */
[----:B------:R-:W-:Y:S01]  /*f810*/  UMOV UR52, UR56 ;  /* 0x0000003800347c82 */ /* 0x000fe20008000000 */
[----:B------:R-:W-:Y:S01]  /*f820*/  UMOV UR53, UR57 ;  /* 0x0000003900357c82 */ /* 0x000fe20008000000 */
[----:B------:R-:W-:Y:S01]  /*f830*/  UIADD3 UR6, UR5, 0x1406, URZ ;  /* 0x0000140605067890 */ /* 0x000fe2000fffe03f */
[----:B------:R-:W-:-:S06]  /*f840*/  UMOV UR11, 0x40000040 ;  /* 0x40000040000b7882 */ /* 0x000fcc0000000000 */
[----:B------:R-:W-:Y:S01]  /*f850*/  UMOV UR10, UR6 ;  /* 0x00000006000a7c82 */ /* 0x000fe20008000000 */
[----:B------:R-:W-:Y:S02]  /*f860*/  WARPGROUP.DEPBAR.LE gsb0, 0x0 ;  /* 0x00008000000079c5 */ /* 0x000fe40000010000 */
[----:B------:R-:W-:-:S06]  /*f870*/  WARPGROUP.ARRIVE ;  /* 0x00000000000079c5 */ /* 0x000fcc0000000000 */
[----:B------:R-:W-:Y:S01]  /*f880*/  HGMMA.64x128x16.F32.BF16 R152, gdesc[UR52], R152, gsb0 ;  /* 0x01e00000349879f0 */ /* 0x000fe20008001898 */
        /* <DEDUP_REMOVED lines=42> */
[----:B------:R-:W-:Y:S02]  /*fb30*/  R2UR UR52, R230 ;  /* 0x00000000e63472ca */ /* 0x000fe400000e0000 */
[----:B------:R-:W-:Y:S01]  /*fb40*/  R2UR UR53, R231 ;  /* 0x00000000e73572ca */ /* 0x000fe200000e0000 */
[----:B------:R-:W-:Y:S01]  /*fb50*/  UIADD3 UR5, UR5, 0x1c06, URZ ;  /* 0x00001c0605057890 */ /* 0x000fe2000fffe03f */
[----:B------:R-:W-:-:S06]  /*fb60*/  UMOV UR55, 0x40000040 ;  /* 0x4000004000377882 */ /* 0x000fcc0000000000 */
[----:B------:R-:W-:Y:S01]  /*fb70*/  UMOV UR54, UR5 ;  /* 0x0000000500367c82 */ /* 0x000fe20008000000 */
[----:B------:R-:W-:Y:S02]  /*fb80*/  WARPGROUP.DEPBAR.LE gsb0, 0x0 ;  /* 0x00008000000079c5 */ /* 0x000fe40000010000 */
[----:B------:R-:W-:-:S06]  /*fb90*/  WARPGROUP.ARRIVE ;  /* 0x00000000000079c5 */ /* 0x000fcc0000000000 */
[----:B------:R-:W-:Y:S01]  /*fba0*/  HGMMA.64x128x16.F32.BF16 R152, gdesc[UR48], R152, gsb0 ;  /* 0x01e00000309879f0 */ /* 0x000fe20008001898 */
[----:B------:R-:W-:-:S04]  /*fbb0*/  UIADD3 UR5, UR36, 0x1, URZ ;  /* 0x0000000124057890 */ /* 0x000fc8000fffe03f */
[----:B------:R-:W-:-:S04]  /*fbc0*/  UISETP.NE.AND UP0, UPT, UR5, 0x5, UPT ;  /* 0x000000050500788c */ /* 0x000fc8000bf05270 */
[----:B------:R-:W-:Y:S02]  /*fbd0*/  USEL UR6, URZ, 0x1, UP0 ;  /* 0x000000013f067887 */ /* 0x000fe40008000000 */
[----:B------:R-:W-:-:S04]  /*fbe0*/  USEL UR5, UR5, URZ, UP0 ;  /* 0x0000003f05057287 */ /* 0x000fc80008000000 */
[----:B------:R-:W-:Y:S01]  /*fbf0*/  LOP3.LUT R218, R16, UR6, RZ, 0x3c, !PT ;  /* 0x0000000610da7c12 */ /* 0x000fe2000f8e3cff */
[----:B------:R-:W-:Y:S02]  /*fc00*/  WARPGROUP.DEPBAR.LE gsb0, 0x0 ;  /* 0x00008000000079c5 */ /* 0x000fe40000010000 */
[----:B------:R-:W-:-:S06]  /*fc10*/  WARPGROUP.ARRIVE ;  /* 0x00000000000079c5 */ /* 0x000fcc0000000000 */
[----:B------:R-:W-:Y:S03]  /*fc20*/  HGMMA.64x128x16.F32.BF16 R152, gdesc[UR52], R152, gsb0 ;  /* 0x01e00000349879f0 */ /* 0x000fe60008001898 */
[----:B------:R-:W-:Y:S02]  /*fc30*/  WARPGROUP.DEPBAR.LE gsb0, 0x0 ;  /* 0x00008000000079c5 */ /* 0x000fe40000010000 */
[----:B------:R-:W-:Y:S05]  /*fc40*/  @!P0 BRA `(.L_x_28) ;  /* 0x0000000000048947 */ /* 0x000fea0003800000 */
[----:B------:R-:W-:Y:S01]  /*fc50*/  BPT.TRAP 0x1 ;  /* 0x000000040000795c */ /* 0x000fe20000300000 */
.L_x_28:
[----:B------:R-:W-:Y:S01]  /*fc60*/  FMNMX R5, R152, R3, !PT ;  /* 0x0000000398057209 */ /* 0x000fe20007800000 */
[----:B------:R1:W-:Y:S03]  /*fc70*/  STL [R1+0x408], R133 ;  /* 0x0004088501007387 */ /* 0x0003e60000100800 */
[----:B------:R-:W-:-:S04]  /*fc80*/  FMNMX R5, R153, R5, !PT ;  /* 0x0000000599057209 */ /* 0x000fc80007800000 */
[----:B------:R-:W-:Y:S01]  /*fc90*/  FMNMX R5, R156, R5, !PT ;  /* 0x000000059c057209 */ /* 0x000fe20007800000 */
[----:B-1----:R-:W2:Y:S03]  /*fca0*/  LDL.LU R133, [R1] ;  /* 0x0000000001857983 */ /* 0x002ea60000300800 */
[----:B------:R-:W-:Y:S01]  /*fcb0*/  FMNMX R5, R157, R5, !PT ;  /* 0x000000059d057209 */ /* 0x000fe20007800000 */
[----:B------:R1:W-:Y:S03]  /*fcc0*/  STL [R1+0x404], R136 ;  /* 0x0004048801007387 */ /* 0x0003e60000100800 */
[----:B------:R-:W-:-:S04]  /*fcd0*/  FMNMX R5, R160, R5, !PT ;  /* 0x00000005a0057209 */ /* 0x000fc80007800000 */
[----:B------:R-:W-:-:S04]  /*fce0*/  FMNMX R5, R161, R5, !PT ;  /* 0x00000005a1057209 */ /* 0x000fc80007800000 */
[----:B------:R-:W-:Y:S01]  /*fcf0*/  FMNMX R5, R164, R5, !PT ;  /* 0x00000005a4057209 */ /* 0x000fe20007800000 */
[----:B-1----:R-:W3:Y:S03]  /*fd00*/  LDL.LU R136, [R1+0x4] ;  /* 0x0000040001887983 */ /* 0x002ee60000300800 */
[----:B------:R-:W-:Y:S01]  /*fd10*/  FMNMX R5, R165, R5, !PT ;  /* 0x00000005a5057209 */ /* 0x000fe20007800000 */
[----:B------:R1:W-:Y:S03]  /*fd20*/  STL [R1+0x400], R137 ;  /* 0x0004008901007387 */ /* 0x0003e60000100800 */
[----:B------:R-:W-:-:S04]  /*fd30*/  FMNMX R5, R168, R5, !PT ;  /* 0x00000005a8057209 */ /* 0x000fc80007800000 */
[----:B------:R-:W-:Y:S01]  /*fd40*/  FMNMX R5, R169, R5, !PT ;  /* 0x00000005a9057209 */ /* 0x000fe20007800000 */
[----:B-1----:R-:W4:Y:S03]  /*fd50*/  LDL.LU R137, [R1+0x10] ;  /* 0x0000100001897983 */ /* 0x002f260000300800 */
[----:B------:R-:W-:Y:S01]  /*fd60*/  FMNMX R5, R172, R5, !PT ;  /* 0x00000005ac057209 */ /* 0x000fe20007800000 */
[----:B------:R1:W-:Y:S03]  /*fd70*/  STL [R1+0x3fc], R140 ;  /* 0x0003fc8c01007387 */ /* 0x0003e60000100800 */
[----:B------:R-:W-:-:S04]  /*fd80*/  FMNMX R5, R173, R5, !PT ;  /* 0x00000005ad057209 */ /* 0x000fc80007800000 */
[----:B------:R-:W-:-:S04]  /*fd90*/  FMNMX R5, R176, R5, !PT ;  /* 0x00000005b0057209 */ /* 0x000fc80007800000 */
[----:B------:R-:W-:Y:S01]  /*fda0*/  FMNMX R5, R177, R5, !PT ;  /* 0x00000005b1057209 */ /* 0x000fe20007800000 */
[----:B-1----:R-:W4:Y:S03]  /*fdb0*/  LDL.LU R140, [R1+0x14] ;  /* 0x00001400018c7983 */ /* 0x002f260000300800 */
        /* <DEDUP_REMOVED lines=28> */
[----:B------:R1:W-:Y:S04]  /*ff80*/  STL [R1+0x3e4], R228 ;  /* 0x0003e4e401007387 */ /* 0x0003e80000100800 */
[----:B------:R-:W1:Y:S04]  /*ff90*/  SHFL.BFLY PT, R0, R5, 0x1, 0x1f ;  /* 0x0c201f0005007f89 */ /* 0x000e6800000e0000 */
[----:B-1----:R-:W4:Y:S04]  /*ffa0*/  LDL.LU R228, [R1+0x44] ;  /* 0x0000440001e47983 */ /* 0x002f280000300800 */
[----:B------:R1:W-:Y:S04]  /*ffb0*/  STL [R1+0x3e0], R227 ;  /* 0x0003e0e301007387 */ /* 0x0003e80000100800 */
[----:B-1----:R-:W4:Y:S01]  /*ffc0*/  LDL.LU R227, [R1+0x50] ;  /* 0x0000500001e37983 */ /* 0x002f220000300800 */
[----:B------:R-:W-:-:S03]  /*ffd0*/  FMNMX R5, R5, R0, !PT ;  /* 0x0000000005057209 */ /* 0x000fc60007800000 */
[----:B------:R1:W-:Y:S04]  /*ffe0*/  STL [R1+0x3dc], R218 ;  /* 0x0003dcda01007387 */ /* 0x0003e80000100800 */
[----:B------:R-:W1:Y:S04]  /*fff0*/  SHFL.BFLY PT, R0, R5, 0x2, 0x1f ;  /* 0x0c401f0005007f89 */ /* 0x000e6800000e0000 */
[----:B-1----:R-:W4:Y:S04]  /*10000*/  LDL.LU R218, [R1+0x54] ;  /* 0x0000540001da7983 */ /* 0x002f280000300800 */
[----:B------:R1:W-:Y:S04]  /*10010*/  STL [R1+0x3d8], R26 ;  /* 0x0003d81a01007387 */ /* 0x0003e80000100800 */
[----:B-1----:R-:W4:Y:S01]  /*10020*/  LDL.LU R26, [R1+0x60] ;  /* 0x00006000011a7983 */ /* 0x002f220000300800 */
[----:B------:R-:W-:-:S03]  /*10030*/  FMNMX R5, R5, R0, !PT ;  /* 0x0000000005057209 */ /* 0x000fc60007800000 */
[----:B------:R1:W-:Y:S01]  /*10040*/  STL [R1+0x3d4], R27 ;  /* 0x0003d41b01007387 */ /* 0x0003e20000100800 */
[----:B------:R-:W-:-:S04]  /*10050*/  FSETP.NEU.AND P2, PT, R5, -INF , PT ;  /* 0xff8000000500780b */ /* 0x000fc80003f4d000 */
[----:B------:R-:W-:Y:S01]  /*10060*/  FSEL R4, R5, RZ, P2 ;  /* 0x000000ff05047208 */ /* 0x000fe20001000000 */
[----:B-1----:R-:W4:Y:S04]  /*10070*/  LDL.LU R27, [R1+0x64] ;  /* 0x00006400011b7983 */ /* 0x002f280000300800 */
[C---:B------:R-:W-:Y:S01]  /*10080*/  FMUL R0, R4.reuse, UR4 ;  /* 0x0000000404007c20 */ /* 0x040fe20008400000 */
[----:B------:R-:W-:Y:S01]  /*10090*/  FADD R219, -R4, R3 ;  /* 0x0000000304db7221 */ /* 0x000fe20000000100 */
[----:B------:R1:W-:Y:S02]  /*100a0*/  STL [R1+0x3d0], R30 ;  /* 0x0003d01e01007387 */ /* 0x0003e40000100800 */
[--C-:B------:R-:W-:Y:S01]  /*100b0*/  FFMA R152, R152, UR4, -R0.reuse ;  /* 0x0000000498987c23 */ /* 0x100fe20008000800 */
[----:B------:R-:W-:-:S04]  /*100c0*/  FFMA R153, R153, UR4, -R0 ;  /* 0x0000000499997c23 */ /* 0x000fc80008000800 */
[----:B------:R-:W-:Y:S02]  /*100d0*/  FSETP.GEU.AND P4, PT, R152, -126, PT ;  /* 0xc2fc00009800780b */ /* 0x000fe40003f8e000 */
[----:B------:R-:W-:Y:S01]  /*100e0*/  FSETP.GEU.AND P2, PT, R153, -126, PT ;  /* 0xc2fc00009900780b */ /* 0x000fe20003f4e000 */
[--C-:B------:R-:W-:Y:S01]  /*100f0*/  FFMA R156, R156, UR4, -R0.reuse ;  /* 0x000000049c9c7c23 */ /* 0x100fe20008000800 */
        /* <DEDUP_REMOVED lines=9> */
[----:B------:R-:W-:Y:S01]  /*10190*/  @!P4 FMUL R152, R152, 0.5 ;  /* 0x3f0000009898c820 */ /* 0x000fe20000400000 */
[--C-:B------:R-:W-:Y:S01]  /*101a0*/  FFMA R176, R176, UR4, -R0.reuse ;  /* 0x00000004b0b07c23 */ /* 0x100fe20008000800 */
[--C-:B------:R-:W-:Y:S01]  /*101b0*/  FFMA R184, R184, UR4, -R0.reuse ;  /* 0x00000004b8b87c23 */ /* 0x100fe20008000800 */
[--C-:B------:R-:W-:Y:S01]  /*101c0*/  FFMA R177, R177, UR4, -R0.reuse ;  /* 0x00000004b1b17c23 */ /* 0x100fe20008000800 */
[----:B------:R-:W1:Y:S01]  /*101d0*/  MUFU.EX2 R216, R152 ;  /* 0x0000009800d87308 */ /* 0x000e620000000800 */
[----:B------:R-:W-:Y:S01]  /*101e0*/  @!P2 FMUL R153, R153, 0.5 ;  /* 0x3f0000009999a820 */ /* 0x000fe20000400000 */
[--C-:B------:R-:W-:Y:S01]  /*101f0*/  FFMA R180, R180, UR4, -R0.reuse ;  /* 0x00000004b4b47c23 */ /* 0x100fe20008000800 */
[--C-:B------:R-:W-:Y:S01]  /*10200*/  FFMA R185, R185, UR4, -R0.reuse ;  /* 0x00000004b9b97c23 */ /* 0x100fe20008000800 */
[--C-:B------:R-:W-:Y:S01]  /*10210*/  FFMA R188, R188, UR4, -R0.reuse ;  /* 0x00000004bcbc7c23 */ /* 0x100fe20008000800 */
[--C-:B------:R-:W-:Y:S01]  /*10220*/  FFMA R192, R192, UR4, -R0.reuse ;  /* 0x00000004c0c07c23 */ /* 0x100fe20008000800 */
[--C-:B------:R-:W-:Y:S01]  /*10230*/  FFMA R200, R200, UR4, -R0.reuse ;  /* 0x00000004c8c87c23 */ /* 0x100fe20008000800 */
[--C-:B------:R-:W-:Y:S01]  /*10240*/  FFMA R193, R193, UR4, -R0.reuse ;  /* 0x00000004c1c17c23 */ /* 0x100fe20008000800 */
[----:B------:R-:W1:Y:S01]  /*10250*/  MUFU.EX2 R23, R153 ;  /* 0x0000009900177308 */ /* 0x000e620000000800 */
[----:B------:R-:W-:Y:S01]  /*10260*/  FSETP.GEU.AND P3, PT, R156, -126, PT ;  /* 0xc2fc00009c00780b */ /* 0x000fe20003f6e000 */
[--C-:B------:R-:W-:Y:S01]  /*10270*/  FFMA R196, R196, UR4, -R0.reuse ;  /* 0x00000004c4c47c23 */ /* 0x100fe20008000800 */
[----:B------:R-:W-:Y:S01]  /*10280*/  FSETP.GEU.AND P6, PT, R157, -126, PT ;  /* 0xc2fc00009d00780b */ /* 0x000fe20003fce000 */
[--C-:B------:R-:W-:Y:S01]  /*10290*/  FFMA R208, R208, UR4, -R0.reuse ;  /* 0x00000004d0d07c23 */ /* 0x100fe20008000800 */
[--C-:B------:R-:W-:Y:S01]  /*102a0*/  FFMA R201, R201, UR4, -R0.reuse ;  /* 0x00000004c9c97c23 */ /* 0x100fe20008000800 */
[--C-:B------:R-:W-:Y:S01]  /*102b0*/  FFMA R209, R209, UR4, -R0.reuse ;  /* 0x00000004d1d17c23 */ /* 0x100fe20008000800 */
[--C-:B------:R-:W-:Y:S01]  /*102c0*/  FFMA R204, R204, UR4, -R0.reuse ;  /* 0x00000004cccc7c23 */ /* 0x100fe20008000800 */
[--C-:B------:R-:W-:Y:S01]  /*102d0*/  FFMA R212, R212, UR4, -R0.reuse ;  /* 0x00000004d4d47c23 */ /* 0x100fe20008000800 */
[----:B-1----:R-:W-:Y:S01]  /*102e0*/  @!P4 FMUL R216, R216, R216 ;  /* 0x000000d8d8d8c220 */ /* 0x002fe20000400000 */
[----:B------:R-:W-:Y:S01]  /*102f0*/  FSETP.GEU.AND P4, PT, R161, -126, PT ;  /* 0xc2fc0000a100780b */ /* 0x000fe20003f8e000 */
[--C-:B------:R-:W-:Y:S01]  /*10300*/  FFMA R189, R189, UR4, -R0.reuse ;  /* 0x00000004bdbd7c23 */ /* 0x100fe20008000800 */
[----:B------:R-:W-:Y:S01]  /*10310*/  FSETP.GEU.AND P5, PT, R160, -126, PT ;  /* 0xc2fc0000a000780b */ /* 0x000fe20003fae000 */
[--C-:B------:R-:W-:Y:S01]  /*10320*/  FFMA R205, R205, UR4, -R0.reuse ;  /* 0x00000004cdcd7c23 */ /* 0x100fe20008000800 */
[--C-:B------:R-:W-:Y:S01]  /*10330*/  FFMA R197, R197, UR4, -R0.reuse ;  /* 0x00000004c5c57c23 */ /* 0x100fe20008000800 */
[----:B------:R-:W-:Y:S01]  /*10340*/  FFMA R181, R181, UR4, -R0 ;  /* 0x00000004b5b57c23 */ /* 0x000fe20008000800 */
[----:B------:R-:W4:Y:S01]  /*10350*/  LDL.LU R30, [R1+0x70] ;  /* 0x00007000011e7983 */ /* 0x000f220000300800 */
[----:B------:R-:W-:Y:S01]  /*10360*/  @!P2 FMUL R23, R23, R23 ;  /* 0x000000171717a220 */ /* 0x000fe20000400000 */
[----:B------:R-:W-:Y:S01]  /*10370*/  FSETP.GEU.AND P2, PT, R164, -126, PT ;  /* 0xc2fc0000a400780b */ /* 0x000fe20003f4e000 */
[----:B------:R-:W-:Y:S01]  /*10380*/  @!P3 FMUL R156, R156, 0.5 ;  /* 0x3f0000009c9cb820 */ /* 0x000fe20000400000 */
[----:B------:R-:W-:-:S03]  /*10390*/  @!P6 FMUL R157, R157, 0.5 ;  /* 0x3f0000009d9de820 */ /* 0x000fc60000400000 */
[----:B------:R-:W-:Y:S01]  /*103a0*/  @!P4 FMUL R161, R161, 0.5 ;  /* 0x3f000000a1a1c820 */ /* 0x000fe20000400000 */
[----:B------:R-:W1:Y:S01]  /*103b0*/  MUFU.EX2 R22, R156 ;  /* 0x0000009c00167308 */ /* 0x000e620000000800 */
[----:B------:R-:W-:Y:S01]  /*103c0*/  @!P5 FMUL R160, R160, 0.5 ;  /* 0x3f000000a0a0d820 */ /* 0x000fe20000400000 */
[----:B------:R-:W-:Y:S01]  /*103d0*/  FFMA R0, R213, UR4, -R0 ;  /* 0x00000004d5007c23 */ /* 0x000fe20008000800 */
[----:B------:R1:W-:Y:S05]  /*103e0*/  STL [R1+0x3cc], R31 ;  /* 0x0003cc1f01007387 */ /* 0x0003ea0000100800 */
[----:B------:R-:W1:Y:S01]  /*103f0*/  MUFU.EX2 R19, R161 ;  /* 0x000000a100137308 */ /* 0x000e620000000800 */
[----:B------:R-:W-:Y:S01]  /*10400*/  @!P2 FMUL R164, R164, 0.5 ;  /* 0x3f000000a4a4a820 */ /* 0x000fe20000400000 */
[----:B-1----:R-:W4:Y:S06]  /*10410*/  LDL.LU R31, [R1+0x74] ;  /* 0x00007400011f7983 */ /* 0x002f2c0000300800 */
[----:B------:R-:W1:Y:S01]  /*10420*/  MUFU.EX2 R20, R157 ;  /* 0x0000009d00147308 */ /* 0x000e620000000800 */
[----:B------:R-:W-:-:S07]  /*10430*/  @!P3 FMUL R22, R22, R22 ;  /* 0x000000161616b220 */ /* 0x000fce0000400000 */
[----:B------:R-:W1:Y:S08]  /*10440*/  MUFU.EX2 R21, R160 ;  /* 0x000000a000157308 */ /* 0x000e700000000800 */
[----:B------:R-:W2:Y:S01]  /*10450*/  MUFU.EX2 R18, R164 ;  /* 0x000000a400127308 */ /* 0x000ea20000000800 */
[----:B------:R-:W-:Y:S01]  /*10460*/  @!P4 FMUL R19, R19, R19 ;  /* 0x000000131313c220 */ /* 0x000fe20000400000 */
[----:B------:R-:W-:Y:S01]  /*10470*/  FSETP.GEU.AND P3, PT, R165, -126, PT ;  /* 0xc2fc0000a500780b */ /* 0x000fe20003f6e000 */
[----:B-1----:R-:W-:Y:S01]  /*10480*/  @!P6 FMUL R20, R20, R20 ;  /* 0x000000141414e220 */ /* 0x002fe20000400000 */
[----:B------:R-:W-:Y:S01]  /*10490*/  FSETP.GEU.AND P4, PT, R172, -126, PT ;  /* 0xc2fc0000ac00780b */ /* 0x000fe20003f8e000 */
[----:B------:R1:W-:Y:S01]  /*104a0*/  STL [R1+0x3c8], R34 ;  /* 0x0003c82201007387 */ /* 0x0003e20000100800 */
[----:B------:R-:W-:Y:S01]  /*104b0*/  FSETP.GEU.AND P6, PT, R168, -126, PT ;  /* 0xc2fc0000a800780b */ /* 0x000fe20003fce000 */
[----:B------:R-:W-:Y:S01]  /*104c0*/  @!P5 FMUL R21, R21, R21 ;  /* 0x000000151515d220 */ /* 0x000fe20000400000 */
[----:B------:R-:W-:Y:S01]  /*104d0*/  FSETP.GEU.AND P5, PT, R169, -126, PT ;  /* 0xc2fc0000a900780b */ /* 0x000fe20003fae000 */
[----:B--2---:R-:W-:Y:S01]  /*104e0*/  @!P2 FMUL R18, R18, R18 ;  /* 0x000000121212a220 */ /* 0x004fe20000400000 */
[----:B------:R-:W-:-:S05]  /*104f0*/  FSETP.GEU.AND P2, PT, R173, -126, PT ;  /* 0xc2fc0000ad00780b */ /* 0x000fca0003f4e000 */
[----:B------:R-:W-:Y:S02]  /*10500*/  @!P3 FMUL R165, R165, 0.5 ;  /* 0x3f000000a5a5b820 */ /* 0x000fe40000400000 */
[----:B------:R-:W-:Y:S02]  /*10510*/  @!P4 FMUL R172, R172, 0.5 ;  /* 0x3f000000acacc820 */ /* 0x000fe40000400000 */
[----:B------:R-:W-:Y:S01]  /*10520*/  @!P6 FMUL R168, R168, 0.5 ;  /* 0x3f000000a8a8e820 */ /* 0x000fe20000400000 */
[----:B-1----:R-:W2:Y:S01]  /*10530*/  LDL.LU R34, [R1+0x80] ;  /* 0x0000800001227983 */ /* 0x002ea20000300800 */
[----:B------:R-:W1:Y:S01]  /*10540*/  MUFU.EX2 R17, R165 ;  /* 0x000000a500117308 */ /* 0x000e620000000800 */
[----:B------:R-:W-:Y:S02]  /*10550*/  @!P5 FMUL R169, R169, 0.5 ;  /* 0x3f000000a9a9d820 */ /* 0x000fe40000400000 */
[----:B------:R3:W-:Y:S05]  /*10560*/  STL [R1+0x3c4], R35 ;  /* 0x0003c42301007387 */ /* 0x0007ea0000100800 */
[----:B------:R-:W1:Y:S01]  /*10570*/  MUFU.EX2 R14, R172 ;  /* 0x000000ac000e7308 */ /* 0x000e620000000800 */
[----:B------:R-:W-:Y:S01]  /*10580*/  @!P2 FMUL R173, R173, 0.5 ;  /* 0x3f000000adada820 */ /* 0x000fe20000400000 */
[----:B---3--:R-:W3:Y:S06]  /*10590*/  LDL.LU R35, [R1+0x84] ;  /* 0x0000840001237983 */ /* 0x008eec0000300800 */
[----:B------:R-:W1:Y:S02]  /*105a0*/  MUFU.EX2 R16, R168 ;  /* 0x000000a800107308 */ /* 0x000e640000000800 */
[----:B-1----:R-:W-:-:S06]  /*105b0*/  @!P3 FMUL R17, R17, R17 ;  /* 0x000000111111b220 */ /* 0x002fcc0000400000 */
[----:B------:R-:W1:Y:S08]  /*105c0*/  MUFU.EX2 R15, R169 ;  /* 0x000000a9000f7308 */ /* 0x000e700000000800 */
[----:B------:R-:W1:Y:S01]  /*105d0*/  MUFU.EX2 R13, R173 ;  /* 0x000000ad000d7308 */ /* 0x000e620000000800 */
[----:B------:R-:W-:Y:S01]  /*105e0*/  @!P4 FMUL R14, R14, R14 ;  /* 0x0000000e0e0ec220 */ /* 0x000fe20000400000 */
[----:B------:R-:W-:Y:S01]  /*105f0*/  FSETP.GEU.AND P3, PT, R176, -126, PT ;  /* 0xc2fc0000b000780b */ /* 0x000fe20003f6e000 */
[----:B------:R-:W-:Y:S01]  /*10600*/  @!P6 FMUL R16, R16, R16 ;  /* 0x000000101010e220 */ /* 0x000fe20000400000 */
[----:B------:R-:W-:Y:S01]  /*10610*/  FSETP.GEU.AND P4, PT, R184, -126, PT ;  /* 0xc2fc0000b800780b */ /* 0x000fe20003f8e000 */
[----:B------:R1:W-:Y:S01]  /*10620*/  STL [R1+0x3c0], R38 ;  /* 0x0003c02601007387 */ /* 0x0003e20000100800 */
[----:B------:R-:W-:Y:S01]  /*10630*/  FSETP.GEU.AND P6, PT, R177, -126, PT ;  /* 0xc2fc0000b100780b */ /* 0x000fe20003fce000 */
[----:B-1----:R-:W-:Y:S01]  /*10640*/  @!P5 FMUL R15, R15, R15 ;  /* 0x0000000f0f0fd220 */ /* 0x002fe20000400000 */
[----:B------:R-:W-:Y:S01]  /*10650*/  FSETP.GEU.AND P5, PT, R180, -126, PT ;  /* 0xc2fc0000b400780b */ /* 0x000fe20003fae000 */
[----:B------:R-:W-:Y:S01]  /*10660*/  @!P2 FMUL R13, R13, R13 ;  /* 0x0000000d0d0da220 */ /* 0x000fe20000400000 */
[----:B------:R-:W-:-:S05]  /*10670*/  FSETP.GEU.AND P2, PT, R185, -126, PT ;  /* 0xc2fc0000b900780b */ /* 0x000fca0003f4e000 */
[----:B------:R-:W-:Y:S02]  /*10680*/  @!P3 FMUL R176, R176, 0.5 ;  /* 0x3f000000b0b0b820 */ /* 0x000fe40000400000 */
[----:B------:R-:W-:Y:S02]  /*10690*/  @!P4 FMUL R184, R184, 0.5 ;  /* 0x3f000000b8b8c820 */ /* 0x000fe40000400000 */
[----:B------:R-:W-:Y:S01]  /*106a0*/  @!P6 FMUL R177, R177, 0.5 ;  /* 0x3f000000b1b1e820 */ /* 0x000fe20000400000 */
[----:B------:R-:W3:Y:S01]  /*106b0*/  LDL.LU R38, [R1+0x90] ;  /* 0x0000900001267983 */ /* 0x000ee20000300800 */
[----:B------:R-:W1:Y:S01]  /*106c0*/  MUFU.EX2 R12, R176 ;  /* 0x000000b0000c7308 */ /* 0x000e620000000800 */
[----:B------:R-:W-:Y:S02]  /*106d0*/  @!P5 FMUL R180, R180, 0.5 ;  /* 0x3f000000b4b4d820 */ /* 0x000fe40000400000 */
[----:B------:R1:W-:Y:S05]  /*106e0*/  STL [R1+0x3bc], R39 ;  /* 0x0003bc2701007387 */ /* 0x0003ea0000100800 */
[----:B------:R-:W1:Y:S01]  /*106f0*/  MUFU.EX2 R168, R177 ;  /* 0x000000b100a87308 */ /* 0x000e620000000800 */
[----:B------:R-:W-:Y:S01]  /*10700*/  @!P2 FMUL R185, R185, 0.5 ;  /* 0x3f000000b9b9a820 */ /* 0x000fe20000400000 */
[----:B-1----:R-:W3:Y:S06]  /*10710*/  LDL.LU R39, [R1+0x94] ;  /* 0x0000940001277983 */ /* 0x002eec0000300800 */
[----:B------:R-:W1:Y:S01]  /*10720*/  MUFU.EX2 R184, R184 ;  /* 0x000000b800b87308 */ /* 0x000e620000000800 */
[----:B------:R-:W-:-:S07]  /*10730*/  @!P3 FMUL R12, R12, R12 ;  /* 0x0000000c0c0cb220 */ /* 0x000fce0000400000 */
[----:B------:R-:W1:Y:S08]  /*10740*/  MUFU.EX2 R11, R180 ;  /* 0x000000b4000b7308 */ /* 0x000e700000000800 */
[----:B------:R-:W1:Y:S01]  /*10750*/  MUFU.EX2 R164, R185 ;  /* 0x000000b900a47308 */ /* 0x000e620000000800 */
[----:B------:R-:W-:Y:S01]  /*10760*/  FSETP.GEU.AND P3, PT, R188, -126, PT ;  /* 0xc2fc0000bc00780b */ /* 0x000fe20003f6e000 */
[----:B------:R-:W-:Y:S01]  /*10770*/  @!P6 FMUL R168, R168, R168 ;  /* 0x000000a8a8a8e220 */ /* 0x000fe20000400000 */
[----:B-1----:R-:W-:Y:S01]  /*10780*/  @!P4 FMUL R184, R184, R184 ;  /* 0x000000b8b8b8c220 */ /* 0x002fe20000400000 */
[----:B------:R-:W-:Y:S01]  /*10790*/  FSETP.GEU.AND P6, PT, R192, -126, PT ;  /* 0xc2fc0000c000780b */ /* 0x000fe20003fce000 */
[----:B------:R1:W-:Y:S01]  /*107a0*/  STL [R1+0x3b8], R42 ;  /* 0x0003b82a01007387 */ /* 0x0003e20000100800 */
[----:B------:R-:W-:Y:S01]  /*107b0*/  FSETP.GEU.AND P4, PT, R200, -126, PT ;  /* 0xc2fc0000c800780b */ /* 0x000fe20003f8e000 */
[----:B------:R-:W-:Y:S01]  /*107c0*/  @!P5 FMUL R11, R11, R11 ;  /* 0x0000000b0b0bd220 */ /* 0x000fe20000400000 */
[----:B------:R-:W-:Y:S01]  /*107d0*/  FSETP.GEU.AND P5, PT, R193, -126, PT ;  /* 0xc2fc0000c100780b */ /* 0x000fe20003fae000 */
[----:B------:R-:W-:Y:S01]  /*107e0*/  @!P2 FMUL R164, R164, R164 ;  /* 0x000000a4a4a4a220 */ /* 0x000fe20000400000 */
[----:B------:R-:W-:-:S04]  /*107f0*/  FSETP.GEU.AND P2, PT, R196, -126, PT ;  /* 0xc2fc0000c400780b */ /* 0x000fc80003f4e000 */
[----:B------:R-:W-:-:S03]  /*10800*/  @!P3 FMUL R188, R188, 0.5 ;  /* 0x3f000000bcbcb820 */ /* 0x000fc60000400000 */
[----:B------:R-:W-:Y:S02]  /*10810*/  @!P6 FMUL R192, R192, 0.5 ;  /* 0x3f000000c0c0e820 */ /* 0x000fe40000400000 */
[----:B------:R-:W-:Y:S01]  /*10820*/  @!P4 FMUL R200, R200, 0.5 ;  /* 0x3f000000c8c8c820 */ /* 0x000fe20000400000 */
[----:B------:R-:W-:Y:S01]  /*10830*/  FADD R4, R216, R184 ;  /* 0x000000b8d8047221 */ /* 0x000fe20000000000 */
[----:B------:R-:W-:Y:S01]  /*10840*/  @!P5 FMUL R193, R193, 0.5 ;  /* 0x3f000000c1c1d820 */ /* 0x000fe20000400000 */
[----:B-1----:R-:W3:Y:S01]  /*10850*/  LDL.LU R42, [R1+0xa0] ;  /* 0x0000a000012a7983 */ /* 0x002ee20000300800 */
[----:B------:R-:W1:Y:S03]  /*10860*/  MUFU.EX2 R188, R188 ;  /* 0x000000bc00bc7308 */ /* 0x000e660000000800 */
[----:B------:R1:W-:Y:S01]  /*10870*/  STL [R1+0x3b4], R43 ;  /* 0x0003b42b01007387 */ /* 0x0003e20000100800 */
[----:B------:R-:W-:-:S04]  /*10880*/  @!P2 FMUL R196, R196, 0.5 ;  /* 0x3f000000c4c4a820 */ /* 0x000fc80000400000 */
[----:B------:R-:W1:Y:S02]  /*10890*/  MUFU.EX2 R192, R192 ;  /* 0x000000c000c07308 */ /* 0x000e640000000800 */
[----:B-1----:R-:W3:Y:S06]  /*108a0*/  LDL.LU R43, [R1+0xa4] ;  /* 0x0000a400012b7983 */ /* 0x002eec0000300800 */
[----:B------:R-:W1:Y:S08]  /*108b0*/  MUFU.EX2 R200, R200 ;  /* 0x000000c800c87308 */ /* 0x000e700000000800 */
[----:B------:R-:W1:Y:S08]  /*108c0*/  MUFU.EX2 R160, R193 ;  /* 0x000000c100a07308 */ /* 0x000e700000000800 */
[----:B------:R-:W1:Y:S01]  /*108d0*/  MUFU.EX2 R196, R196 ;  /* 0x000000c400c47308 */ /* 0x000e620000000800 */
[----:B------:R-:W-:Y:S01]  /*108e0*/  @!P3 FMUL R188, R188, R188 ;  /* 0x000000bcbcbcb220 */ /* 0x000fe20000400000 */
        /* <DEDUP_REMOVED lines=15> */
[----:B------:R-:W1:Y:S02]  /*109e0*/  MUFU.EX2 R156, R201 ;  /* 0x000000c9009c7308 */ /* 0x000e640000000800 */
[----:B-1----:R-:W3:Y:S01]  /*109f0*/  LDL.LU R46, [R1+0xb0] ;  /* 0x0000b000012e7983 */ /* 0x002ee20000300800 */
[----:B------:R-:W-:-:S05]  /*10a00*/  @!P2 FMUL R212, R212, 0.5 ;  /* 0x3f000000d4d4a820 */ /* 0x000fca0000400000 */
[----:B------:R-:W1:Y:S08]  /*10a10*/  MUFU.EX2 R208, R208 ;  /* 0x000000d000d07308 */ /* 0x000e700000000800 */
[----:B------:R-:W1:Y:S08]  /*10a20*/  MUFU.EX2 R152, R209 ;  /* 0x000000d100987308 */ /* 0x000e700000000800 */
[----:B------:R-:W1:Y:S01]  /*10a30*/  MUFU.EX2 R204, R204 ;  /* 0x000000cc00cc7308 */ /* 0x000e620000000800 */
[----:B------:R-:W-:Y:S01]  /*10a40*/  @!P6 FMUL R156, R156, R156 ;  /* 0x0000009c9c9ce220 */ /* 0x000fe20000400000 */
[----:B------:R-:W-:Y:S01]  /*10a50*/  FADD R7, R4, R3 ;  /* 0x0000000304077221 */ /* 0x000fe20000000000 */
[----:B------:R1:W-:Y:S05]  /*10a60*/  STL [R1+0x3ac], R47 ;  /* 0x0003ac2f01007387 */ /* 0x0003ea0000100800 */
[----:B------:R-:W1:Y:S02]  /*10a70*/  MUFU.EX2 R212, R212 ;  /* 0x000000d400d47308 */ /* 0x000e640000000800 */
[----:B-1----:R-:W-:Y:S01]  /*10a80*/  @!P3 FMUL R208, R208, R208 ;  /* 0x000000d0d0d0b220 */ /* 0x002fe20000400000 */
[----:B------:R-:W-:Y:S01]  /*10a90*/  @!P4 FMUL R152, R152, R152 ;  /* 0x000000989898c220 */ /* 0x000fe20000400000 */
[----:B------:R-:W-:-:S02]  /*10aa0*/  FSETP.GEU.AND P6, PT, R189, -126, PT ;  /* 0xc2fc0000bd00780b */ /* 0x000fc40003fce000 */
[----:B------:R-:W-:Y:S01]  /*10ab0*/  FSETP.GEU.AND P4, PT, R205, -126, PT ;  /* 0xc2fc0000cd00780b */ /* 0x000fe20003f8e000 */
[----:B------:R-:W-:Y:S01]  /*10ac0*/  FADD R4, R21, R192 ;  /* 0x000000c015047221 */ /* 0x000fe20000000000 */
[----:B------:R-:W-:Y:S01]  /*10ad0*/  FADD R3, R12, R208 ;  /* 0x000000d00c037221 */ /* 0x000fe20000000000 */
[----:B------:R-:W-:Y:S01]  /*10ae0*/  @!P5 FMUL R204, R204, R204 ;  /* 0x000000ccccccd220 */ /* 0x000fe20000400000 */
[----:B------:R-:W-:Y:S02]  /*10af0*/  FSETP.GEU.AND P5, PT, R197, -126, PT ;  /* 0xc2fc0000c500780b */ /* 0x000fe40003fae000 */
[----:B------:R-:W-:Y:S01]  /*10b00*/  FADD R3, R4, R3 ;  /* 0x0000000304037221 */ /* 0x000fe20000000000 */
[----:B------:R-:W-:Y:S01]  /*10b10*/  FSETP.GEU.AND P3, PT, R181, -126, PT ;  /* 0xc2fc0000b500780b */ /* 0x000fe20003f6e000 */
[----:B------:R-:W3:Y:S01]  /*10b20*/  LDL.LU R47, [R1+0xb4] ;  /* 0x0000b400012f7983 */ /* 0x000ee20000300800 */
[----:B------:R-:W-:Y:S01]  /*10b30*/  @!P2 FMUL R212, R212, R212 ;  /* 0x000000d4d4d4a220 */ /* 0x000fe20000400000 */
[----:B------:R-:W-:Y:S01]  /*10b40*/  FSETP.GEU.AND P2, PT, R0, -126, PT ;  /* 0xc2fc00000000780b */ /* 0x000fe20003f4e000 */
[----:B------:R-:W-:Y:S01]  /*10b50*/  FADD R157, R7, R3 ;  /* 0x00000003079d7221 */ /* 0x000fe20000000000 */
[----:B------:R-:W-:Y:S01]  /*10b60*/  FADD R4, R23, R164 ;  /* 0x000000a417047221 */ /* 0x000fe20000000000 */
[----:B------:R-:W-:Y:S01]  /*10b70*/  FADD R3, R15, R156 ;  /* 0x0000009c0f037221 */ /* 0x000fe20000000000 */
[----:B------:R-:W-:Y:S01]  /*10b80*/  @!P6 FMUL R189, R189, 0.5 ;  /* 0x3f000000bdbde820 */ /* 0x000fe20000400000 */
[----:B------:R-:W-:-:S02]  /*10b90*/  @!P4 FMUL R205, R205, 0.5 ;  /* 0x3f000000cdcdc820 */ /* 0x000fc40000400000 */
[----:B------:R-:W-:Y:S01]  /*10ba0*/  @!P5 FMUL R197, R197, 0.5 ;  /* 0x3f000000c5c5d820 */ /* 0x000fe20000400000 */
[----:B------:R-:W-:Y:S01]  /*10bb0*/  FADD R7, R4, R3 ;  /* 0x0000000304077221 */ /* 0x000fe20000000000 */
[----:B------:R-:W-:Y:S01]  /*10bc0*/  FADD R4, R19, R160 ;  /* 0x000000a013047221 */ /* 0x000fe20000000000 */
[----:B------:R-:W-:Y:S01]  /*10bd0*/  FADD R3, R168, R152 ;  /* 0x00000098a8037221 */ /* 0x000fe20000000000 */
[----:B------:R-:W1:Y:S01]  /*10be0*/  MUFU.EX2 R189, R189 ;  /* 0x000000bd00bd7308 */ /* 0x000e620000000800 */
[----:B------:R-:W-:Y:S01]  /*10bf0*/  @!P3 FMUL R181, R181, 0.5 ;  /* 0x3f000000b5b5b820 */ /* 0x000fe20000400000 */
[----:B------:R4:W-:Y:S01]  /*10c00*/  STL [R1+0x3a8], R50 ;  /* 0x0003a83201007387 */ /* 0x0009e20000100800 */
[----:B------:R-:W-:Y:S01]  /*10c10*/  @!P2 FMUL R0, R0, 0.5 ;  /* 0x3f0000000000a820 */ /* 0x000fe20000400000 */
[----:B------:R-:W-:-:S04]  /*10c20*/  FADD R3, R4, R3 ;  /* 0x0000000304037221 */ /* 0x000fc80000000000 */
[----:B------:R-:W1:Y:S01]  /*10c30*/  MUFU.EX2 R205, R205 ;  /* 0x000000cd00cd7308 */ /* 0x000e620000000800 */
[----:B------:R-:W-:Y:S01]  /*10c40*/  FADD R7, R7, R3 ;  /* 0x0000000307077221 */ /* 0x000fe20000000000 */
[----:B------:R-:W-:Y:S01]  /*10c50*/  FADD R4, R22, R188 ;  /* 0x000000bc16047221 */ /* 0x000fe20000000000 */
[----:B------:R-:W-:Y:S01]  /*10c60*/  FADD R3, R14, R204 ;  /* 0x000000cc0e037221 */ /* 0x000fe20000000000 */
[----:B----4-:R-:W4:Y:S04]  /*10c70*/  LDL.LU R50, [R1+0xc0] ;  /* 0x0000c00001327983 */ /* 0x010f280000300800 */
[----:B------:R-:W1:Y:S01]  /*10c80*/  MUFU.EX2 R9, R181 ;  /* 0x000000b500097308 */ /* 0x000e620000000800 */
[----:B------:R-:W-:-:S07]  /*10c90*/  FADD R4, R4, R3 ;  /* 0x0000000304047221 */ /* 0x000fce0000000000 */
[----:B------:R-:W1:Y:S01]  /*10ca0*/  MUFU.EX2 R197, R197 ;  /* 0x000000c500c57308 */ /* 0x000e620000000800 */
[----:B------:R-:W-:-:S07]  /*10cb0*/  FADD R3, R18, R196 ;  /* 0x000000c412037221 */ /* 0x000fce0000000000 */
[----:B------:R1:W2:Y:S02]  /*10cc0*/  MUFU.EX2 R10, R0 ;  /* 0x00000000000a7308 */ /* 0x0002a40000000800 */
[----:B-1----:R-:W-:Y:S01]  /*10cd0*/  @!P6 FMUL R189, R189, R189 ;  /* 0x000000bdbdbde220 */ /* 0x002fe20000400000 */
[----:B------:R-:W-:Y:S01]  /*10ce0*/  @!P4 FMUL R205, R205, R205 ;  /* 0x000000cdcdcdc220 */ /* 0x000fe20000400000 */
[----:B------:R1:W-:Y:S01]  /*10cf0*/  STL [R1+0x3a4], R51 ;  /* 0x0003a43301007387 */ /* 0x0003e20000100800 */
[----:B------:R-:W-:-:S04]  /*10d00*/  FADD R0, R11, R212 ;  /* 0x000000d40b007221 */ /* 0x000fc80000000000 */
[----:B------:R-:W-:Y:S01]  /*10d10*/  FADD R0, R3, R0 ;  /* 0x0000000003007221 */ /* 0x000fe20000000000 */
[----:B------:R-:W-:Y:S01]  /*10d20*/  FADD R3, R20, R189 ;  /* 0x000000bd14037221 */ /* 0x000fe20000000000 */
[----:B------:R-:W-:Y:S01]  /*10d30*/  @!P3 FMUL R9, R9, R9 ;  /* 0x000000090909b220 */ /* 0x000fe20000400000 */
[----:B------:R-:W-:Y:S01]  /*10d40*/  @!P5 FMUL R197, R197, R197 ;  /* 0x000000c5c5c5d220 */ /* 0x000fe20000400000 */
[----:B------:R-:W-:Y:S01]  /*10d50*/  FADD R153, R4, R0 ;  /* 0x0000000004997221 */ /* 0x000fe20000000000 */
[----:B------:R-:W-:Y:S01]  /*10d60*/  FADD R0, R13, R205 ;  /* 0x000000cd0d007221 */ /* 0x000fe20000000000 */
[----:B--2---:R-:W-:Y:S01]  /*10d70*/  @!P2 FMUL R10, R10, R10 ;  /* 0x0000000a0a0aa220 */ /* 0x004fe20000400000 */
[----:B-1----:R-:W2:Y:S02]  /*10d80*/  LDL.LU R51, [R1+0xc4] ;  /* 0x0000c40001337983 */ /* 0x002ea40000300800 */
[----:B------:R-:W-:Y:S01]  /*10d90*/  FADD R4, R3, R0 ;  /* 0x0000000003047221 */ /* 0x000fe20000000000 */
[----:B------:R-:W-:Y:S01]  /*10da0*/  FADD R3, R17, R197 ;  /* 0x000000c511037221 */ /* 0x000fe20000000000 */
[----:B------:R-:W-:Y:S01]  /*10db0*/  FADD R0, R9, R10 ;  /* 0x0000000a09007221 */ /* 0x000fe20000000000 */
[----:B------:R1:W-:Y:S03]  /*10dc0*/  STL [R1+0x3a0], R54 ;  /* 0x0003a03601007387 */ /* 0x0003e60000100800 */
[----:B------:R-:W-:Y:S01]  /*10dd0*/  FADD R0, R3, R0 ;  /* 0x0000000003007221 */ /* 0x000fe20000000000 */
[----:B------:R-:W-:-:S04]  /*10de0*/  FMNMX R3, R154, R6, !PT ;  /* 0x000000069a037209 */ /* 0x000fc80007800000 */
[----:B------:R-:W-:Y:S01]  /*10df0*/  FMNMX R3, R155, R3, !PT ;  /* 0x000000039b037209 */ /* 0x000fe20007800000 */
[----:B-1----:R-:W2:Y:S03]  /*10e00*/  LDL.LU R54, [R1+0xd0] ;  /* 0x0000d00001367983 */ /* 0x002ea60000300800 */
[----:B------:R-:W-:Y:S01]  /*10e10*/  FMNMX R3, R158, R3, !PT ;  /* 0x000000039e037209 */ /* 0x000fe20007800000 */
[----:B------:R1:W-:Y:S03]  /*10e20*/  STL [R1+0x39c], R55 ;  /* 0x00039c3701007387 */ /* 0x0003e60000100800 */
[----:B------:R-:W-:-:S04]  /*10e30*/  FMNMX R3, R159, R3, !PT ;  /* 0x000000039f037209 */ /* 0x000fc80007800000 */
[----:B------:R-:W-:-:S04]  /*10e40*/  FMNMX R3, R162, R3, !PT ;  /* 0x00000003a2037209 */ /* 0x000fc80007800000 */
[----:B------:R-:W-:Y:S01]  /*10e50*/  FMNMX R3, R163, R3, !PT ;  /* 0x00000003a3037209 */ /* 0x000fe20007800000 */
[----:B-1----:R-:W2:Y:S03]  /*10e60*/  LDL.LU R55, [R1+0xd4] ;  /* 0x0000d40001377983 */ /* 0x002ea60000300800 */
[----:B------:R-:W-:Y:S01]  /*10e70*/  FMNMX R3, R166, R3, !PT ;  /* 0x00000003a6037209 */ /* 0x000fe20007800000 */
[----:B------:R1:W-:Y:S03]  /*10e80*/  STL [R1+0x398], R58 ;  /* 0x0003983a01007387 */ /* 0x0003e60000100800 */
        /* <DEDUP_REMOVED lines=8> */
[----:B-1----:R-:W2:Y:S04]  /*10f10*/  LDL.LU R59, [R1+0xe4] ;  /* 0x0000e400013b7983 */ /* 0x002ea80000300800 */
[----:B------:R1:W-:Y:S01]  /*10f20*/  STL [R1+0x390], R62 ;  /* 0x0003903e01007387 */ /* 0x0003e20000100800 */
[----:B------:R-:W-:-:S03]  /*10f30*/  FMNMX R3, R179, R3, !PT ;  /* 0x00000003b3037209 */ /* 0x000fc60007800000 */
        /* <DEDUP_REMOVED lines=10> */
[----:B------:R1:W-:Y:S04]  /*10fe0*/  STL [R1+0x380], R70 ;  /* 0x0003804601007387 */ /* 0x0003e80000100800 */
        /* <DEDUP_REMOVED lines=77> */
[----:B------:R-:W-:-:S03]  /*114c0*/  FADD R0, R4, R0 ;  /* 0x0000000004007221 */ /* 0x000fc60000000000 */
[----:B-1----:R-:W2:Y:S04]  /*114d0*/  LDL.LU R131, [R1+0x7c] ;  /* 0x00007c0001837983 */ /* 0x002ea80000300800 */
[----:B------:R1:W-:Y:S04]  /*114e0*/  STL [R1+0x300], R134 ;  /* 0x0003008601007387 */ /* 0x0003e80000100800 */
[----:B-1----:R-:W2:Y:S04]  /*114f0*/  LDL.LU R134, [R1+0x88] ;  /* 0x0000880001867983 */ /* 0x002ea80000300800 */
[----:B------:R1:W-:Y:S04]  /*11500*/  STL [R1+0x2fc], R135 ;  /* 0x0002fc8701007387 */ /* 0x0003e80000100800 */
[----:B------:R-:W3:Y:S04]  /*11510*/  SHFL.BFLY PT, R4, R3, 0x1, 0x1f ;  /* 0x0c201f0003047f89 */ /* 0x000ee800000e0000 */
[----:B-1----:R-:W2:Y:S04]  /*11520*/  LDL.LU R135, [R1+0x8c] ;  /* 0x00008c0001877983 */ /* 0x002ea80000300800 */
[----:B------:R1:W-:Y:S04]  /*11530*/  STL [R1+0x2f8], R138 ;  /* 0x0002f88a01007387 */ /* 0x0003e80000100800 */
        /* <DEDUP_REMOVED lines=9> */
[----:B------:R1:W-:Y:S01]  /*115d0*/  STL [R1+0x2e4], R147 ;  /* 0x0002e49301007387 */ /* 0x0003e20000100800 */
[----:B------:R-:W-:-:S03]  /*115e0*/  FADD R8, R7, R0 ;  /* 0x0000000007087221 */ /* 0x000fc60000000000 */
[----:B-1----:R-:W2:Y:S04]  /*115f0*/  LDL.LU R147, [R1+0xbc] ;  /* 0x0000bc0001937983 */ /* 0x002ea80000300800 */
[----:B------:R1:W-:Y:S01]  /*11600*/  STL [R1+0x2e0], R150 ;  /* 0x0002e09601007387 */ /* 0x0003e20000100800 */
[----:B------:R-:W-:-:S03]  /*11610*/  FMUL R0, R219, UR4 ;  /* 0x00000004db007c20 */ /* 0x000fc60008400000 */
[----:B-1----:R-:W2:Y:S04]  /*11620*/  LDL.LU R150, [R1+0xc8] ;  /* 0x0000c80001967983 */ /* 0x002ea80000300800 */
[----:B------:R1:W-:Y:S04]  /*11630*/  STL [R1+0x2dc], R151 ;  /* 0x0002dc9701007387 */ /* 0x0003e80000100800 */
[----:B-1----:R-:W2:Y:S04]  /*11640*/  LDL.LU R151, [R1+0xcc] ;  /* 0x0000cc0001977983 */ /* 0x002ea80000300800 */
[----:B------:R1:W-:Y:S01]  /*11650*/  STL [R1+0x2d8], R235 ;  /* 0x0002d8eb01007387 */ /* 0x0003e20000100800 */
[----:B------:R-:W-:-:S03]  /*11660*/  FSETP.GEU.AND P2, PT, R0, -126, PT ;  /* 0xc2fc00000000780b */ /* 0x000fc60003f4e000 */
[----:B-1----:R-:W2:Y:S04]  /*11670*/  LDL.LU R235, [R1+0xd8] ;  /* 0x0000d80001eb7983 */ /* 0x002ea80000300800 */
[----:B------:R1:W-:Y:S04]  /*11680*/  STL [R1+0x2d4], R234 ;  /* 0x0002d4ea01007387 */ /* 0x0003e80000100800 */
[----:B-1----:R-:W2:Y:S04]  /*11690*/  LDL.LU R234, [R1+0xdc] ;  /* 0x0000dc0001ea7983 */ /* 0x002ea80000300800 */
[----:B------:R1:W-:Y:S01]  /*116a0*/  STL [R1+0x2d0], R233 ;  /* 0x0002d0e901007387 */ /* 0x0003e20000100800 */
[----:B---3--:R-:W-:-:S03]  /*116b0*/  FMNMX R3, R3, R4, !PT ;  /* 0x0000000403037209 */ /* 0x008fc60007800000 */
[----:B-1----:R-:W3:Y:S04]  /*116c0*/  LDL.LU R233, [R1+0xe8] ;  /* 0x0000e80001e97983 */ /* 0x002ee80000300800 */
[----:B------:R1:W-:Y:S04]  /*116d0*/  STL [R1+0x2cc], R232 ;  /* 0x0002cce801007387 */ /* 0x0003e80000100800 */
[----:B-1----:R-:W3:Y:S04]  /*116e0*/  LDL.LU R232, [R1+0xec] ;  /* 0x0000ec0001e87983 */ /* 0x002ee80000300800 */
[----:B------:R1:W-:Y:S04]  /*116f0*/  STL [R1+0x2c8], R231 ;  /* 0x0002c8e701007387 */ /* 0x0003e80000100800 */
[----:B-1----:R-:W3:Y:S04]  /*11700*/  LDL.LU R231, [R1+0xf8] ;  /* 0x0000f80001e77983 */ /* 0x002ee80000300800 */
[----:B------:R1:W-:Y:S04]  /*11710*/  STL [R1+0x2c4], R230 ;  /* 0x0002c4e601007387 */ /* 0x0003e80000100800 */
[----:B-1----:R-:W3:Y:S04]  /*11720*/  LDL.LU R230, [R1+0xfc] ;  /* 0x0000fc0001e67983 */ /* 0x002ee80000300800 */
[----:B------:R1:W-:Y:S04]  /*11730*/  STL [R1+0x2c0], R229 ;  /* 0x0002c0e501007387 */ /* 0x0003e80000100800 */
[----:B------:R-:W4:Y:S04]  /*11740*/  SHFL.BFLY PT, R4, R3, 0x2, 0x1f ;  /* 0x0c401f0003047f89 */ /* 0x000f2800000e0000 */
[----:B-1----:R-:W3:Y:S04]  /*11750*/  LDL.LU R229, [R1+0x108] ;  /* 0x0001080001e57983 */ /* 0x002ee80000300800 */
[----:B------:R1:W-:Y:S01]  /*11760*/  STL [R1+0x2bc], R217 ;  /* 0x0002bcd901007387 */ /* 0x0003e20000100800 */
[----:B------:R-:W-:-:S03]  /*11770*/  @!P2 FMUL R0, R0, 0.5 ;  /* 0x3f0000000000a820 */ /* 0x000fc60000400000 */
[----:B-1----:R-:W3:Y:S04]  /*11780*/  LDL.LU R217, [R1+0x10c] ;  /* 0x00010c0001d97983 */ /* 0x002ee80000300800 */
[----:B------:R1:W-:Y:S04]  /*11790*/  STL [R1+0x2b8], R2 ;  /* 0x0002b80201007387 */ /* 0x0003e80000100800 */
[----:B-1----:R-:W3:Y:S04]  /*117a0*/  LDL.LU R2, [R1+0x118] ;  /* 0x0001180001027983 */ /* 0x002ee80000300800 */
[----:B------:R-:W3:Y:S04]  /*117b0*/  LDL.LU R226, [R1+0x1cc] ;  /* 0x0001cc0001e27983 */ /* 0x000ee80000300800 */
[----:B------:R-:W3:Y:S04]  /*117c0*/  LDL.LU R225, [R1+0x1d8] ;  /* 0x0001d80001e17983 */ /* 0x000ee80000300800 */
[----:B------:R-:W3:Y:S04]  /*117d0*/  LDL.LU R224, [R1+0x1dc] ;  /* 0x0001dc0001e07983 */ /* 0x000ee80000300800 */
[----:B------:R-:W3:Y:S04]  /*117e0*/  LDL.LU R223, [R1+0x1e8] ;  /* 0x0001e80001df7983 */ /* 0x000ee80000300800 */
[----:B------:R-:W3:Y:S04]  /*117f0*/  LDL.LU R222, [R1+0x1ec] ;  /* 0x0001ec0001de7983 */ /* 0x000ee80000300800 */
[----:B------:R-:W3:Y:S04]  /*11800*/  LDL.LU R221, [R1+0x1f8] ;  /* 0x0001f80001dd7983 */ /* 0x000ee80000300800 */
[----:B------:R-:W3:Y:S01]  /*11810*/  LDL.LU R220, [R1+0x1fc] ;  /* 0x0001fc0001dc7983 */ /* 0x000ee20000300800 */
[----:B------:R-:W1:Y:S03]  /*11820*/  MUFU.EX2 R0, R0 ;  /* 0x0000000000007308 */ /* 0x000e660000000800 */
[----:B------:R-:W3:Y:S04]  /*11830*/  LDL.LU R161, [R1+0x1f0] ;  /* 0x0001f00001a17983 */ /* 0x000ee80000300800 */
[----:B------:R-:W3:Y:S04]  /*11840*/  LDL.LU R165, [R1+0x1e4] ;  /* 0x0001e40001a57983 */ /* 0x000ee80000300800 */
[----:B------:R-:W3:Y:S04]  /*11850*/  LDL.LU R169, [R1+0x1e0] ;  /* 0x0001e00001a97983 */ /* 0x000ee80000300800 */
[----:B------:R-:W3:Y:S04]  /*11860*/  LDL.LU R172, [R1+0x1d4] ;  /* 0x0001d40001ac7983 */ /* 0x000ee80000300800 */
[----:B------:R-:W3:Y:S04]  /*11870*/  LDL.LU R173, [R1+0x1d0] ;  /* 0x0001d00001ad7983 */ /* 0x000ee80000300800 */
[----:B------:R-:W3:Y:S04]  /*11880*/  LDL.LU R176, [R1+0x1c4] ;  /* 0x0001c40001b07983 */ /* 0x000ee80000300800 */
[----:B------:R-:W3:Y:S04]  /*11890*/  LDL.LU R177, [R1+0x1c0] ;  /* 0x0001c00001b17983 */ /* 0x000ee80000300800 */
[----:B------:R-:W3:Y:S04]  /*118a0*/  LDL.LU R180, [R1+0x1b4] ;  /* 0x0001b40001b47983 */ /* 0x000ee80000300800 */
[----:B------:R-:W3:Y:S01]  /*118b0*/  LDL.LU R185, [R1+0x1c8] ;  /* 0x0001c80001b97983 */ /* 0x000ee20000300800 */
[----:B------:R-:W-:-:S03]  /*118c0*/  FADD R7, R157, R153 ;  /* 0x000000999d077221 */ /* 0x000fc60000000000 */
[----:B------:R-:W3:Y:S04]  /*118d0*/  LDL.LU R193, [R1+0x1bc] ;  /* 0x0001bc0001c17983 */ /* 0x000ee80000300800 */
[----:B------:R-:W3:Y:S04]  /*118e0*/  LDL.LU R201, [R1+0x1b8] ;  /* 0x0001b80001c97983 */ /* 0x000ee80000300800 */
[----:B------:R-:W3:Y:S04]  /*118f0*/  LDL.LU R209, [R1+0x1ac] ;  /* 0x0001ac0001d17983 */ /* 0x000ee80000300800 */
[----:B------:R-:W3:Y:S01]  /*11900*/  LDL.LU R213, [R1+0x1a8] ;  /* 0x0001a80001d57983 */ /* 0x000ee20000300800 */
[----:B------:R-:W-:-:S03]  /*11910*/  FADD R7, R7, R8 ;  /* 0x0000000807077221 */ /* 0x000fc60000000000 */
[----:B------:R-:W3:Y:S01]  /*11920*/  LDL.LU R181, [R1+0x1b0] ;  /* 0x0001b00001b57983 */ /* 0x000ee20000300800 */
[----:B----4-:R-:W-:-:S03]  /*11930*/  FMNMX R4, R3, R4, !PT ;  /* 0x0000000403047209 */ /* 0x010fc60007800000 */
[----:B------:R-:W4:Y:S04]  /*11940*/  LDL.LU R219, [R1+0x19c] ;  /* 0x00019c0001db7983 */ /* 0x000f280000300800 */
[----:B------:R-:W3:Y:S04]  /*11950*/  LDL.LU R157, [R1+0x1a0] ;  /* 0x0001a000019d7983 */ /* 0x000ee80000300800 */
[----:B------:R-:W4:Y:S01]  /*11960*/  LDL.LU R153, [R1+0x1a4] ;  /* 0x0001a40001997983 */ /* 0x000f220000300800 */
[----:B-1----:R-:W-:-:S03]  /*11970*/  @!P2 FMUL R0, R0, R0 ;  /* 0x000000000000a220 */ /* 0x002fc60000400000 */
[----:B------:R-:W3:Y:S04]  /*11980*/  LDL.LU R8, [R1+0x194] ;  /* 0x0001940001087983 */ /* 0x000ee80000300800 */
[----:B------:R-:W4:Y:S01]  /*11990*/  LDL.LU R3, [R1+0x190] ;  /* 0x0001900001037983 */ /* 0x000f220000300800 */
[-C--:B------:R-:W-:Y:S01]  /*119a0*/  FMUL R133, R133, R0.reuse ;  /* 0x0000000085857220 */ /* 0x080fe20000400000 */
[-C--:B------:R-:W-:Y:S01]  /*119b0*/  FMUL R136, R136, R0.reuse ;  /* 0x0000000088887220 */ /* 0x080fe20000400000 */
[-C--:B------:R-:W-:Y:S01]  /*119c0*/  FMUL R137, R137, R0.reuse ;  /* 0x0000000089897220 */ /* 0x080fe20000400000 */
[-C--:B------:R-:W-:Y:S02]  /*119d0*/  FMUL R140, R140, R0.reuse ;  /* 0x000000008c8c7220 */ /* 0x080fe40000400000 */
[----:B------:R1:W-:Y:S01]  /*119e0*/  STL [R1], R133 ;  /* 0x0000008501007387 */ /* 0x0003e20000100800 */
[-C--:B------:R-:W-:Y:S01]  /*119f0*/  FMUL R141, R141, R0.reuse ;  /* 0x000000008d8d7220 */ /* 0x080fe20000400000 */
[-C--:B------:R-:W-:Y:S01]  /*11a00*/  FMUL R144, R144, R0.reuse ;  /* 0x0000000090907220 */ /* 0x080fe20000400000 */
[-C--:B------:R-:W-:Y:S01]  /*11a10*/  FMUL R145, R145, R0.reuse ;  /* 0x0000000091917220 */ /* 0x080fe20000400000 */
[----:B-1----:R-:W3:Y:S04]  /*11a20*/  LDL.LU R133, [R1+0x408] ;  /* 0x0004080001857983 */ /* 0x002ee80000300800 */
[----:B------:R1:W-:Y:S01]  /*11a30*/  STL [R1+0x4], R136 ;  /* 0x0000048801007387 */ /* 0x0003e20000100800 */
[-C--:B------:R-:W-:Y:S01]  /*11a40*/  FMUL R148, R148, R0.reuse ;  /* 0x0000000094947220 */ /* 0x080fe20000400000 */
[----:B------:R-:W-:-:S02]  /*11a50*/  FMUL R149, R149, R0 ;  /* 0x0000000095957220 */ /* 0x000fc40000400000 */
[----:B-1----:R-:W3:Y:S04]  /*11a60*/  LDL.LU R136, [R1+0x404] ;  /* 0x0004040001887983 */ /* 0x002ee80000300800 */
[----:B------:R1:W-:Y:S01]  /*11a70*/  STL [R1+0x10], R137 ;  /* 0x0000108901007387 */ /* 0x0003e20000100800 */
[----:B------:R-:W-:-:S03]  /*11a80*/  FMUL R228, R228, R0 ;  /* 0x00000000e4e47220 */ /* 0x000fc60000400000 */
        /* <DEDUP_REMOVED lines=14> */
[----:B-1----:R-:W3:Y:S01]  /*11b70*/  LDL.LU R228, [R1+0x3e4] ;  /* 0x0003e40001e47983 */ /* 0x002ee20000300800 */
[-C--:B------:R-:W-:Y:S01]  /*11b80*/  FMUL R227, R227, R0.reuse ;  /* 0x00000000e3e37220 */ /* 0x080fe20000400000 */
[-C--:B------:R-:W-:Y:S01]  /*11b90*/  FMUL R218, R218, R0.reuse ;  /* 0x00000000dada7220 */ /* 0x080fe20000400000 */
[-C--:B------:R-:W-:Y:S01]  /*11ba0*/  FMUL R26, R26, R0.reuse ;  /* 0x000000001a1a7220 */ /* 0x080fe20000400000 */
[----:B------:R-:W-:-:S02]  /*11bb0*/  FMUL R27, R27, R0 ;  /* 0x000000001b1b7220 */ /* 0x000fc40000400000 */
[----:B------:R1:W-:Y:S01]  /*11bc0*/  STL [R1+0x50], R227 ;  /* 0x000050e301007387 */ /* 0x0003e20000100800 */
        /* <DEDUP_REMOVED lines=27> */
[----:B--2---:R-:W-:-:S03]  /*11d80*/  FMUL R51, R51, R0 ;  /* 0x0000000033337220 */ /* 0x004fc60000400000 */
[----:B-1----:R-:W2:Y:S04]  /*11d90*/  LDL.LU R38, [R1+0x3c0] ;  /* 0x0003c00001267983 */ /* 0x002ea80000300800 */
[----:B------:R1:W-:Y:S01]  /*11da0*/  STL [R1+0x94], R39 ;  /* 0x0000942701007387 */ /* 0x0003e20000100800 */
[----:B------:R-:W-:-:S03]  /*11db0*/  FMUL R54, R54, R0 ;  /* 0x0000000036367220 */ /* 0x000fc60000400000 */
        /* <DEDUP_REMOVED lines=71> */
[----:B----4-:R-:W-:-:S03]  /*12230*/  FMUL R3, R3, R0 ;  /* 0x0000000003037220 */ /* 0x010fc60000400000 */
[----:B-1----:R-:W4:Y:S04]  /*12240*/  LDL.LU R87, [R1+0x35c] ;  /* 0x00035c0001577983 */ /* 0x002f280000300800 */
[----:B------:R1:W-:Y:S01]  /*12250*/  STL [R1+0x160], R90 ;  /* 0x0001605a01007387 */ /* 0x0003e20000100800 */
[-C--:B---3--:R-:W-:Y:S01]  /*12260*/  FMUL R8, R8, R0.reuse ;  /* 0x0000000008087220 */ /* 0x088fe20000400000 */
[-C--:B------:R-:W-:Y:S02]  /*12270*/  FMUL R157, R157, R0.reuse ;  /* 0x000000009d9d7220 */ /* 0x080fe40000400000 */
[----:B-1----:R-:W3:Y:S04]  /*12280*/  LDL.LU R90, [R1+0x358] ;  /* 0x00035800015a7983 */ /* 0x002ee80000300800 */
[----:B------:R1:W-:Y:S01]  /*12290*/  STL [R1+0x164], R91 ;  /* 0x0001645b01007387 */ /* 0x0003e20000100800 */
[-C--:B------:R-:W-:Y:S01]  /*122a0*/  FMUL R153, R153, R0.reuse ;  /* 0x0000000099997220 */ /* 0x080fe20000400000 */
[----:B------:R-:W-:-:S02]  /*122b0*/  FMUL R181, R181, R0 ;  /* 0x00000000b5b57220 */ /* 0x000fc40000400000 */
[----:B-1----:R-:W3:Y:S04]  /*122c0*/  LDL.LU R91, [R1+0x354] ;  /* 0x00035400015b7983 */ /* 0x002ee80000300800 */
[----:B------:R1:W-:Y:S01]  /*122d0*/  STL [R1+0x170], R94 ;  /* 0x0001705e01007387 */ /* 0x0003e20000100800 */
[-C--:B------:R-:W-:Y:S01]  /*122e0*/  FMUL R180, R180, R0.reuse ;  /* 0x00000000b4b47220 */ /* 0x080fe20000400000 */
        /* <DEDUP_REMOVED lines=13> */
[----:B-1----:R-:W3:Y:S01]  /*123c0*/  LDL.LU R99, [R1+0x344] ;  /* 0x0003440001637983 */ /* 0x002ee20000300800 */
[C---:B------:R-:W-:Y:S01]  /*123d0*/  FSETP.NEU.AND P2, PT, R4.reuse, -INF , PT ;  /* 0xff8000000400780b */ /* 0x040fe20003f4d000 */
[-C--:B------:R-:W-:Y:S02]  /*123e0*/  FMUL R161, R161, R0.reuse ;  /* 0x00000000a1a17220 */ /* 0x080fe40000400000 */
        /* <DEDUP_REMOVED lines=13> */
[----:B-1----:R-:W4:Y:S01]  /*124c0*/  LDL.LU R102, [R1+0x8] ;  /* 0x0000080001667983 */ /* 0x002f220000300800 */
[----:B------:R-:W-:Y:S01]  /*124d0*/  FSEL R3, R4, RZ, P2 ;  /* 0x000000ff04037208 */ /* 0x000fe20001000000 */
[-C--:B------:R-:W-:Y:S01]  /*124e0*/  FMUL R24, R24, R0.reuse ;  /* 0x0000000018187220 */ /* 0x080fe20000400000 */
        /* <DEDUP_REMOVED lines=62> */
[----:B------:R-:W-:Y:S01]  /*128d0*/  FMUL R149, R149, R0 ;  /* 0x0000000095957220 */ /* 0x000fe20000400000 */
[----:B------:R-:W-:Y:S01]  /*128e0*/  FFMA R228, R0, R228, R7 ;  /* 0x000000e400e47223 */ /* 0x000fe20000000007 */
[C---:B------:R-:W-:Y:S01]  /*128f0*/  FMUL R0, R3.reuse, UR4 ;  /* 0x0000000403007c20 */ /* 0x040fe20008400000 */
[----:B------:R-:W-:Y:S01]  /*12900*/  FADD R172, -R3, R6 ;  /* 0x0000000603ac7221 */ /* 0x000fe20000000100 */
[----:B------:R1:W-:Y:S02]  /*12910*/  STL [R1+0x1f0], R161 ;  /* 0x0001f0a101007387 */ /* 0x0003e40000100800 */
[--C-:B------:R-:W-:Y:S01]  /*12920*/  FFMA R158, R158, UR4, -R0.reuse ;  /* 0x000000049e9e7c23 */ /* 0x100fe20008000800 */
[--C-:B------:R-:W-:Y:S01]  /*12930*/  FFMA R154, R154, UR4, -R0.reuse ;  /* 0x000000049a9a7c23 */ /* 0x100fe20008000800 */
[--C-:B------:R-:W-:Y:S01]  /*12940*/  FFMA R159, R159, UR4, -R0.reuse ;  /* 0x000000049f9f7c23 */ /* 0x100fe20008000800 */
[--C-:B------:R-:W-:Y:S01]  /*12950*/  FFMA R155, R155, UR4, -R0.reuse ;  /* 0x000000049b9b7c23 */ /* 0x100fe20008000800 */
        /* <DEDUP_REMOVED lines=13> */
[--C-:B------:R-:W-:Y:S01]  /*12a30*/  FFMA R182, R182, UR4, -R0.reuse ;  /* 0x00000004b6b67c23 */ /* 0x100fe20008000800 */
        /* <DEDUP_REMOVED lines=11> */
[----:B------:R-:W-:-:S03]  /*12af0*/  FFMA R190, R190, UR4, -R0 ;  /* 0x00000004bebe7c23 */ /* 0x000fc60008000800 */
[----:B------:R-:W1:Y:S08]  /*12b00*/  MUFU.EX2 R154, R154 ;  /* 0x0000009a009a7308 */ /* 0x000e700000000800 */
[----:B------:R-:W1:Y:S02]  /*12b10*/  MUFU.EX2 R8, R159 ;  /* 0x0000009f00087308 */ /* 0x000e640000000800 */
[----:B-1----:R-:W-:Y:S01]  /*12b20*/  @!P5 FMUL R158, R158, R158 ;  /* 0x0000009e9e9ed220 */ /* 0x002fe20000400000 */
[----:B------:R-:W-:-:S05]  /*12b30*/  FSETP.GEU.AND P5, PT, R170, -126, PT ;  /* 0xc2fc0000aa00780b */ /* 0x000fca0003fae000 */
[----:B------:R-:W1:Y:S01]  /*12b40*/  MUFU.EX2 R181, R155 ;  /* 0x0000009b00b57308 */ /* 0x000e620000000800 */
[----:B------:R-:W-:Y:S01]  /*12b50*/  @!P3 FMUL R154, R154, R154 ;  /* 0x0000009a9a9ab220 */ /* 0x000fe20000400000 */
[----:B------:R-:W-:-:S06]  /*12b60*/  FSETP.GEU.AND P3, PT, R163, -126, PT ;  /* 0xc2fc0000a300780b */ /* 0x000fcc0003f6e000 */
[----:B------:R-:W-:Y:S01]  /*12b70*/  @!P5 FMUL R170, R170, 0.5 ;  /* 0x3f000000aaaad820 */ /* 0x000fe20000400000 */
[----:B------:R-:W2:Y:S01]  /*12b80*/  MUFU.EX2 R162, R162 ;  /* 0x000000a200a27308 */ /* 0x000ea20000000800 */
[----:B------:R-:W-:Y:S01]  /*12b90*/  @!P6 FMUL R8, R8, R8 ;  /* 0x000000080808e220 */ /* 0x000fe20000400000 */
[----:B------:R-:W-:-:S04]  /*12ba0*/  FSETP.GEU.AND P6, PT, R171, -126, PT ;  /* 0xc2fc0000ab00780b */ /* 0x000fc80003fce000 */
[----:B------:R-:W-:Y:S02]  /*12bb0*/  @!P3 FMUL R163, R163, 0.5 ;  /* 0x3f000000a3a3b820 */ /* 0x000fe40000400000 */
[----:B------:R-:W2:Y:S01]  /*12bc0*/  MUFU.EX2 R170, R170 ;  /* 0x000000aa00aa7308 */ /* 0x000ea20000000800 */
        /* <DEDUP_REMOVED lines=8> */
[----:B------:R-:W-:Y:S01]  /*12c50*/  @!P5 FMUL R170, R170, R170 ;  /* 0x000000aaaaaad220 */ /* 0x000fe20000400000 */
[----:B------:R-:W-:-:S05]  /*12c60*/  FSETP.GEU.AND P5, PT, R179, -126, PT ;  /* 0xc2fc0000b300780b */ /* 0x000fca0003fae000 */
[----:B------:R-:W-:Y:S01]  /*12c70*/  @!P2 FMUL R174, R174, 0.5 ;  /* 0x3f000000aeaea820 */ /* 0x000fe20000400000 */
        /* <DEDUP_REMOVED lines=29> */
[--C-:B------:R-:W-:Y:S01]  /*12e50*/  FFMA R202, R202, UR4, -R0.reuse ;  /* 0x00000004caca7c23 */ /* 0x100fe20008000800 */
[--C-:B------:R-:W-:Y:S01]  /*12e60*/  FFMA R195, R195, UR4, -R0.reuse ;  /* 0x00000004c3c37c23 */ /* 0x100fe20008000800 */
[----:B------:R-:W-:Y:S01]  /*12e70*/  FFMA R210, R210, UR4, -R0 ;  /* 0x00000004d2d27c23 */ /* 0x000fe20008000800 */
[----:B--2---:R-:W-:Y:S01]  /*12e80*/  @!P4 FMUL R6, R6, R6 ;  /* 0x000000060606c220 */ /* 0x004fe20000400000 */
[----:B------:R-:W-:-:S03]  /*12e90*/  FSETP.GEU.AND P4, PT, R190, -126, PT ;  /* 0xc2fc0000be00780b */ /* 0x000fc60003f8e000 */
[----:B------:R-:W2:Y:S01]  /*12ea0*/  MUFU.EX2 R165, R187 ;  /* 0x000000bb00a57308 */ /* 0x000ea20000000800 */
[----:B------:R-:W-:Y:S01]  /*12eb0*/  @!P6 FMUL R194, R194, 0.5 ;  /* 0x3f000000c2c2e820 */ /* 0x000fe20000400000 */
[----:B------:R-:W-:Y:S01]  /*12ec0*/  @!P2 FMUL R186, R186, R186 ;  /* 0x000000bababaa220 */ /* 0x000fe20000400000 */
[----:B------:R-:W-:Y:S01]  /*12ed0*/  FSETP.GEU.AND P2, PT, R195, -126, PT ;  /* 0xc2fc0000c300780b */ /* 0x000fe20003f4e000 */
[----:B-1----:R-:W-:Y:S01]  /*12ee0*/  @!P5 FMUL R191, R191, R191 ;  /* 0x000000bfbfbfd220 */ /* 0x002fe20000400000 */
[----:B------:R-:W-:-:S03]  /*12ef0*/  FSETP.GEU.AND P5, PT, R210, -126, PT ;  /* 0xc2fc0000d200780b */ /* 0x000fc60003fae000 */
[----:B------:R-:W1:Y:S02]  /*12f00*/  MUFU.EX2 R194, R194 ;  /* 0x000000c200c27308 */ /* 0x000e640000000800 */
[----:B------:R-:W-:Y:S01]  /*12f10*/  @!P4 FMUL R190, R190, 0.5 ;  /* 0x3f000000bebec820 */ /* 0x000fe20000400000 */
[--C-:B------:R-:W-:Y:S01]  /*12f20*/  FFMA R203, R203, UR4, -R0.reuse ;  /* 0x00000004cbcb7c23 */ /* 0x100fe20008000800 */
[--C-:B------:R-:W-:Y:S01]  /*12f30*/  FFMA R198, R198, UR4, -R0.reuse ;  /* 0x00000004c6c67c23 */ /* 0x100fe20008000800 */
[--C-:B------:R-:W-:Y:S01]  /*12f40*/  FFMA R206, R206, UR4, -R0.reuse ;  /* 0x00000004cece7c23 */ /* 0x100fe20008000800 */
[--C-:B------:R-:W-:Y:S01]  /*12f50*/  FFMA R211, R211, UR4, -R0.reuse ;  /* 0x00000004d3d37c23 */ /* 0x100fe20008000800 */
[----:B--2---:R-:W-:Y:S01]  /*12f60*/  @!P3 FMUL R165, R165, R165 ;  /* 0x000000a5a5a5b220 */ /* 0x004fe20000400000 */
[----:B------:R-:W-:Y:S01]  /*12f70*/  FSETP.GEU.AND P3, PT, R202, -126, PT ;  /* 0xc2fc0000ca00780b */ /* 0x000fe20003f6e000 */
[----:B------:R-:W-:Y:S01]  /*12f80*/  @!P2 FMUL R195, R195, 0.5 ;  /* 0x3f000000c3c3a820 */ /* 0x000fe20000400000 */
[--C-:B------:R-:W-:Y:S01]  /*12f90*/  FFMA R207, R207, UR4, -R0.reuse ;  /* 0x00000004cfcf7c23 */ /* 0x100fe20008000800 */
[--C-:B------:R-:W-:Y:S01]  /*12fa0*/  FFMA R167, R167, UR4, -R0.reuse ;  /* 0x00000004a7a77c23 */ /* 0x100fe20008000800 */
[--C-:B------:R-:W-:Y:S01]  /*12fb0*/  FFMA R183, R183, UR4, -R0.reuse ;  /* 0x00000004b7b77c23 */ /* 0x100fe20008000800 */
[----:B------:R-:W-:Y:S01]  /*12fc0*/  @!P5 FMUL R210, R210, 0.5 ;  /* 0x3f000000d2d2d820 */ /* 0x000fe20000400000 */
[----:B------:R-:W2:Y:S01]  /*12fd0*/  MUFU.EX2 R190, R190 ;  /* 0x000000be00be7308 */ /* 0x000ea20000000800 */
[--C-:B------:R-:W-:Y:S01]  /*12fe0*/  FFMA R199, R199, UR4, -R0.reuse ;  /* 0x00000004c7c77c23 */ /* 0x100fe20008000800 */
[--C-:B------:R-:W-:Y:S01]  /*12ff0*/  FFMA R214, R214, UR4, -R0.reuse ;  /* 0x00000004d6d67c23 */ /* 0x100fe20008000800 */
[----:B------:R-:W-:Y:S01]  /*13000*/  FFMA R215, R215, UR4, -R0 ;  /* 0x00000004d7d77c23 */ /* 0x000fe20008000800 */
[----:B------:R-:W3:Y:S03]  /*13010*/  LDL.LU R187, [R1+0x198] ;  /* 0x0001980001bb7983 */ /* 0x000ee60000300800 */
[----:B------:R-:W-:Y:S01]  /*13020*/  @!P3 FMUL R202, R202, 0.5 ;  /* 0x3f000000cacab820 */ /* 0x000fe20000400000 */
[----:B------:R2:W2:Y:S01]  /*13030*/  MUFU.EX2 R161, R195 ;  /* 0x000000c300a17308 */ /* 0x0004a20000000800 */
[----:B-1----:R-:W-:Y:S01]  /*13040*/  @!P6 FMUL R194, R194, R194 ;  /* 0x000000c2c2c2e220 */ /* 0x002fe20000400000 */
[----:B------:R-:W-:-:S06]  /*13050*/  FSETP.GEU.AND P6, PT, R203, -126, PT ;  /* 0xc2fc0000cb00780b */ /* 0x000fcc0003fce000 */
[----:B------:R-:W1:Y:S01]  /*13060*/  MUFU.EX2 R202, R202 ;  /* 0x000000ca00ca7308 */ /* 0x000e620000000800 */
[----:B--2---:R-:W-:Y:S01]  /*13070*/  @!P4 FMUL R190, R190, R190 ;  /* 0x000000bebebec220 */ /* 0x004fe20000400000 */
[----:B------:R-:W-:Y:S01]  /*13080*/  FSETP.GEU.AND P4, PT, R198, -126, PT ;  /* 0xc2fc0000c600780b */ /* 0x000fe20003f8e000 */
[----:B------:R-:W-:Y:S01]  /*13090*/  FADD R153, R154, R186 ;  /* 0x000000ba9a997221 */ /* 0x000fe20000000000 */
[----:B------:R-:W2:Y:S03]  /*130a0*/  LDL.LU R195, [R1+0x18c] ;  /* 0x00018c0001c37983 */ /* 0x000ea60000300800 */
[----:B------:R-:W-:Y:S01]  /*130b0*/  @!P6 FMUL R203, R203, 0.5 ;  /* 0x3f000000cbcbe820 */ /* 0x000fe20000400000 */
[----:B------:R-:W1:Y:S01]  /*130c0*/  MUFU.EX2 R210, R210 ;  /* 0x000000d200d27308 */ /* 0x000e620000000800 */
[----:B------:R-:W-:Y:S01]  /*130d0*/  @!P2 FMUL R161, R161, R161 ;  /* 0x000000a1a1a1a220 */ /* 0x000fe20000400000 */
[----:B------:R-:W-:-:S05]  /*130e0*/  FSETP.GEU.AND P2, PT, R206, -126, PT ;  /* 0xc2fc0000ce00780b */ /* 0x000fca0003f4e000 */
[----:B------:R-:W-:Y:S01]  /*130f0*/  @!P4 FMUL R198, R198, 0.5 ;  /* 0x3f000000c6c6c820 */ /* 0x000fe20000400000 */
[----:B------:R4:W4:Y:S01]  /*13100*/  MUFU.EX2 R157, R203 ;  /* 0x000000cb009d7308 */ /* 0x0009220000000800 */
[----:B-1----:R-:W-:Y:S01]  /*13110*/  @!P3 FMUL R202, R202, R202 ;  /* 0x000000cacacab220 */ /* 0x002fe20000400000 */
[----:B------:R-:W-:Y:S01]  /*13120*/  FSETP.GEU.AND P3, PT, R211, -126, PT ;  /* 0xc2fc0000d300780b */ /* 0x000fe20003f6e000 */
[----:B------:R-:W-:Y:S01]  /*13130*/  @!P5 FMUL R210, R210, R210 ;  /* 0x000000d2d2d2d220 */ /* 0x000fe20000400000 */
[----:B------:R-:W-:Y:S01]  /*13140*/  FSETP.GEU.AND P5, PT, R207, -126, PT ;  /* 0xc2fc0000cf00780b */ /* 0x000fe20003fae000 */
[----:B------:R-:W-:Y:S02]  /*13150*/  FADD R0, R170, R202 ;  /* 0x000000caaa007221 */ /* 0x000fe40000000000 */
[----:B------:R-:W-:Y:S01]  /*13160*/  @!P2 FMUL R206, R206, 0.5 ;  /* 0x3f000000cecea820 */ /* 0x000fe20000400000 */
[----:B------:R-:W1:Y:S01]  /*13170*/  MUFU.EX2 R198, R198 ;  /* 0x000000c600c67308 */ /* 0x000e620000000800 */
[----:B----4-:R-:W4:Y:S01]  /*13180*/  LDL.LU R203, [R1+0x188] ;  /* 0x0001880001cb7983 */ /* 0x010f220000300800 */
[----:B------:R-:W-:Y:S01]  /*13190*/  FADD R155, R153, R0 ;  /* 0x00000000999b7221 */ /* 0x000fe20000000000 */
[----:B------:R-:W-:Y:S01]  /*131a0*/  FADD R153, R162, R194 ;  /* 0x000000c2a2997221 */ /* 0x000fe20000000000 */
[----:B------:R-:W-:-:S03]  /*131b0*/  FADD R0, R6, R210 ;  /* 0x000000d206007221 */ /* 0x000fc60000000000 */
[----:B------:R-:W-:Y:S01]  /*131c0*/  @!P3 FMUL R211, R211, 0.5 ;  /* 0x3f000000d3d3b820 */ /* 0x000fe20000400000 */
[----:B------:R-:W-:Y:S01]  /*131d0*/  @!P6 FMUL R157, R157, R157 ;  /* 0x0000009d9d9de220 */ /* 0x000fe20000400000 */
[----:B------:R-:W-:Y:S01]  /*131e0*/  FADD R0, R153, R0 ;  /* 0x0000000099007221 */ /* 0x000fe20000000000 */
[----:B------:R-:W1:Y:S01]  /*131f0*/  MUFU.EX2 R206, R206 ;  /* 0x000000ce00ce7308 */ /* 0x000e620000000800 */
[----:B------:R-:W-:Y:S01]  /*13200*/  @!P5 FMUL R207, R207, 0.5 ;  /* 0x3f000000cfcfd820 */ /* 0x000fe20000400000 */
[----:B------:R-:W-:-:S06]  /*13210*/  FSETP.GEU.AND P6, PT, R214, -126, PT ;  /* 0xc2fc0000d600780b */ /* 0x000fcc0003fce000 */
[----:B------:R1:W1:Y:S08]  /*13220*/  MUFU.EX2 R153, R211 ;  /* 0x000000d300997308 */ /* 0x0002700000000800 */
[----:B------:R-:W1:Y:S01]  /*13230*/  MUFU.EX2 R159, R207 ;  /* 0x000000cf009f7308 */ /* 0x000e620000000800 */
[----:B------:R-:W-:Y:S01]  /*13240*/  @!P6 FMUL R214, R214, 0.5 ;  /* 0x3f000000d6d6e820 */ /* 0x000fe20000400000 */
[----:B------:R-:W-:Y:S01]  /*13250*/  FADD R180, R155, R0 ;  /* 0x000000009bb47221 */ /* 0x000fe20000000000 */
[----:B------:R-:W-:Y:S01]  /*13260*/  FADD R155, R181, R165 ;  /* 0x000000a5b59b7221 */ /* 0x000fe20000000000 */
[----:B------:R-:W-:Y:S01]  /*13270*/  FADD R0, R173, R157 ;  /* 0x0000009dad007221 */ /* 0x000fe20000000000 */
[----:B-1----:R-:W-:Y:S01]  /*13280*/  @!P4 FMUL R198, R198, R198 ;  /* 0x000000c6c6c6c220 */ /* 0x002fe20000400000 */
[----:B------:R-:W-:Y:S01]  /*13290*/  @!P2 FMUL R206, R206, R206 ;  /* 0x000000cececea220 */ /* 0x000fe20000400000 */
[----:B------:R-:W-:Y:S01]  /*132a0*/  FSETP.GEU.AND P4, PT, R167, -126, PT ;  /* 0xc2fc0000a700780b */ /* 0x000fe20003f8e000 */
[----:B------:R-:W3:Y:S01]  /*132b0*/  LDL.LU R211, [R1+0x17c] ;  /* 0x00017c0001d37983 */ /* 0x000ee20000300800 */
[----:B------:R-:W-:Y:S01]  /*132c0*/  @!P3 FMUL R153, R153, R153 ;  /* 0x000000999999b220 */ /* 0x000fe20000400000 */
[----:B------:R-:W-:Y:S01]  /*132d0*/  FSETP.GEU.AND P2, PT, R183, -126, PT ;  /* 0xc2fc0000b700780b */ /* 0x000fe20003f4e000 */
[----:B------:R-:W-:Y:S01]  /*132e0*/  FADD R163, R155, R0 ;  /* 0x000000009ba37221 */ /* 0x000fe20000000000 */
[----:B------:R-:W-:Y:S01]  /*132f0*/  FSETP.GEU.AND P3, PT, R199, -126, PT ;  /* 0xc2fc0000c700780b */ /* 0x000fe20003f6e000 */
[----:B------:R-:W1:Y:S01]  /*13300*/  MUFU.EX2 R214, R214 ;  /* 0x000000d600d67308 */ /* 0x000e620000000800 */
[----:B------:R-:W-:Y:S01]  /*13310*/  FADD R155, R177, R161 ;  /* 0x000000a1b19b7221 */ /* 0x000fe20000000000 */
[----:B------:R-:W-:Y:S01]  /*13320*/  @!P5 FMUL R159, R159, R159 ;  /* 0x0000009f9f9fd220 */ /* 0x000fe20000400000 */
[----:B------:R-:W-:Y:S01]  /*13330*/  FSETP.GEU.AND P5, PT, R215, -126, PT ;  /* 0xc2fc0000d700780b */ /* 0x000fe20003fae000 */
[----:B------:R-:W-:-:S03]  /*13340*/  FADD R0, R169, R153 ;  /* 0x00000099a9007221 */ /* 0x000fc60000000000 */
[----:B------:R-:W-:Y:S01]  /*13350*/  @!P4 FMUL R167, R167, 0.5 ;  /* 0x3f000000a7a7c820 */ /* 0x000fe20000400000 */
[----:B------:R-:W2:Y:S01]  /*13360*/  LDL.LU R207, [R1+0x178] ;  /* 0x0001780001cf7983 */ /* 0x000ea20000300800 */
[----:B------:R-:W-:Y:S01]  /*13370*/  FADD R0, R155, R0 ;  /* 0x000000009b007221 */ /* 0x000fe20000000000 */
[----:B------:R-:W-:Y:S01]  /*13380*/  FADD R155, R7, R206 ;  /* 0x000000ce079b7221 */ /* 0x000fe20000000000 */
[----:B------:R-:W-:Y:S01]  /*13390*/  @!P2 FMUL R183, R183, 0.5 ;  /* 0x3f000000b7b7a820 */ /* 0x000fe20000400000 */
[----:B------:R-:W-:Y:S01]  /*133a0*/  @!P3 FMUL R199, R199, 0.5 ;  /* 0x3f000000c7c7b820 */ /* 0x000fe20000400000 */
[----:B------:R-:W-:Y:S01]  /*133b0*/  FADD R178, R163, R0 ;  /* 0x00000000a3b27221 */ /* 0x000fe20000000000 */
[----:B------:R-:W-:Y:S01]  /*133c0*/  FADD R163, R158, R190 ;  /* 0x000000be9ea37221 */ /* 0x000fe20000000000 */
[----:B------:R-:W-:Y:S01]  /*133d0*/  FMUL R0, R172, UR4 ;  /* 0x00000004ac007c20 */ /* 0x000fe20008400000 */
[----:B------:R1:W1:Y:S01]  /*133e0*/  MUFU.EX2 R179, R167 ;  /* 0x000000a700b37308 */ /* 0x0002620000000800 */
[----:B------:R-:W-:Y:S01]  /*133f0*/  @!P5 FMUL R215, R215, 0.5 ;  /* 0x3f000000d7d7d820 */ /* 0x000fe20000400000 */
[----:B------:R-:W-:Y:S01]  /*13400*/  FADD R174, R163, R155 ;  /* 0x0000009ba3ae7221 */ /* 0x000fe20000000000 */
[----:B-1----:R-:W-:Y:S01]  /*13410*/  @!P6 FMUL R214, R214, R214 ;  /* 0x000000d6d6d6e220 */ /* 0x002fe20000400000 */
[----:B------:R-:W-:-:S04]  /*13420*/  FSETP.GEU.AND P6, PT, R0, -126, PT ;  /* 0xc2fc00000000780b */ /* 0x000fc80003fce000 */
[----:B------:R-:W1:Y:S01]  /*13430*/  MUFU.EX2 R171, R183 ;  /* 0x000000b700ab7308 */ /* 0x000e620000000800 */
[----:B------:R-:W-:-:S07]  /*13440*/  FADD R172, R166, R198 ;  /* 0x000000c6a6ac7221 */ /* 0x000fce0000000000 */
[----:B------:R-:W1:Y:S01]  /*13450*/  MUFU.EX2 R163, R199 ;  /* 0x000000c700a37308 */ /* 0x000e620000000800 */
[----:B------:R-:W-:-:S07]  /*13460*/  FADD R167, R3, R214 ;  /* 0x000000d603a77221 */ /* 0x000fce0000000000 */
[----:B------:R1:W1:Y:S01]  /*13470*/  MUFU.EX2 R155, R215 ;  /* 0x000000d7009b7308 */ /* 0x0002620000000800 */
[----:B------:R-:W-:Y:S01]  /*13480*/  FADD R167, R172, R167 ;  /* 0x000000a7aca77221 */ /* 0x000fe20000000000 */
[----:B------:R-:W-:Y:S01]  /*13490*/  @!P6 FMUL R0, R0, 0.5 ;  /* 0x3f0000000000e820 */ /* 0x000fe20000400000 */
[----:B------:R-:W-:Y:S01]  /*134a0*/  FADD R172, R8, R191 ;  /* 0x000000bf08ac7221 */ /* 0x000fe20000000000 */
[----:B------:R-:W-:Y:S01]  /*134b0*/  @!P4 FMUL R179, R179, R179 ;  /* 0x000000b3b3b3c220 */ /* 0x000fe20000400000 */
[----:B------:R-:W-:Y:S01]  /*134c0*/  FADD R176, R174, R167 ;  /* 0x000000a7aeb07221 */ /* 0x000fe20000000000 */
[----:B------:R-:W-:Y:S01]  /*134d0*/  FADD R167, R175, R159 ;  /* 0x0000009fafa77221 */ /* 0x000fe20000000000 */
[----:B-1----:R-:W-:Y:S01]  /*134e0*/  @!P2 FMUL R171, R171, R171 ;  /* 0x000000abababa220 */ /* 0x002fe20000400000 */
[----:B------:R-:W4:Y:S01]  /*134f0*/  LDL.LU R183, [R1+0x16c] ;  /* 0x00016c0001b77983 */ /* 0x000f220000300800 */
[----:B------:R-:W-:Y:S01]  /*13500*/  @!P3 FMUL R163, R163, R163 ;  /* 0x000000a3a3a3b220 */ /* 0x000fe20000400000 */
[----:B------:R-:W-:Y:S01]  /*13510*/  FADD R174, R172, R167 ;  /* 0x000000a7acae7221 */ /* 0x000fe20000000000 */
[----:B------:R-:W1:Y:S01]  /*13520*/  MUFU.EX2 R0, R0 ;  /* 0x0000000000007308 */ /* 0x000e620000000800 */
[----:B------:R-:W3:Y:S01]  /*13530*/  LDL.LU R199, [R1+0x168] ;  /* 0x0001680001c77983 */ /* 0x000ee20000300800 */
[----:B------:R-:W-:-:S03]  /*13540*/  FADD R172, R179, R163 ;  /* 0x000000a3b3ac7221 */ /* 0x000fc60000000000 */
[----:B------:R-:W2:Y:S01]  /*13550*/  LDL.LU R215, [R1+0x15c] ;  /* 0x00015c0001d77983 */ /* 0x000ea20000300800 */
[----:B------:R-:W-:-:S04]  /*13560*/  @!P5 FMUL R155, R155, R155 ;  /* 0x0000009b9b9bd220 */ /* 0x000fc80000400000 */
[----:B------:R-:W-:-:S04]  /*13570*/  FADD R167, R171, R155 ;  /* 0x0000009baba77221 */ /* 0x000fc80000000000 */
[----:B------:R-:W-:-:S04]  /*13580*/  FADD R167, R172, R167 ;  /* 0x000000a7aca77221 */ /* 0x000fc80000000000 */
[----:B------:R-:W-:Y:S01]  /*13590*/  FADD R167, R174, R167 ;  /* 0x000000a7aea77221 */ /* 0x000fe20000000000 */
[----:B------:R-:W-:Y:S01]  /*135a0*/  FADD R172, R180, R176 ;  /* 0x000000b0b4ac7221 */ /* 0x000fe20000000000 */
[----:B-1----:R-:W-:Y:S01]  /*135b0*/  @!P6 FMUL R0, R0, R0 ;  /* 0x000000000000e220 */ /* 0x002fe20000400000 */
[----:B------:R-:W4:Y:S01]  /*135c0*/  LDL.LU R174, [R1+0x158] ;  /* 0x0001580001ae7983 */ /* 0x000f220000300800 */
[----:B------:R-:W-:-:S03]  /*135d0*/  FADD R167, R178, R167 ;  /* 0x000000a7b2a77221 */ /* 0x000fc60000000000 */
[----:B------:R-:W3:Y:S01]  /*135e0*/  LDL.LU R178, [R1+0x14c] ;  /* 0x00014c0001b27983 */ /* 0x000ee20000300800 */
[----:B------:R-:W-:Y:S01]  /*135f0*/  FADD R167, R172, R167 ;  /* 0x000000a7aca77221 */ /* 0x000fe20000000000 */
[----:B------:R-:W-:Y:S02]  /*13600*/  F2FP.BF16.F32.PACK_AB R180, R23, R216 ;  /* 0x000000d817b4723e */ /* 0x000fe400000010ff */
[----:B------:R-:W2:Y:S01]  /*13610*/  LDL.LU R176, [R1+0x148] ;  /* 0x0001480001b07983 */ /* 0x000ea20000300800 */
[----:B------:R-:W-:Y:S01]  /*13620*/  FFMA R227, R0, R227, R167 ;  /* 0x000000e300e37223 */ /* 0x000fe200000000a7 */
[----:B------:R-:W-:Y:S02]  /*13630*/  FMUL R102, R102, R0 ;  /* 0x0000000066667220 */ /* 0x000fe40000400000 */
[----:B------:R-:W4:Y:S01]  /*13640*/  LDL.LU R172, [R1+0x13c] ;  /* 0x00013c0001ac7983 */ /* 0x000f220000300800 */
[----:B------:R-:W-:Y:S01]  /*13650*/  F2FP.BF16.F32.PACK_AB R182, R20, R22 ;  /* 0x0000001614b6723e */ /* 0x000fe200000010ff */
[----:B------:R-:W-:-:S02]  /*13660*/  FMUL R103, R103, R0 ;  /* 0x0000000067677220 */ /* 0x000fc40000400000 */
[----:B------:R-:W3:Y:S01]  /*13670*/  LDL.LU R167, [R1+0x138] ;  /* 0x0001380001a77983 */ /* 0x000ee20000300800 */
[----:B------:R-:W-:-:S03]  /*13680*/  FMUL R106, R106, R0 ;  /* 0x000000006a6a7220 */ /* 0x000fc60000400000 */
[----:B------:R-:W2:Y:S04]  /*13690*/  LDL.LU R216, [R1+0x128] ;  /* 0x0001280001d87983 */ /* 0x000ea80000300800 */
[----:B------:R-:W4:Y:S01]  /*136a0*/  LDL.LU R23, [R1+0x12c] ;  /* 0x00012c0001177983 */ /* 0x000f220000300800 */
[----:B------:R-:W-:-:S03]  /*136b0*/  FMUL R107, R107, R0 ;  /* 0x000000006b6b7220 */ /* 0x000fc60000400000 */
[----:B------:R-:W3:Y:S01]  /*136c0*/  LDL.LU R22, [R1+0x11c] ;  /* 0x00011c0001167983 */ /* 0x000ee20000300800 */
[-C--:B------:R-:W-:Y:S01]  /*136d0*/  FMUL R110, R110, R0.reuse ;  /* 0x000000006e6e7220 */ /* 0x080fe20000400000 */
[-C--:B------:R-:W-:Y:S01]  /*136e0*/  FMUL R111, R111, R0.reuse ;  /* 0x000000006f6f7220 */ /* 0x080fe20000400000 */
[-C--:B------:R-:W-:Y:S01]  /*136f0*/  FMUL R114, R114, R0.reuse ;  /* 0x0000000072727220 */ /* 0x080fe20000400000 */
[----:B------:R1:W-:Y:S01]  /*13700*/  STL [R1+0x8], R102 ;  /* 0x0000086601007387 */ /* 0x0003e20000100800 */
        /* <DEDUP_REMOVED lines=9> */
[----:B-1----:R-:W4:Y:S01]  /*137a0*/  LDL.LU R102, [R1+0x340] ;  /* 0x0003400001667983 */ /* 0x002f220000300800 */
        /* <DEDUP_REMOVED lines=37> */
[----:B------:R-:W-:Y:S01]  /*13a00*/  ULEA UR6, UR5, UR37, 0x3 ;  /* 0x0000002505067291 */ /* 0x000fe2000f8e183f */
[----:B------:R-:W-:Y:S01]  /*13a10*/  SHF.L.U32 R20, R218, 0x1f, RZ ;  /* 0x0000001fda147819 */ /* 0x000fe200000006ff */
[----:B-1----:R-:W4:Y:S04]  /*13a20*/  LDL.LU R107, [R1+0x334] ;  /* 0x00033400016b7983 */ /* 0x002f280000300800 */
[----:B------:R1:W-:Y:S03]  /*13a30*/  STL [R1+0x28], R110 ;  /* 0x0000286e01007387 */ /* 0x0003e60000100800 */
[----:B------:R1:W2:Y:S02]  /*13a40*/  SYNCS.PHASECHK.TRANS64.TRYWAIT P2, [UR6+0xc4400], R20 ;  /* 0x0c440014ff0075a7 */ /* 0x0002a40008040146 */
[----:B-1----:R-:W4:Y:S04]  /*13a50*/  LDL.LU R110, [R1+0x330] ;  /* 0x00033000016e7983 */ /* 0x002f280000300800 */
[----:B------:R1:W-:Y:S04]  /*13a60*/  STL [R1+0x2c], R111 ;  /* 0x00002c6f01007387 */ /* 0x0003e80000100800 */
        /* <DEDUP_REMOVED lines=42> */
[----:B-1----:R1:W5:Y:S04]  /*13d10*/  LDL.LU R235, [R1+0x2d8] ;  /* 0x0002d80001eb7983 */ /* 0x0023680000300800 */
[----:B------:R2:W-:Y:S04]  /*13d20*/  STL [R1+0xdc], R234 ;  /* 0x0000dcea01007387 */ /* 0x0005e80000100800 */
[----:B--2---:R1:W5:Y:S04]  /*13d30*/  LDL.LU R234, [R1+0x2d4] ;  /* 0x0002d40001ea7983 */ /* 0x0043680000300800 */
[----:B------:R2:W-:Y:S01]  /*13d40*/  STL [R1+0xe8], R233 ;  /* 0x0000e8e901007387 */ /* 0x0005e20000100800 */
[----:B---3--:R-:W-:-:S03]  /*13d50*/  FMUL R22, R22, R0 ;  /* 0x0000000016167220 */ /* 0x008fc60000400000 */
[----:B--2---:R1:W5:Y:S04]  /*13d60*/  LDL.LU R233, [R1+0x2d0] ;  /* 0x0002d00001e97983 */ /* 0x0043680000300800 */
[----:B------:R2:W-:Y:S01]  /*13d70*/  STL [R1+0xec], R232 ;  /* 0x0000ece801007387 */ /* 0x0005e20000100800 */
[-C--:B------:R-:W-:Y:S01]  /*13d80*/  FMUL R216, R216, R0.reuse ;  /* 0x00000000d8d87220 */ /* 0x080fe20000400000 */
[-C--:B----4-:R-:W-:Y:S02]  /*13d90*/  FMUL R23, R23, R0.reuse ;  /* 0x0000000017177220 */ /* 0x090fe40000400000 */
[----:B--2---:R1:W5:Y:S04]  /*13da0*/  LDL.LU R232, [R1+0x2cc] ;  /* 0x0002cc0001e87983 */ /* 0x0043680000300800 */
[----:B------:R2:W-:Y:S01]  /*13db0*/  STL [R1+0xf8], R231 ;  /* 0x0000f8e701007387 */ /* 0x0005e20000100800 */
[-C--:B------:R-:W-:Y:S01]  /*13dc0*/  FMUL R167, R167, R0.reuse ;  /* 0x00000000a7a77220 */ /* 0x080fe20000400000 */
[----:B------:R-:W-:-:S02]  /*13dd0*/  FMUL R172, R172, R0 ;  /* 0x00000000acac7220 */ /* 0x000fc40000400000 */
[----:B--2---:R1:W5:Y:S04]  /*13de0*/  LDL.LU R231, [R1+0x2c8] ;  /* 0x0002c80001e77983 */ /* 0x0043680000300800 */
[----:B------:R2:W-:Y:S01]  /*13df0*/  STL [R1+0xfc], R230 ;  /* 0x0000fce601007387 */ /* 0x0005e20000100800 */
[-C--:B------:R-:W-:Y:S01]  /*13e00*/  FMUL R176, R176, R0.reuse ;  /* 0x00000000b0b07220 */ /* 0x080fe20000400000 */
[-C--:B------:R-:W-:Y:S02]  /*13e10*/  FMUL R178, R178, R0.reuse ;  /* 0x00000000b2b27220 */ /* 0x080fe40000400000 */
        /* <DEDUP_REMOVED lines=13> */
[----:B------:R-:W-:Y:S04]  /*13ef0*/  STL [R1+0x11c], R22 ;  /* 0x00011c1601007387 */ /* 0x000fe80000100800 */
[----:B------:R-:W-:Y:S04]  /*13f00*/  STL [R1+0x128], R216 ;  /* 0x000128d801007387 */ /* 0x000fe80000100800 */
[----:B------:R-:W-:Y:S04]  /*13f10*/  STL [R1+0x12c], R23 ;  /* 0x00012c1701007387 */ /* 0x000fe80000100800 */
[----:B------:R-:W-:Y:S04]  /*13f20*/  STL [R1+0x138], R167 ;  /* 0x000138a701007387 */ /* 0x000fe80000100800 */
[----:B------:R-:W-:Y:S01]  /*13f30*/  STL [R1+0x13c], R172 ;  /* 0x00013cac01007387 */ /* 0x000fe20000100800 */
[----:B------:R-:W-:-:S03]  /*13f40*/  FMUL R203, R203, R0 ;  /* 0x00000000cbcb7220 */ /* 0x000fc60000400000 */
[----:B------:R-:W-:Y:S01]  /*13f50*/  STL [R1+0x148], R176 ;  /* 0x000148b001007387 */ /* 0x000fe20000100800 */
[----:B------:R-:W-:-:S03]  /*13f60*/  FMUL R195, R195, R0 ;  /* 0x00000000c3c37220 */ /* 0x000fc60000400000 */
[----:B------:R-:W-:Y:S01]  /*13f70*/  STL [R1+0x14c], R178 ;  /* 0x00014cb201007387 */ /* 0x000fe20000100800 */
[----:B------:R-:W-:-:S03]  /*13f80*/  FMUL R187, R187, R0 ;  /* 0x00000000bbbb7220 */ /* 0x000fc60000400000 */
        /* <DEDUP_REMOVED lines=22> */
[----:B------:R-:W-:Y:S01]  /*140f0*/  F2FP.BF16.F32.PACK_AB R181, R181, R154 ;  /* 0x0000009ab5b5723e */ /* 0x000fe200000010ff */
[----:B------:R-:W-:Y:S01]  /*14100*/  FMUL R26, R26, R0 ;  /* 0x000000001a1a7220 */ /* 0x000fe20000400000 */
[----:B--2---:R-:W-:Y:S01]  /*14110*/  F2FP.BF16.F32.PACK_AB R183, R8, R158 ;  /* 0x0000009e08b7723e */ /* 0x004fe200000010ff */
[----:B------:R-:W-:Y:S01]  /*14120*/  FMUL R27, R27, R0 ;  /* 0x000000001b1b7220 */ /* 0x000fe20000400000 */
[----:B------:R-:W-:Y:S01]  /*14130*/  F2FP.BF16.F32.PACK_AB R177, R177, R162 ;  /* 0x000000a2b1b1723e */ /* 0x000fe200000010ff */
[----:B------:R-:W-:Y:S01]  /*14140*/  FMUL R30, R30, R0 ;  /* 0x000000001e1e7220 */ /* 0x000fe20000400000 */
[----:B------:R-:W-:Y:S01]  /*14150*/  F2FP.BF16.F32.PACK_AB R179, R179, R166 ;  /* 0x000000a6b3b3723e */ /* 0x000fe200000010ff */
[----:B------:R-:W-:Y:S01]  /*14160*/  FMUL R31, R31, R0 ;  /* 0x000000001f1f7220 */ /* 0x000fe20000400000 */
[----:B------:R-:W-:Y:S01]  /*14170*/  F2FP.BF16.F32.PACK_AB R173, R173, R170 ;  /* 0x000000aaadad723e */ /* 0x000fe200000010ff */
        /* <DEDUP_REMOVED lines=60> */
[----:B------:R-:W-:-:S02]  /*14540*/  F2FP.BF16.F32.PACK_AB R176, R19, R21 ;  /* 0x0000001513b0723e */ /* 0x000fc400000010ff */
[----:B------:R-:W-:Y:S02]  /*14550*/  F2FP.BF16.F32.PACK_AB R178, R17, R18 ;  /* 0x0000001211b2723e */ /* 0x000fe400000010ff */
[----:B------:R-:W-:Y:S02]  /*14560*/  F2FP.BF16.F32.PACK_AB R172, R15, R16 ;  /* 0x000000100fac723e */ /* 0x000fe400000010ff */
[----:B------:R-:W-:Y:S02]  /*14570*/  F2FP.BF16.F32.PACK_AB R174, R13, R14 ;  /* 0x0000000e0dae723e */ /* 0x000fe400000010ff */
[----:B------:R-:W-:Y:S02]  /*14580*/  F2FP.BF16.F32.PACK_AB R175, R175, R7 ;  /* 0x00000007afaf723e */ /* 0x000fe400000010ff */
[----:B------:R-:W-:Y:S02]  /*14590*/  F2FP.BF16.F32.PACK_AB R168, R168, R12 ;  /* 0x0000000ca8a8723e */ /* 0x000fe400000010ff */
        /* <DEDUP_REMOVED lines=17> */
[----:B------:R-:W-:Y:S01]  /*146b0*/  F2FP.BF16.F32.PACK_AB R154, R10, R212 ;  /* 0x000000d40a9a723e */ /* 0x000fe200000010ff */
[----:B-1----:R-:W-:Y:S06]  /*146c0*/  @!P0 BRA `(.L_x_29) ;  /* 0x0000000000048947 */ /* 0x002fec0003800000 */
[----:B------:R-:W-:Y:S01]  /*146d0*/  BPT.TRAP 0x1 ;  /* 0x000000040000795c */ /* 0x000fe20000300000 */
.L_x_29:
[----:B------:R-:W-:Y:S05]  /*146e0*/  @P2 BRA `(.L_x_30) ;  /* 0x0000000000082947 */ /* 0x000fea0003800000 */
[----:B------:R-:W1:Y:S02]  /*146f0*/  SYNCS.PHASECHK.TRANS64.TRYWAIT P2, [UR6+0xc4400], R20 ;  /* 0x0c440014ff0075a7 */ /* 0x000e640008040146 */
[----:B-1----:R-:W-:Y:S05]  /*14700*/  @!P2 BRA `(.L_x_31) ;  /* 0x0000023400f8a947 */ /* 0x002fea0003800000 */
.L_x_30:
        /* <DEDUP_REMOVED lines=64> */
[----:B--2---:R-:W2:Y:S04]  /*14b10*/  LDL.LU.64 R24, [R1] ;  /* 0x0000000001187983 */ /* 0x004ea80000300a00 */
        /* <DEDUP_REMOVED lines=63> */
[----:B------:R-:W-:Y:S01]  /*14f10*/  ULEA UR6, UR5, UR38, 0xd ;  /* 0x0000002605067291 */ /* 0x000fe2000f8e683f */
[----:B------:R-:W-:-:S02]  /*14f20*/  UMOV UR11, 0x40000040 ;  /* 0x40000040000b7882 */ /* 0x000fc40000000000 */
[----:B------:R-:W-:Y:S04]  /*14f30*/  STL [R1+0xcf4], R168 ;  /* 0x000cf4a801007387 */ /* 0x000fe80000100800 */
        /* <DEDUP_REMOVED lines=13> */
[----:B-----5:R-:W-:Y:S04]  /*15010*/  STL [R1+0x4ec], R235 ;  /* 0x0004eceb01007387 */ /* 0x020fe80000100800 */
        /* <DEDUP_REMOVED lines=12> */
[----:B------:R3:W-:Y:S01]  /*150e0*/  STL [R1+0x4b8], R2 ;  /* 0x0004b80201007387 */ /* 0x0007e20000100800 */
[----:B--2---:R-:W-:-:S06]  /*150f0*/  WARPGROUP.ARRIVE ;  /* 0x00000000000079c5 */ /* 0x004fcc0000000000 */
[----:B------:R-:W-:Y:S03]  /*15100*/  HGMMA.64x256x16.F32.BF16 R24, R180, gdesc[UR8].tnspB, R24, gsb0 ;  /* 0x43e00008b4187df0 */ /* 0x000fe60008001818 */
[----:B------:R-:W-:Y:S02]  /*15110*/  WARPGROUP.DEPBAR.LE gsb0, 0x0 ;  /* 0x00008000000079c5 */ /* 0x000fe40000010000 */
[----:B------:R-:W-:Y:S01]  /*15120*/  STL.64 [R1], R24 ;  /* 0x0000001801007387 */ /* 0x000fe20000100a00 */
[----:B---3--:R-:W-:Y:S01]  /*15130*/  MOV R2, R150 ;  /* 0x0000009600027202 */ /* 0x008fe20000000f00 */
[----:B------:R-:W-:Y:S01]  /*15140*/  IMAD.MOV.U32 R3, RZ, RZ, R149 ;  /* 0x000000ffff037224 */ /* 0x000fe200078e0095 */
[----:B-1----:R-:W-:Y:S01]  /*15150*/  MOV R0, R151 ;  /* 0x0000009700007202 */ /* 0x002fe20000000f00 */
[----:B------:R-:W-:Y:S01]  /*15160*/  STL.64 [R1+0x8], R26 ;  /* 0x0000081a01007387 */ /* 0x000fe20000100a00 */
[----:B------:R-:W-:Y:S01]  /*15170*/  MOV R4, R148 ;  /* 0x0000009400047202 */ /* 0x000fe20000000f00 */
[----:B------:R-:W-:Y:S01]  /*15180*/  IMAD.MOV.U32 R6, RZ, RZ, R146 ;  /* 0x000000ffff067224 */ /* 0x000fe200078e0092 */
[----:B------:R-:W-:Y:S01]  /*15190*/  MOV R5, R147 ;  /* 0x0000009300057202 */ /* 0x000fe20000000f00 */
        /* <DEDUP_REMOVED lines=72> */
[----:B------:R1:W-:Y:S01]  /*15620*/  STL [R1+0xa0], R64 ;  /* 0x0000a04001007387 */ /* 0x0003e20000100800 */
[----:B------:R-:W-:Y:S01]  /*15630*/  MOV R210, R90 ;  /* 0x0000005a00d27202 */ /* 0x000fe20000000f00 */
[----:B------:R-:W-:Y:S01]  /*15640*/  IMAD.MOV.U32 R211, RZ, RZ, R89 ;  /* 0x000000ffffd37224 */ /* 0x000fe200078e0059 */
[----:B------:R-:W-:Y:S01]  /*15650*/  MOV R209, R91 ;  /* 0x0000005b00d17202 */ /* 0x000fe20000000f00 */
[----:B------:R-:W2:Y:S01]  /*15660*/  LDL.LU.64 R150, [R1+0x12c0] ;  /* 0x0012c00001967983 */ /* 0x000ea20000300a00 */
        /* <DEDUP_REMOVED lines=88> */
[----:B------:R-:W-:-:S02]  /*15bf0*/  UMOV UR11, 0x40000040 ;  /* 0x40000040000b7882 */ /* 0x000fc40000000000 */
[----:B------:R-:W-:Y:S04]  /*15c00*/  STL.64 [R1+0x10c0], R174 ;  /* 0x0010c0ae01007387 */ /* 0x000fe80000100a00 */
[----:B------:R-:W-:Y:S04]  /*15c10*/  STL.64 [R1+0x10b8], R172 ;  /* 0x0010b8ac01007387 */ /* 0x000fe80000100a00 */
[----:B------:R-:W-:Y:S04]  /*15c20*/  STL.64 [R1+0x10b0], R166 ;  /* 0x0010b0a601007387 */ /* 0x000fe80000100a00 */
[----:B------:R-:W-:Y:S04]  /*15c30*/  STL.64 [R1+0x10a8], R164 ;  /* 0x0010a8a401007387 */ /* 0x000fe80000100a00 */
        /* <DEDUP_REMOVED lines=184> */
[----:B------:R-:W-:Y:S01]  /*167c0*/  UIADD3 UR10, UR6, 0x80, URZ ;  /* 0x00000080060a7890 */ /* 0x000fe2000fffe03f */
[----:B------:R-:W-:-:S04]  /*167d0*/  UMOV UR11, 0x40000040 ;  /* 0x40000040000b7882 */ /* 0x000fc80000000000 */
        /* <DEDUP_REMOVED lines=126> */
[----:B------:R-:W-:Y:S01]  /*16fc0*/  UMOV UR11, 0x40000040 ;  /* 0x40000040000b7882 */ /* 0x000fe20000000000 */
[----:B--2---:R-:W-:-:S07]  /*16fd0*/  WARPGROUP.ARRIVE ;  /* 0x00000000000079c5 */ /* 0x004fce0000000000 */
        /* <DEDUP_REMOVED lines=150> */
[----:B------:R-:W-:-:S03]  /*17940*/  IMAD.MOV.U32 R0, RZ, RZ, R151 ;  /* 0x000000ffff007224 */ /* 0x000fc600078e0097 */
[----:B------:R-:W-:Y:S01]  /*17950*/  STL.64 [R1+0x70], R52 ;  /* 0x0000703401007387 */ /* 0x000fe20000100a00 */
[----:B------:R-:W-:Y:S01]  /*17960*/  IMAD.MOV.U32 R4, RZ, RZ, R148 ;  /* 0x000000ffff047224 */ /* 0x000fe200078e0094 */
[----:B------:R-:W-:Y:S02]  /*17970*/  MOV R3, R149 ;  /* 0x0000009500037202 */ /* 0x000fe40000000f00 */
[----:B------:R-:W-:Y:S01]  /*17980*/  STL.64 [R1+0x78], R54 ;  /* 0x0000783601007387 */ /* 0x000fe20000100a00 */
[----:B------:R-:W-:-:S03]  /*17990*/  MOV R6, R146 ;  /* 0x0000009200067202 */ /* 0x000fc60000000f00 */
[----:B------:R1:W-:Y:S01]  /*179a0*/  STL [R1+0x80], R56 ;  /* 0x0000803801007387 */ /* 0x0003e20000100800 */
        /* <DEDUP_REMOVED lines=248> */
[----:B------:R-:W-:-:S03]  /*18930*/  MOV R73, R168 ;  /* 0x000000a800497202 */ /* 0x000fc60000000f00 */
        /* <DEDUP_REMOVED lines=643> */
[----:B------:R-:W-:-:S03]  /*1b170*/  MOV R63, R162 ;  /* 0x000000a2003f7202 */ /* 0x000fc60000000f00 */
[----:B------:R-:W2:Y:S01]  /*1b180*/  LDL.LU R59, [R1+0x6c] ;  /* 0x00006c00013b7983 */ /* 0x000ea20000300800 */
[----:B------:R-:W-:-:S03]  /*1b190*/  IMAD.MOV.U32 R64, RZ, RZ, R163 ;  /* 0x000000ffff407224 */ /* 0x000fc600078e00a3 */
        /* <DEDUP_REMOVED lines=232> */
[----:B------:R-:W-:Y:S01]  /*1c020*/  UMOV UR11, 0x40000040 ;  /* 0x40000040000b7882 */ /* 0x000fe20000000000 */
[----:B---3--:R-:W-:-:S07]  /*1c030*/  WARPGROUP.ARRIVE ;  /* 0x00000000000079c5 */ /* 0x008fce0000000000 */
        /* <DEDUP_REMOVED lines=408> */
[----:B------:R-:W2:Y:S04]  /*1d9c0*/  LDL.LU R46, [R1+0x58] ;  /* 0x00005800012e7983 */ /* 0x000ea80000300800 */
[----:B------:R-:W2:Y:S01]  /*1d9d0*/  LDL.LU R47, [R1+0x5c] ;  /* 0x00005c00012f7983 */ /* 0x000ea20000300800 */
[----:B------:R-:W-:-:S03]  /*1d9e0*/  IMAD.MOV.U32 R51, RZ, RZ, R152 ;  /* 0x000000ffff337224 */ /* 0x000fc600078e0098 */
[----:B------:R-:W2:Y:S01]  /*1d9f0*/  LDL.LU R48, [R1+0x60] ;  /* 0x0000600001307983 */ /* 0x000ea20000300800 */
[----:B------:R-:W-:-:S03]  /*1da00*/  MOV R52, R153 ;  /* 0x0000009900347202 */ /* 0x000fc60000000f00 */
[----:B------:R-:W3:Y:S01]  /*1da10*/  LDL.LU R155, [R1+0x500] ;  /* 0x00050000019b7983 */ /* 0x000ee20000300800 */
[----:B------:R-:W-:-:S03]  /*1da20*/  MOV R53, R154 ;  /* 0x0000009a00357202 */ /* 0x000fc60000000f00 */
[----:B------:R-:W3:Y:S04]  /*1da30*/  LDL.LU R214, [R1+0x4fc] ;  /* 0x0004fc0001d67983 */ /* 0x000ee80000300800 */
        /* <DEDUP_REMOVED lines=74> */
[----:B------:R-:W-:-:S02]  /*1dee0*/  MOV R107, R184 ;  /* 0x000000b8006b7202 */ /* 0x000fc40000000f00 */
[----:B------:R-:W-:Y:S01]  /*1def0*/  MOV R109, R182 ;  /* 0x000000b6006d7202 */ /* 0x000fe20000000f00 */
[----:B------:R1:W5:Y:S01]  /*1df00*/  LDL.LU R234, [R1+0x4e8] ;  /* 0x0004e80001ea7983 */ /* 0x0003620000300800 */
[----:B------:R-:W-:Y:S02]  /*1df10*/  MOV R110, R181 ;  /* 0x000000b5006e7202 */ /* 0x000fe40000000f00 */
[----:B------:R-:W-:Y:S01]  /*1df20*/  MOV R112, R179 ;  /* 0x000000b300707202 */ /* 0x000fe20000000f00 */
[----:B------:R1:W5:Y:S01]  /*1df30*/  LDL.LU R233, [R1+0x4e4] ;  /* 0x0004e40001e97983 */ /* 0x0003620000300800 */
[----:B------:R-:W-:Y:S02]  /*1df40*/  MOV R113, R178 ;  /* 0x000000b200717202 */ /* 0x000fe40000000f00 */
        /* <DEDUP_REMOVED lines=33> */
[----:B------:R-:W-:Y:S02]  /*1e160*/  MOV R148, R7 ;  /* 0x0000000700947202 */ /* 0x000fe40000000f00 */
[----:B------:R-:W-:Y:S02]  /*1e170*/  MOV R149, R6 ;  /* 0x0000000600957202 */ /* 0x000fe40000000f00 */
[----:B------:R-:W-:Y:S02]  /*1e180*/  MOV R151, R0 ;  /* 0x0000000000977202 */ /* 0x000fe40000000f00 */
        /* <DEDUP_REMOVED lines=138> */
[----:B-1----:R-:W-:Y:S05]  /*1ea30*/  @!P0 BRA `(.L_x_32) ;  /* 0x0000000000048947 */ /* 0x002fea0003800000 */
[----:B------:R-:W-:Y:S01]  /*1ea40*/  BPT.TRAP 0x1 ;  /* 0x000000040000795c */ /* 0x000fe20000300000 */
.L_x_32:
[----:B------:R-:W-:-:S04]  /*1ea50*/  ULEA UR6, UR7, UR37, 0x3 ;  /* 0x0000002507067291 */ /* 0x000fc8000f8e183f */
[----:B------:R-:W-:-:S04]  /*1ea60*/  UIADD3 UR6, UR6, 0xc4428, URZ ;  /* 0x000c442806067890 */ /* 0x000fc8000fffe03f */
[----:B------:R-:W-:-:S09]  /*1ea70*/  UPRMT UR6, URZ, 0x654, UR6 ;  /* 0x000006543f067896 */ /* 0x000fd20008000006 */
[----:B------:R-:W-:Y:S01]  /*1ea80*/  SYNCS.ARRIVE.TRANS64.RED.A1T0 RZ, [UR6], RZ ;  /* 0x000000ffffff79a7 */ /* 0x000fe20008100406 */
[----:B------:R-:W-:Y:S05]  /*1ea90*/  @P1 BRA `(.L_x_33) ;  /* 0x0000000000041947 */ /* 0x000fea0003800000 */
[----:B------:R-:W-:Y:S01]  /*1eaa0*/  BPT.TRAP 0x1 ;  /* 0x000000040000795c */ /* 0x000fe20000300000 */
.L_x_33:
[----:B------:R-:W-:-:S04]  /*1eab0*/  UIADD3 UR6, UR7, 0x1, URZ ;  /* 0x0000000107067890 */ /* 0x000fc8000fffe03f */
[----:B------:R-:W-:-:S04]  /*1eac0*/  UISETP.NE.AND UP0, UPT, UR6, 0x5, UPT ;  /* 0x000000050600788c */ /* 0x000fc8000bf05270 */
[----:B------:R-:W-:Y:S01]  /*1ead0*/  USEL UR6, UR6, URZ, UP0 ;  /* 0x0000003f06067287 */ /* 0x000fe20008000000 */
[----:B------:R-:W-:Y:S11]  /*1eae0*/  @!P0 BRA `(.L_x_34) ;  /* 0x0000000000048947 */ /* 0x000ff60003800000 */
[----:B------:R-:W-:Y:S01]  /*1eaf0*/  BPT.TRAP 0x1 ;  /* 0x000000040000795c */ /* 0x000fe20000300000 */
.L_x_34:
[----:B------:R-:W-:-:S04]  /*1eb00*/  ULEA UR7, UR6, UR37, 0x3 ;  /* 0x0000002506077291 */ /* 0x000fc8000f8e183f */
[----:B------:R-:W-:-:S04]  /*1eb10*/  UIADD3 UR7, UR7, 0xc4428, URZ ;  /* 0x000c442807077890 */ /* 0x000fc8000fffe03f */
[----:B------:R-:W-:-:S09]  /*1eb20*/  UPRMT UR7, URZ, 0x654, UR7 ;  /* 0x000006543f077896 */ /* 0x000fd20008000007 */
[----:B------:R-:W-:Y:S01]  /*1eb30*/  SYNCS.ARRIVE.TRANS64.RED.A1T0 RZ, [UR7], RZ ;  /* 0x000000ffffff79a7 */ /* 0x000fe20008100407 */
[----:B------:R-:W-:Y:S05]  /*1eb40*/  @P1 BRA `(.L_x_35) ;  /* 0x0000000000041947 */ /* 0x000fea0003800000 */
[----:B------:R-:W-:Y:S01]  /*1eb50*/  BPT.TRAP 0x1 ;  /* 0x000000040000795c */ /* 0x000fe20000300000 */
.L_x_35:
[----:B------:R-:W-:Y:S01]  /*1eb60*/  UIADD3 UR5, UR5, 0x1, URZ ;  /* 0x0000000105057890 */ /* 0x000fe2000fffe03f */
[C---:B-----5:R-:W-:Y:S01]  /*1eb70*/  ISETP.GT.AND P2, PT, R217.reuse, 0x2, PT ;  /* 0x00000002d900780c */ /* 0x060fe20003f44270 */
[----:B------:R-:W-:Y:S01]  /*1eb80*/  UIADD3 UR6, UR6, 0x1, URZ ;  /* 0x0000000106067890 */ /* 0x000fe2000fffe03f */
[----:B------:R-:W-:Y:S01]  /*1eb90*/  IADD3 R0, R217, -0x1, RZ ;  /* 0xffffffffd9007810 */ /* 0x000fe20007ffe0ff */
[----:B------:R-:W-:Y:S01]  /*1eba0*/  UISETP.NE.AND UP1, UPT, UR5, 0x5, UPT ;  /* 0x000000050500788c */ /* 0x000fe2000bf25270 */
[----:B------:R-:W-:Y:S01]  /*1ebb0*/  VIADD R2, R2, 0x80 ;  /* 0x0000008002027836 */ /* 0x000fe20000000000 */
[----:B------:R-:W-:Y:S01]  /*1ebc0*/  UISETP.NE.AND UP0, UPT, UR6, 0x5, UPT ;  /* 0x000000050600788c */ /* 0x000fe2000bf05270 */
[----:B------:R-:W-:Y:S01]  /*1ebd0*/  MOV R3, R5 ;  /* 0x0000000500037202 */ /* 0x000fe20000000f00 */
[----:B------:R-:W-:Y:S01]  /*1ebe0*/  USEL UR7, URZ, 0x1, UP1 ;  /* 0x000000013f077887 */ /* 0x000fe20008800000 */
[----:B------:R-:W-:Y:S01]  /*1ebf0*/  MOV R6, R4 ;  /* 0x0000000400067202 */ /* 0x000fe20000000f00 */
[----:B------:R-:W-:Y:S01]  /*1ec00*/  USEL UR36, UR5, URZ, UP1 ;  /* 0x0000003f05247287 */ /* 0x000fe20008800000 */
[----:B------:R-:W-:-:S03]  /*1ec10*/  IMAD.MOV.U32 R217, RZ, RZ, R0 ;  /* 0x000000ffffd97224 */ /* 0x000fc600078e0000 */
[----:B------:R-:W-:Y:S01]  /*1ec20*/  LOP3.LUT R16, R218, UR7, RZ, 0x3c, !PT ;  /* 0x00000007da107c12 */ /* 0x000fe2000f8e3cff */
[----:B------:R-:W-:Y:S01]  /*1ec30*/  USEL UR7, UR6, URZ, UP0 ;  /* 0x0000003f06077287 */ /* 0x000fe20008000000 */
[----:B------:R-:W-:Y:S11]  /*1ec40*/  @P2 BRA `(.L_x_36) ;  /* 0xfffffefc00c42947 */ /* 0x000ff6000383ffff */
[----:B------:R-:W-:-:S07]  /*1ec50*/  MOV R225, R0 ;  /* 0x0000000000e17202 */ /* 0x000fce0000000f00 */
.L_x_25:
[----:B------:R-:W-:-:S13]  /*1ec60*/  ISETP.GE.AND P2, PT, R225, 0x1, PT ;  /* 0x00000001e100780c */ /* 0x000fda0003f46270 */
[----:B------:R-:W-:Y:S05]  /*1ec70*/  @!P2 BRA `(.L_x_37) ;  /* 0x000001080064a947 */ /* 0x000fea0003800000 */
[----:B------:R-:W-:Y:S01]  /*1ec80*/  MOV R20, R5 ;  /* 0x0000000500147202 */ /* 0x000fe20000000f00 */
[----:B------:R-:W-:Y:S01]  /*1ec90*/  IMAD.MOV.U32 R13, RZ, RZ, R4 ;  /* 0x000000ffff0d7224 */ /* 0x000fe200078e0004 */
[----:B------:R-:W-:Y:S01]  /*1eca0*/  ULDC UR6, c[0x0][0x28c] ;  /* 0x0000a30000067ab9 */ /* 0x000fe20000000800 */
[----:B------:R-:W-:-:S05]  /*1ecb0*/  ULDC UR4, c[0x0][0x604] ;  /* 0x0001810000047ab9 */ /* 0x000fca0000000800 */
.L_x_48:
[----:B------:R-:W-:Y:S05]  /*1ecc0*/  @!P0 BRA `(.L_x_38) ;  /* 0x0000000000048947 */ /* 0x000fea0003800000 */
[----:B------:R-:W-:Y:S01]  /*1ecd0*/  BPT.TRAP 0x1 ;  /* 0x000000040000795c */ /* 0x000fe20000300000 */
.L_x_38:
[----:B------:R-:W-:Y:S01]  /*1ece0*/  ULEA UR5, UR36, UR37, 0x3 ;  /* 0x0000002524057291 */ /* 0x000fe2000f8e183f */
[----:B------:R-:W-:-:S08]  /*1ecf0*/  SHF.L.U32 R0, R16, 0x1f, RZ ;  /* 0x0000001f10007819 */ /* 0x000fd000000006ff */
[----:B------:R-:W1:Y:S02]  /*1ed00*/  SYNCS.PHASECHK.TRANS64.TRYWAIT P2, [UR5+0xc4400], R0 ;  /* 0x0c440000ff0075a7 */ /* 0x000e640008040145 */
[----:B-1----:R-:W-:Y:S05]  /*1ed10*/  @!P2 BRA `(.L_x_39) ;  /* 0x00000190008ca947 */ /* 0x002fea0003800000 */
.L_x_154:
[----:B------:R-:W2:Y:S04]  /*1ed20*/  LDL.64 R4, [R1+0x290] ;  /* 0x0002900001047983 */ /* 0x000ea80000100a00 */
        /* <DEDUP_REMOVED lines=199> */
[----:B------:R-:W-:Y:S01]  /*1f9a0*/  UMOV UR11, 0x40000040 ;  /* 0x40000040000b7882 */ /* 0x000fe20000000000 */
[----:B------:R-:W-:Y:S02]  /*1f9b0*/  WARPGROUP.DEPBAR.LE gsb0, 0x0 ;  /* 0x00008000000079c5 */ /* 0x000fe40000010000 */
[----:B------:R-:W-:-:S06]  /*1f9c0*/  WARPGROUP.ARRIVE ;  /* 0x00000000000079c5 */ /* 0x000fcc0000000000 */
[----:B------:R-:W-:Y:S01]  /*1f9d0*/  HGMMA.64x128x16.F32.BF16 R152, gdesc[UR52], R152, gsb0 ;  /* 0x01e00000349879f0 */ /* 0x000fe20008001898 */
[----:B------:R-:W-:Y:S02]  /*1f9e0*/  UMOV UR15, 0x40000040 ;  /* 0x40000040000f7882 */ /* 0x000fe40000000000 */
[----:B------:R-:W-:Y:S02]  /*1f9f0*/  WARPGROUP.DEPBAR.LE gsb0, 0x0 ;  /* 0x00008000000079c5 */ /* 0x000fe40000010000 */
[----:B------:R-:W-:-:S07]  /*1fa00*/  WARPGROUP.ARRIVE ;  /* 0x00000000000079c5 */ /* 0x000fce0000000000 */
[----:B------:R-:W-:Y:S01]  /*1fa10*/  HGMMA.64x128x16.F32.BF16 R152, gdesc[UR8], R152, gsb0 ;  /* 0x01e00000089879f0 */ /* 0x000fe20008001898 */
[----:B------:R-:W-:-:S07]  /*1fa20*/  UIADD3 UR10, UR5, 0x1800, URZ ;  /* 0x00001800050a7890 */ /* 0x000fce000fffe03f */
[----:B------:R-:W-:Y:S01]  /*1fa30*/  UMOV UR14, UR10 ;  /* 0x0000000a000e7c82 */ /* 0x000fe20008000000 */
[----:B------:R-:W-:Y:S01]  /*1fa40*/  UIADD3 UR10, UR5, 0x1802, URZ ;  /* 0x00001802050a7890 */ /* 0x000fe2000fffe03f */
[----:B------:R-:W-:Y:S01]  /*1fa50*/  UMOV UR19, 0x40000040 ;  /* 0x4000004000137882 */ /* 0x000fe20000000000 */
[----:B------:R-:W-:Y:S02]  /*1fa60*/  WARPGROUP.DEPBAR.LE gsb0, 0x0 ;  /* 0x00008000000079c5 */ /* 0x000fe40000010000 */
[----:B------:R-:W-:-:S06]  /*1fa70*/  WARPGROUP.ARRIVE ;  /* 0x00000000000079c5 */ /* 0x000fcc0000000000 */
[----:B------:R-:W-:Y:S01]  /*1fa80*/  HGMMA.64x128x16.F32.BF16 R152, gdesc[UR12], R152, gsb0 ;  /* 0x01e000000c9879f0 */ /* 0x000fe20008001898 */
        /* <DEDUP_REMOVED lines=50> */
.L_x_40:
[C---:B-1----:R-:W-:Y:S01]  /*1fdb0*/  IADD3 R3, R2.reuse, 0x1, RZ ;  /* 0x0000000102037810 */ /* 0x042fe20007ffe0ff */
[----:B------:R1:W-:Y:S03]  /*1fdc0*/  STL [R1+0x3ec], R147 ;  /* 0x0003ec9301007387 */ /* 0x0003e60000100800 */
[----:B------:R-:W-:Y:S02]  /*1fdd0*/  ISETP.GE.AND P2, PT, R3, UR6, PT ;  /* 0x0000000603007c0c */ /* 0x000fe4000bf46270 */
[----:B------:R-:W-:-:S04]  /*1fde0*/  IADD3 R3, R2, 0x8, RZ ;  /* 0x0000000802037810 */ /* 0x000fc80007ffe0ff */
[----:B------:R-:W-:Y:S01]  /*1fdf0*/  ISETP.GE.AND P4, PT, R3, UR6, PT ;  /* 0x0000000603007c0c */ /* 0x000fe2000bf86270 */
[C---:B------:R-:W-:Y:S01]  /*1fe00*/  VIADD R3, R2.reuse, 0x9 ;  /* 0x0000000902037836 */ /* 0x040fe20000000000 */
[C---:B------:R-:W-:Y:S02]  /*1fe10*/  ISETP.GE.AND P5, PT, R2.reuse, UR6, PT ;  /* 0x0000000602007c0c */ /* 0x040fe4000bfa6270 */
[C---:B------:R-:W-:Y:S01]  /*1fe20*/  IADD3 R4, R2.reuse, 0x11, RZ ;  /* 0x0000001102047810 */ /* 0x040fe20007ffe0ff */
[----:B------:R-:W-:Y:S01]  /*1fe30*/  VIADD R5, R2, 0x21 ;  /* 0x0000002102057836 */ /* 0x000fe20000000000 */
[----:B------:R-:W-:Y:S02]  /*1fe40*/  ISETP.GE.AND P3, PT, R3, UR6, PT ;  /* 0x0000000603007c0c */ /* 0x000fe4000bf66270 */
[----:B------:R-:W-:Y:S01]  /*1fe50*/  LOP3.LUT R0, R0, 0xffffffdf, RZ, 0xc0, !PT ;  /* 0xffffffdf00007812 */ /* 0x000fe200078ec0ff */
[C---:B------:R-:W-:Y:S01]  /*1fe60*/  VIADD R12, R2.reuse, 0x69 ;  /* 0x00000069020c7836 */ /* 0x040fe20000000000 */
[----:B------:R-:W-:Y:S01]  /*1fe70*/  IADD3 R3, R2, 0x10, RZ ;  /* 0x0000001002037810 */ /* 0x000fe20007ffe0ff */
[----:B-1----:R-:W2:Y:S01]  /*1fe80*/  LDL.LU R147, [R1+0x8] ;  /* 0x0000080001937983 */ /* 0x002ea20000300800 */
[----:B------:R-:W-:-:S02]  /*1fe90*/  FSEL R223, R152, -INF , !P5 ;  /* 0xff80000098df7808 */ /* 0x000fc40006800000 */
[----:B------:R-:W-:Y:S01]  /*1fea0*/  ISETP.GE.AND P6, PT, R3, UR6, PT ;  /* 0x0000000603007c0c */ /* 0x000fe2000bfc6270 */
[----:B------:R1:W-:Y:S01]  /*1feb0*/  STL [R1+0x3e8], R150 ;  /* 0x0003e89601007387 */ /* 0x0003e20000100800 */
[----:B------:R-:W-:Y:S02]  /*1fec0*/  FSEL R3, R154, -INF , !P5 ;  /* 0xff8000009a037808 */ /* 0x000fe40006800000 */
[----:B------:R-:W-:Y:S01]  /*1fed0*/  ISETP.GE.AND P5, PT, R4, UR6, PT ;  /* 0x0000000604007c0c */ /* 0x000fe2000bfa6270 */
[----:B------:R-:W-:Y:S01]  /*1fee0*/  VIADD R4, R2, 0x18 ;  /* 0x0000001802047836 */ /* 0x000fe20000000000 */
[----:B------:R-:W-:Y:S02]  /*1fef0*/  FSEL R222, R153, -INF , !P2 ;  /* 0xff80000099de7808 */ /* 0x000fe40005000000 */
[----:B------:R-:W-:Y:S02]  /*1ff00*/  FSEL R155, R155, -INF , !P2 ;  /* 0xff8000009b9b7808 */ /* 0x000fe40005000000 */
[----:B------:R-:W-:Y:S01]  /*1ff10*/  ISETP.GE.AND P2, PT, R4, UR6, PT ;  /* 0x0000000604007c0c */ /* 0x000fe2000bf46270 */
[----:B-1----:R-:W3:Y:S01]  /*1ff20*/  LDL.LU R150, [R1+0xc] ;  /* 0x00000c0001967983 */ /* 0x002ee20000300800 */
[----:B------:R-:W-:-:S02]  /*1ff30*/  IADD3 R4, R2, 0x19, RZ ;  /* 0x0000001902047810 */ /* 0x000fc40007ffe0ff */
[----:B------:R-:W-:Y:S01]  /*1ff40*/  FSEL R221, R156, -INF , !P4 ;  /* 0xff8000009cdd7808 */ /* 0x000fe20006000000 */
[----:B------:R1:W-:Y:S01]  /*1ff50*/  STL [R1+0x3e4], R151 ;  /* 0x0003e49701007387 */ /* 0x0003e20000100800 */
[----:B------:R-:W-:Y:S02]  /*1ff60*/  FSEL R158, R158, -INF , !P4 ;  /* 0xff8000009e9e7808 */ /* 0x000fe40006000000 */
[----:B------:R-:W-:Y:S02]  /*1ff70*/  ISETP.GE.AND P4, PT, R4, UR6, PT ;  /* 0x0000000604007c0c */ /* 0x000fe4000bf86270 */
[----:B------:R-:W-:Y:S02]  /*1ff80*/  IADD3 R4, R2, 0x20, RZ ;  /* 0x0000002002047810 */ /* 0x000fe40007ffe0ff */
[----:B------:R-:W-:Y:S02]  /*1ff90*/  FSEL R220, R157, -INF , !P3 ;  /* 0xff8000009ddc7808 */ /* 0x000fe40005800000 */
[----:B------:R-:W-:Y:S01]  /*1ffa0*/  FSEL R159, R159, -INF , !P3 ;  /* 0xff8000009f9f7808 */ /* 0x000fe20005800000 */
[----:B-1----:R-:W4:Y:S01]  /*1ffb0*/  LDL.LU R151, [R1+0x18] ;  /* 0x0000180001977983 */ /* 0x002f220000300800 */
[----:B------:R-:W-:-:S02]  /*1ffc0*/  ISETP.GE.AND P3, PT, R4, UR6, PT ;  /* 0x0000000604007c0c */ /* 0x000fc4000bf66270 */
[----:B------:R-:W-:Y:S01]  /*1ffd0*/  FMNMX R4, R3, R13, !PT ;  /* 0x0000000d03047209 */ /* 0x000fe20007800000 */
[----:B------:R1:W-:Y:S01]  /*1ffe0*/  STL [R1+0x3e0], R227 ;  /* 0x0003e0e301007387 */ /* 0x0003e20000100800 */
[----:B------:R-:W-:Y:S02]  /*1fff0*/  FSEL R153, R160, -INF , !P6 ;  /* 0xff800000a0997808 */ /* 0x000fe40007000000 */
[----:B------:R-:W-:Y:S02]  /*20000*/  FMNMX R4, R155, R4, !PT ;  /* 0x000000049b047209 */ /* 0x000fe40007800000 */
[----:B------:R-:W-:Y:S02]  /*20010*/  FSEL R162, R162, -INF , !P6 ;  /* 0xff800000a2a27808 */ /* 0x000fe40007000000 */
[----:B------:R-:W-:Y:S02]  /*20020*/  ISETP.GE.AND P6, PT, R5, UR6, PT ;  /* 0x0000000605007c0c */ /* 0x000fe4000bfc6270 */
[----:B------:R-:W-:Y:S01]  /*20030*/  IADD3 R5, R2, 0x28, RZ ;  /* 0x0000002802057810 */ /* 0x000fe20007ffe0ff */
[----:B-1----:R-:W4:Y:S01]  /*20040*/  LDL.LU R227, [R1+0x1c] ;  /* 0x00001c0001e37983 */ /* 0x002f220000300800 */
[----:B------:R-:W-:-:S02]  /*20050*/  FMNMX R4, R158, R4, !PT ;  /* 0x000000049e047209 */ /* 0x000fc40007800000 */
[----:B------:R-:W-:Y:S01]  /*20060*/  FSEL R219, R161, -INF , !P5 ;  /* 0xff800000a1db7808 */ /* 0x000fe20006800000 */
[----:B------:R1:W-:Y:S01]  /*20070*/  STL [R1+0x3dc], R228 ;  /* 0x0003dce401007387 */ /* 0x0003e20000100800 */
[----:B------:R-:W-:Y:S02]  /*20080*/  FSEL R163, R163, -INF , !P5 ;  /* 0xff800000a3a37808 */ /* 0x000fe40006800000 */
[----:B------:R-:W-:Y:S02]  /*20090*/  ISETP.GE.AND P5, PT, R5, UR6, PT ;  /* 0x0000000605007c0c */ /* 0x000fe4000bfa6270 */
[----:B------:R-:W-:Y:S02]  /*200a0*/  FMNMX R4, R159, R4, !PT ;  /* 0x000000049f047209 */ /* 0x000fe40007800000 */
[----:B------:R-:W-:Y:S02]  /*200b0*/  IADD3 R5, R2, 0x29, RZ ;  /* 0x0000002902057810 */ /* 0x000fe40007ffe0ff */
[----:B------:R-:W-:Y:S01]  /*200c0*/  FSEL R218, R164, -INF , !P2 ;  /* 0xff800000a4da7808 */ /* 0x000fe20005000000 */
[----:B-1----:R-:W4:Y:S01]  /*200d0*/  LDL.LU R228, [R1+0x28] ;  /* 0x0000280001e47983 */ /* 0x002f220000300800 */
[----:B------:R-:W-:-:S02]  /*200e0*/  FSEL R166, R166, -INF , !P2 ;  /* 0xff800000a6a67808 */ /* 0x000fc40005000000 */
[----:B------:R-:W-:Y:S01]  /*200f0*/  ISETP.GE.AND P2, PT, R5, UR6, PT ;  /* 0x0000000605007c0c */ /* 0x000fe2000bf46270 */
[----:B------:R-:W-:Y:S01]  /*20100*/  VIADD R5, R2, 0x30 ;  /* 0x0000003002057836 */ /* 0x000fe20000000000 */
[----:B------:R-:W-:Y:S01]  /*20110*/  FMNMX R4, R162, R4, !PT ;  /* 0x00000004a2047209 */ /* 0x000fe20007800000 */
[----:B------:R1:W-:Y:S01]  /*20120*/  STL [R1+0x3d8], R226 ;  /* 0x0003d8e201007387 */ /* 0x0003e20000100800 */
[----:B------:R-:W-:Y:S02]  /*20130*/  FSEL R224, R165, -INF , !P4 ;  /* 0xff800000a5e07808 */ /* 0x000fe40006000000 */
[----:B------:R-:W-:Y:S02]  /*20140*/  FMNMX R4, R163, R4, !PT ;  /* 0x00000004a3047209 */ /* 0x000fe40007800000 */
[----:B------:R-:W-:Y:S02]  /*20150*/  FSEL R167, R167, -INF , !P4 ;  /* 0xff800000a7a77808 */ /* 0x000fe40006000000 */
[----:B------:R-:W-:-:S02]  /*20160*/  ISETP.GE.AND P4, PT, R5, UR6, PT ;  /* 0x0000000605007c0c */ /* 0x000fc4000bf86270 */
[----:B------:R-:W-:Y:S01]  /*20170*/  IADD3 R5, R2, 0x31, RZ ;  /* 0x0000003102057810 */ /* 0x000fe20007ffe0ff */
[----:B-1----:R-:W4:Y:S01]  /*20180*/  LDL.LU R226, [R1+0x2c] ;  /* 0x00002c0001e27983 */ /* 0x002f220000300800 */
[----:B------:R-:W-:Y:S02]  /*20190*/  FMNMX R4, R166, R4, !PT ;  /* 0x00000004a6047209 */ /* 0x000fe40007800000 */
[----:B------:R-:W-:Y:S01]  /*201a0*/  FSEL R216, R168, -INF , !P3 ;  /* 0xff800000a8d87808 */ /* 0x000fe20005800000 */
[----:B------:R1:W-:Y:S01]  /*201b0*/  STL [R1+0x3d4], R24 ;  /* 0x0003d41801007387 */ /* 0x0003e20000100800 */
[----:B------:R-:W-:Y:S02]  /*201c0*/  FSEL R170, R170, -INF , !P3 ;  /* 0xff800000aaaa7808 */ /* 0x000fe40005800000 */
[----:B------:R-:W-:Y:S02]  /*201d0*/  ISETP.GE.AND P3, PT, R5, UR6, PT ;  /* 0x0000000605007c0c */ /* 0x000fe4000bf66270 */
[----:B------:R-:W-:-:S02]  /*201e0*/  IADD3 R5, R2, 0x38, RZ ;  /* 0x0000003802057810 */ /* 0x000fc40007ffe0ff */
[----:B------:R-:W-:Y:S02]  /*201f0*/  FMNMX R4, R167, R4, !PT ;  /* 0x00000004a7047209 */ /* 0x000fe40007800000 */
[----:B------:R-:W-:Y:S01]  /*20200*/  FSEL R19, R169, -INF , !P6 ;  /* 0xff800000a9137808 */ /* 0x000fe20007000000 */
[----:B-1----:R-:W4:Y:S01]  /*20210*/  LDL.LU R24, [R1+0x38] ;  /* 0x0000380001187983 */ /* 0x002f220000300800 */
[----:B------:R-:W-:Y:S02]  /*20220*/  FSEL R171, R171, -INF , !P6 ;  /* 0xff800000abab7808 */ /* 0x000fe40007000000 */
[----:B------:R-:W-:Y:S01]  /*20230*/  ISETP.GE.AND P6, PT, R5, UR6, PT ;  /* 0x0000000605007c0c */ /* 0x000fe2000bfc6270 */
[----:B------:R-:W-:Y:S01]  /*20240*/  VIADD R5, R2, 0x39 ;  /* 0x0000003902057836 */ /* 0x000fe20000000000 */
[----:B------:R-:W-:Y:S01]  /*20250*/  FMNMX R4, R170, R4, !PT ;  /* 0x00000004aa047209 */ /* 0x000fe20007800000 */
[----:B------:R1:W-:Y:S01]  /*20260*/  STL [R1+0x3d0], R25 ;  /* 0x0003d01901007387 */ /* 0x0003e20000100800 */
[----:B------:R-:W-:-:S02]  /*20270*/  FSEL R174, R174, -INF , !P5 ;  /* 0xff800000aeae7808 */ /* 0x000fc40006800000 */
[----:B------:R-:W-:Y:S02]  /*20280*/  FMNMX R4, R171, R4, !PT ;  /* 0x00000004ab047209 */ /* 0x000fe40007800000 */
[----:B------:R-:W-:Y:S02]  /*20290*/  FSEL R172, R172, -INF , !P5 ;  /* 0xff800000acac7808 */ /* 0x000fe40006800000 */
[----:B------:R-:W-:Y:S02]  /*202a0*/  ISETP.GE.AND P5, PT, R5, UR6, PT ;  /* 0x0000000605007c0c */ /* 0x000fe4000bfa6270 */
[----:B------:R-:W-:Y:S01]  /*202b0*/  IADD3 R5, R2, 0x40, RZ ;  /* 0x0000004002057810 */ /* 0x000fe20007ffe0ff */
[----:B-1----:R-:W4:Y:S01]  /*202c0*/  LDL.LU R25, [R1+0x3c] ;  /* 0x00003c0001197983 */ /* 0x002f220000300800 */
[----:B------:R-:W-:Y:S02]  /*202d0*/  FSEL R175, R175, -INF , !P2 ;  /* 0xff800000afaf7808 */ /* 0x000fe40005000000 */
[----:B------:R-:W-:Y:S01]  /*202e0*/  FMNMX R4, R174, R4, !PT ;  /* 0x00000004ae047209 */ /* 0x000fe20007800000 */
[----:B------:R1:W-:Y:S01]  /*202f0*/  STL [R1+0x3cc], R28 ;  /* 0x0003cc1c01007387 */ /* 0x0003e20000100800 */
[----:B------:R-:W-:-:S02]  /*20300*/  FSEL R168, R173, -INF , !P2 ;  /* 0xff800000ada87808 */ /* 0x000fc40005000000 */
[----:B------:R-:W-:Y:S02]  /*20310*/  ISETP.GE.AND P2, PT, R5, UR6, PT ;  /* 0x0000000605007c0c */ /* 0x000fe4000bf46270 */
[----:B------:R-:W-:Y:S02]  /*20320*/  IADD3 R5, R2, 0x41, RZ ;  /* 0x0000004102057810 */ /* 0x000fe40007ffe0ff */
[----:B------:R-:W-:Y:S02]  /*20330*/  FSEL R178, R178, -INF , !P4 ;  /* 0xff800000b2b27808 */ /* 0x000fe40006000000 */
[----:B------:R-:W-:Y:S01]  /*20340*/  FMNMX R4, R175, R4, !PT ;  /* 0x00000004af047209 */ /* 0x000fe20007800000 */
[----:B-1----:R-:W4:Y:S01]  /*20350*/  LDL.LU R28, [R1+0x48] ;  /* 0x00004800011c7983 */ /* 0x002f220000300800 */
[----:B------:R-:W-:Y:S02]  /*20360*/  FSEL R18, R176, -INF , !P4 ;  /* 0xff800000b0127808 */ /* 0x000fe40006000000 */
[----:B------:R-:W-:Y:S01]  /*20370*/  ISETP.GE.AND P4, PT, R5, UR6, PT ;  /* 0x0000000605007c0c */ /* 0x000fe2000bf86270 */
[----:B------:R-:W-:Y:S01]  /*20380*/  VIADD R5, R2, 0x48 ;  /* 0x0000004802057836 */ /* 0x000fe20000000000 */
[----:B------:R-:W-:Y:S01]  /*20390*/  FSEL R7, R179, -INF , !P3 ;  /* 0xff800000b3077808 */ /* 0x000fe20005800000 */
[----:B------:R1:W-:Y:S01]  /*203a0*/  STL [R1+0x3c8], R29 ;  /* 0x0003c81d01007387 */ /* 0x0003e20000100800 */
[----:B------:R-:W-:-:S02]  /*203b0*/  FMNMX R4, R178, R4, !PT ;  /* 0x00000004b2047209 */ /* 0x000fc40007800000 */
[----:B------:R-:W-:Y:S02]  /*203c0*/  FSEL R182, R182, -INF , !P6 ;  /* 0xff800000b6b67808 */ /* 0x000fe40007000000 */
[----:B------:R-:W-:Y:S02]  /*203d0*/  FMNMX R4, R7, R4, !PT ;  /* 0x0000000407047209 */ /* 0x000fe40007800000 */
[----:B------:R-:W-:Y:S02]  /*203e0*/  FSEL R164, R177, -INF , !P3 ;  /* 0xff800000b1a47808 */ /* 0x000fe40005800000 */
[----:B------:R-:W-:Y:S01]  /*203f0*/  ISETP.GE.AND P3, PT, R5, UR6, PT ;  /* 0x0000000605007c0c */ /* 0x000fe2000bf66270 */
[----:B-1----:R-:W4:Y:S01]  /*20400*/  LDL.LU R29, [R1+0x4c] ;  /* 0x00004c00011d7983 */ /* 0x002f220000300800 */
[----:B------:R-:W-:Y:S02]  /*20410*/  IADD3 R5, R2, 0x49, RZ ;  /* 0x0000004902057810 */ /* 0x000fe40007ffe0ff */
[----:B------:R-:W-:Y:S01]  /*20420*/  FSEL R6, R183, -INF , !P5 ;  /* 0xff800000b7067808 */ /* 0x000fe20006800000 */
[----:B------:R1:W-:Y:S01]  /*20430*/  STL [R1+0x3c4], R32 ;  /* 0x0003c42001007387 */ /* 0x0003e20000100800 */
[----:B------:R-:W-:-:S02]  /*20440*/  FMNMX R4, R182, R4, !PT ;  /* 0x00000004b6047209 */ /* 0x000fc40007800000 */
[----:B------:R-:W-:Y:S02]  /*20450*/  FSEL R17, R180, -INF , !P6 ;  /* 0xff800000b4117808 */ /* 0x000fe40007000000 */
[----:B------:R-:W-:Y:S02]  /*20460*/  ISETP.GE.AND P6, PT, R5, UR6, PT ;  /* 0x0000000605007c0c */ /* 0x000fe4000bfc6270 */
[----:B------:R-:W-:Y:S02]  /*20470*/  IADD3 R5, R2, 0x50, RZ ;  /* 0x0000005002057810 */ /* 0x000fe40007ffe0ff */
[----:B------:R-:W-:Y:S01]  /*20480*/  FSEL R186, R186, -INF , !P2 ;  /* 0xff800000baba7808 */ /* 0x000fe20005000000 */
[----:B-1----:R-:W4:Y:S01]  /*20490*/  LDL.LU R32, [R1+0x58] ;  /* 0x0000580001207983 */ /* 0x002f220000300800 */
[----:B------:R-:W-:Y:S02]  /*204a0*/  FMNMX R4, R6, R4, !PT ;  /* 0x0000000406047209 */ /* 0x000fe40007800000 */
[----:B------:R-:W-:Y:S01]  /*204b0*/  FSEL R217, R181, -INF , !P5 ;  /* 0xff800000b5d97808 */ /* 0x000fe20006800000 */
[----:B------:R1:W-:Y:S01]  /*204c0*/  STL [R1+0x3c0], R33 ;  /* 0x0003c02101007387 */ /* 0x0003e20000100800 */
[----:B------:R-:W-:Y:S01]  /*204d0*/  ISETP.GE.AND P5, PT, R5, UR6, PT ;  /* 0x0000000605007c0c */ /* 0x000fe2000bfa6270 */
[----:B------:R-:W-:Y:S01]  /*204e0*/  VIADD R5, R2, 0x51 ;  /* 0x0000005102057836 */ /* 0x000fe20000000000 */
[----:B------:R-:W-:-:S02]  /*204f0*/  FSEL R187, R187, -INF , !P4 ;  /* 0xff800000bbbb7808 */ /* 0x000fc40006000000 */
[----:B------:R-:W-:Y:S02]  /*20500*/  FMNMX R4, R186, R4, !PT ;  /* 0x00000004ba047209 */ /* 0x000fe40007800000 */
[----:B------:R-:W-:Y:S02]  /*20510*/  FSEL R190, R190, -INF , !P3 ;  /* 0xff800000bebe7808 */ /* 0x000fe40005800000 */
[----:B------:R-:W-:Y:S01]  /*20520*/  FMNMX R4, R187, R4, !PT ;  /* 0x00000004bb047209 */ /* 0x000fe20007800000 */
[----:B-1----:R-:W4:Y:S01]  /*20530*/  LDL.LU R33, [R1+0x5c] ;  /* 0x00005c0001217983 */ /* 0x002f220000300800 */
[----:B------:R-:W-:Y:S02]  /*20540*/  FSEL R160, R184, -INF , !P2 ;  /* 0xff800000b8a07808 */ /* 0x000fe40005000000 */
[----:B------:R-:W-:Y:S01]  /*20550*/  ISETP.GE.AND P2, PT, R5, UR6, PT ;  /* 0x0000000605007c0c */ /* 0x000fe2000bf46270 */
[----:B------:R1:W-:Y:S01]  /*20560*/  STL [R1+0x3bc], R36 ;  /* 0x0003bc2401007387 */ /* 0x0003e20000100800 */
[----:B------:R-:W-:-:S02]  /*20570*/  IADD3 R5, R2, 0x58, RZ ;  /* 0x0000005802057810 */ /* 0x000fc40007ffe0ff */
        /* <DEDUP_REMOVED lines=10> */
[----:B------:R-:W-:Y:S01]  /*20620*/  ISETP.GE.AND P3, PT, R5, UR6, PT ;  /* 0x0000000605007c0c */ /* 0x000fe2000bf66270 */
[----:B------:R-:W-:Y:S01]  /*20630*/  VIADD R5, R2, 0x60 ;  /* 0x0000006002057836 */ /* 0x000fe20000000000 */
[----:B------:R-:W-:Y:S02]  /*20640*/  FSEL R8, R195, -INF , !P2 ;  /* 0xff800000c3087808 */ /* 0x000fe40005000000 */
[----:B------:R-:W-:Y:S01]  /*20650*/  FMNMX R4, R194, R4, !PT ;  /* 0x00000004c2047209 */ /* 0x000fe20007800000 */
[----:B-1----:R-:W4:Y:S01]  /*20660*/  LDL.LU R37, [R1+0x6c] ;  /* 0x00006c0001257983 */ /* 0x002f220000300800 */
[----:B------:R-:W-:Y:S02]  /*20670*/  @P0 LOP3.LUT R0, R0, 0x20, RZ, 0xfc, !PT ;  /* 0x0000002000000812 */ /* 0x000fe400078efcff */
[----:B------:R-:W-:Y:S01]  /*20680*/  FSEL R10, R198, -INF , !P4 ;  /* 0xff800000c60a7808 */ /* 0x000fe20006000000 */
[----:B------:R1:W-:Y:S01]  /*20690*/  STL [R1+0x3b4], R40 ;  /* 0x0003b42801007387 */ /* 0x0003e20000100800 */
[----:B------:R-:W-:-:S02]  /*206a0*/  FMNMX R4, R8, R4, !PT ;  /* 0x0000000408047209 */ /* 0x000fc40007800000 */
[----:B------:R-:W-:Y:S02]  /*206b0*/  LOP3.LUT R0, R0, 0xffffffef, RZ, 0xc0, !PT ;  /* 0xffffffef00007812 */ /* 0x000fe400078ec0ff */
[----:B------:R-:W-:Y:S02]  /*206c0*/  ISETP.GE.AND P0, PT, R5, UR6, PT ;  /* 0x0000000605007c0c */ /* 0x000fe4000bf06270 */
[----:B------:R-:W-:Y:S02]  /*206d0*/  IADD3 R5, R2, 0x61, RZ ;  /* 0x0000006102057810 */ /* 0x000fe40007ffe0ff */
[----:B------:R-:W-:Y:S01]  /*206e0*/  FSEL R9, R199, -INF , !P3 ;  /* 0xff800000c7097808 */ /* 0x000fe20005800000 */
[----:B-1----:R-:W4:Y:S01]  /*206f0*/  LDL.LU R40, [R1+0x78] ;  /* 0x0000780001287983 */ /* 0x002f220000300800 */
[----:B------:R-:W-:Y:S02]  /*20700*/  FMNMX R4, R10, R4, !PT ;  /* 0x000000040a047209 */ /* 0x000fe40007800000 */
[----:B------:R-:W-:Y:S01]  /*20710*/  @P1 LOP3.LUT R0, R0, 0x10, RZ, 0xfc, !PT ;  /* 0x0000001000001812 */ /* 0x000fe200078efcff */
[----:B------:R1:W-:Y:S01]  /*20720*/  STL [R1+0x3b0], R41 ;  /* 0x0003b02901007387 */ /* 0x0003e20000100800 */
[----:B------:R-:W-:-:S02]  /*20730*/  ISETP.GE.AND P1, PT, R5, UR6, PT ;  /* 0x0000000605007c0c */ /* 0x000fc4000bf26270 */
[----:B------:R-:W-:Y:S02]  /*20740*/  IADD3 R5, R2, 0x68, RZ ;  /* 0x0000006802057810 */ /* 0x000fe40007ffe0ff */
[----:B------:R-:W-:Y:S02]  /*20750*/  FSEL R11, R202, -INF , !P0 ;  /* 0xff800000ca0b7808 */ /* 0x000fe40004000000 */
[----:B------:R-:W-:Y:S02]  /*20760*/  FMNMX R4, R9, R4, !PT ;  /* 0x0000000409047209 */ /* 0x000fe40007800000 */
[----:B------:R-:W-:Y:S01]  /*20770*/  FSEL R21, R193, -INF , !P2 ;  /* 0xff800000c1157808 */ /* 0x000fe20005000000 */
[----:B-1----:R-:W4:Y:S01]  /*20780*/  LDL.LU R41, [R1+0x7c] ;  /* 0x00007c0001297983 */ /* 0x002f220000300800 */
[----:B------:R-:W-:Y:S02]  /*20790*/  ISETP.GE.AND P2, PT, R5, UR6, PT ;  /* 0x0000000605007c0c */ /* 0x000fe4000bf46270 */
[----:B------:R-:W-:Y:S01]  /*207a0*/  FSEL R203, R203, -INF , !P1 ;  /* 0xff800000cbcb7808 */ /* 0x000fe20004800000 */
[----:B------:R1:W-:Y:S01]  /*207b0*/  STL [R1+0x3ac], R44 ;  /* 0x0003ac2c01007387 */ /* 0x0003e20000100800 */
[----:B------:R-:W-:-:S02]  /*207c0*/  FMNMX R4, R11, R4, !PT ;  /* 0x000000040b047209 */ /* 0x000fc40007800000 */
[----:B------:R-:W-:Y:S02]  /*207d0*/  IADD3 R5, R2, 0x70, RZ ;  /* 0x0000007002057810 */ /* 0x000fe40007ffe0ff */
[----:B------:R-:W-:Y:S02]  /*207e0*/  FSEL R157, R189, -INF , !P6 ;  /* 0xff800000bd9d7808 */ /* 0x000fe40007000000 */
[----:B------:R-:W-:Y:S02]  /*207f0*/  ISETP.GE.AND P6, PT, R12, UR6, PT ;  /* 0x000000060c007c0c */ /* 0x000fe4000bfc6270 */
[----:B------:R-:W-:Y:S01]  /*20800*/  FSEL R206, R206, -INF , !P2 ;  /* 0xff800000cece7808 */ /* 0x000fe20005000000 */
[----:B-1----:R-:W4:Y:S01]  /*20810*/  LDL.LU R44, [R1+0x88] ;  /* 0x00008800012c7983 */ /* 0x002f220000300800 */
[----:B------:R-:W-:Y:S02]  /*20820*/  FMNMX R4, R203, R4, !PT ;  /* 0x00000004cb047209 */ /* 0x000fe40007800000 */
[----:B------:R-:W-:Y:S01]  /*20830*/  FSEL R156, R197, -INF , !P3 ;  /* 0xff800000c59c7808 */ /* 0x000fe20005800000 */
[----:B------:R1:W-:Y:S01]  /*20840*/  STL [R1+0x3a8], R45 ;  /* 0x0003a82d01007387 */ /* 0x0003e20000100800 */
[----:B------:R-:W-:-:S02]  /*20850*/  ISETP.GE.AND P3, PT, R5, UR6, PT ;  /* 0x0000000605007c0c */ /* 0x000fc4000bf66270 */
[----:B------:R-:W-:Y:S02]  /*20860*/  IADD3 R5, R2, 0x71, RZ ;  /* 0x0000007102057810 */ /* 0x000fe40007ffe0ff */
[----:B------:R-:W-:Y:S02]  /*20870*/  FSEL R207, R207, -INF , !P6 ;  /* 0xff800000cfcf7808 */ /* 0x000fe40007000000 */
[----:B------:R-:W-:Y:S02]  /*20880*/  FMNMX R4, R206, R4, !PT ;  /* 0x00000004ce047209 */ /* 0x000fe40007800000 */
[----:B------:R-:W-:Y:S01]  /*20890*/  FSEL R154, R196, -INF , !P4 ;  /* 0xff800000c49a7808 */ /* 0x000fe20006000000 */
[----:B-1----:R-:W4:Y:S01]  /*208a0*/  LDL.LU R45, [R1+0x8c] ;  /* 0x00008c00012d7983 */ /* 0x002f220000300800 */
[----:B------:R-:W-:Y:S01]  /*208b0*/  ISETP.GE.AND P4, PT, R5, UR6, PT ;  /* 0x0000000605007c0c */ /* 0x000fe2000bf86270 */
[----:B------:R-:W-:Y:S01]  /*208c0*/  VIADD R5, R2, 0x78 ;  /* 0x0000007802057836 */ /* 0x000fe20000000000 */
[----:B------:R-:W-:Y:S01]  /*208d0*/  FSEL R210, R210, -INF , !P3 ;  /* 0xff800000d2d27808 */ /* 0x000fe20005800000 */
[----:B------:R1:W-:Y:S01]  /*208e0*/  STL [R1+0x3a4], R48 ;  /* 0x0003a43001007387 */ /* 0x0003e20000100800 */
[----:B------:R-:W-:-:S02]  /*208f0*/  FMNMX R4, R207, R4, !PT ;  /* 0x00000004cf047209 */ /* 0x000fc40007800000 */
[----:B------:R-:W-:Y:S02]  /*20900*/  FSEL R22, R192, -INF , !P5 ;  /* 0xff800000c0167808 */ /* 0x000fe40006800000 */
[----:B------:R-:W-:Y:S02]  /*20910*/  FSEL R211, R211, -INF , !P4 ;  /* 0xff800000d3d37808 */ /* 0x000fe40006000000 */
[----:B------:R-:W-:Y:S02]  /*20920*/  FMNMX R4, R210, R4, !PT ;  /* 0x00000004d2047209 */ /* 0x000fe40007800000 */
[----:B------:R-:W-:Y:S01]  /*20930*/  IADD3 R14, R2, 0x79, RZ ;  /* 0x00000079020e7810 */ /* 0x000fe20007ffe0ff */
[----:B-1----:R-:W4:Y:S01]  /*20940*/  LDL.LU R48, [R1+0x98] ;  /* 0x0000980001307983 */ /* 0x002f220000300800 */
[----:B------:R-:W-:Y:S02]  /*20950*/  ISETP.GE.AND P5, PT, R5, UR6, PT ;  /* 0x0000000605007c0c */ /* 0x000fe4000bfa6270 */
[----:B------:R-:W-:Y:S01]  /*20960*/  FMNMX R4, R211, R4, !PT ;  /* 0x00000004d3047209 */ /* 0x000fe20007800000 */
[----:B------:R1:W-:Y:S01]  /*20970*/  STL [R1+0x3a0], R49 ;  /* 0x0003a03101007387 */ /* 0x0003e20000100800 */
[----:B------:R-:W-:-:S02]  /*20980*/  FSEL R214, R214, -INF , !P5 ;  /* 0xff800000d6d67808 */ /* 0x000fc40006800000 */
[----:B------:R-:W-:Y:S02]  /*20990*/  ISETP.GE.AND P6, PT, R14, UR6, PT ;  /* 0x000000060e007c0c */ /* 0x000fe4000bfc6270 */
[----:B------:R-:W-:Y:S02]  /*209a0*/  FMNMX R4, R214, R4, !PT ;  /* 0x00000004d6047209 */ /* 0x000fe40007800000 */
[----:B------:R-:W-:Y:S02]  /*209b0*/  FSEL R215, R215, -INF , !P6 ;  /* 0xff800000d7d77808 */ /* 0x000fe40007000000 */
[----:B------:R-:W-:Y:S01]  /*209c0*/  LOP3.LUT R0, R0, 0xffffffbf, RZ, 0xc0, !PT ;  /* 0xffffffbf00007812 */ /* 0x000fe200078ec0ff */
[----:B-1----:R-:W4:Y:S01]  /*209d0*/  LDL.LU R49, [R1+0x9c] ;  /* 0x00009c0001317983 */ /* 0x002f220000300800 */
[----:B------:R-:W-:Y:S02]  /*209e0*/  FMNMX R4, R215, R4, !PT ;  /* 0x00000004d7047209 */ /* 0x000fe40007800000 */
[----:B------:R-:W-:Y:S01]  /*209f0*/  @P0 LOP3.LUT R0, R0, 0x40, RZ, 0xfc, !PT ;  /* 0x0000004000000812 */ /* 0x000fe200078efcff */
[----:B------:R1:W-:Y:S04]  /*20a00*/  STL [R1+0x39c], R52 ;  /* 0x00039c3401007387 */ /* 0x0003e80000100800 */
[----:B------:R-:W2:Y:S01]  /*20a10*/  SHFL.BFLY PT, R5, R4, 0x1, 0x1f ;  /* 0x0c201f0004057f89 */ /* 0x000ea200000e0000 */
[----:B------:R-:W-:-:S02]  /*20a20*/  FSEL R152, R201, -INF , !P1 ;  /* 0xff800000c9987808 */ /* 0x000fc40004800000 */
[----:B------:R-:W-:Y:S01]  /*20a30*/  FSEL R204, R204, -INF , !P2 ;  /* 0xff800000cccc7808 */ /* 0x000fe20005000000 */
[----:B-1----:R-:W4:Y:S01]  /*20a40*/  LDL.LU R52, [R1+0xa8] ;  /* 0x0000a80001347983 */ /* 0x002f220000300800 */
[----:B--2---:R-:W-:-:S03]  /*20a50*/  FMNMX R4, R4, R5, !PT ;  /* 0x0000000504047209 */ /* 0x004fc60007800000 */
[----:B------:R1:W-:Y:S04]  /*20a60*/  STL [R1+0x398], R53 ;  /* 0x0003983501007387 */ /* 0x0003e80000100800 */
[----:B------:R-:W2:Y:S01]  /*20a70*/  SHFL.BFLY PT, R5, R4, 0x2, 0x1f ;  /* 0x0c401f0004057f89 */ /* 0x000ea200000e0000 */
[----:B------:R-:W-:-:S03]  /*20a80*/  LOP3.LUT P1, RZ, R0, 0x10, RZ, 0xc0, !PT ;  /* 0x0000001000ff7812 */ /* 0x000fc6000782c0ff */
[----:B-1----:R-:W4:Y:S04]  /*20a90*/  LDL.LU R53, [R1+0xac] ;  /* 0x0000ac0001357983 */ /* 0x002f280000300800 */
[----:B------:R1:W-:Y:S04]  /*20aa0*/  STL [R1+0x394], R56 ;  /* 0x0003943801007387 */ /* 0x0003e80000100800 */
[----:B-1----:R-:W4:Y:S01]  /*20ab0*/  LDL.LU R56, [R1+0xb8] ;  /* 0x0000b80001387983 */ /* 0x002f220000300800 */
[----:B--2---:R-:W-:-:S03]  /*20ac0*/  FMNMX R4, R4, R5, !PT ;  /* 0x0000000504047209 */ /* 0x004fc60007800000 */
[----:B------:R1:W-:Y:S01]  /*20ad0*/  STL [R1+0x390], R57 ;  /* 0x0003903901007387 */ /* 0x0003e20000100800 */
[----:B------:R-:W-:-:S04]  /*20ae0*/  FSETP.NEU.AND P0, PT, R4, -INF , PT ;  /* 0xff8000000400780b */ /* 0x000fc80003f0d000 */
[----:B------:R-:W-:Y:S02]  /*20af0*/  FSEL R5, R4, RZ, P0 ;  /* 0x000000ff04057208 */ /* 0x000fe40000000000 */
[----:B------:R-:W-:Y:S01]  /*20b00*/  LOP3.LUT P0, RZ, R0, 0x40, RZ, 0xc0, !PT ;  /* 0x0000004000ff7812 */ /* 0x000fe2000780c0ff */
[----:B-1----:R-:W2:Y:S03]  /*20b10*/  LDL.LU R57, [R1+0xbc] ;  /* 0x0000bc0001397983 */ /* 0x002ea60000300800 */
[----:B------:R-:W-:Y:S01]  /*20b20*/  FSEL R15, R200, -INF , !P0 ;  /* 0xff800000c80f7808 */ /* 0x000fe20004000000 */
[----:B------:R1:W-:Y:S01]  /*20b30*/  STL [R1+0x38c], R60 ;  /* 0x00038c3c01007387 */ /* 0x0003e20000100800 */
[----:B------:R-:W-:Y:S01]  /*20b40*/  LOP3.LUT P0, RZ, R0, 0x20, RZ, 0xc0, !PT ;  /* 0x0000002000ff7812 */ /* 0x000fe2000780c0ff */
[----:B------:R-:W-:-:S04]  /*20b50*/  FMUL R0, R5, UR4 ;  /* 0x0000000405007c20 */ /* 0x000fc80008400000 */
[----:B------:R-:W-:Y:S01]  /*20b60*/  FFMA R3, R3, UR4, -R0 ;  /* 0x0000000403037c23 */ /* 0x000fe20008000800 */
[----:B-1----:R-:W2:Y:S04]  /*20b70*/  LDL.LU R60, [R1+0xc8] ;  /* 0x0000c800013c7983 */ /* 0x002ea80000300800 */
[----:B------:R-:W-:Y:S01]  /*20b80*/  FSETP.GEU.AND P2, PT, R3, -126, PT ;  /* 0xc2fc00000300780b */ /* 0x000fe20003f4e000 */
[----:B------:R1:W-:-:S12]  /*20b90*/  STL [R1+0x388], R61 ;  /* 0x0003883d01007387 */ /* 0x0003d80000100800 */
[----:B------:R-:W-:Y:S01]  /*20ba0*/  @!P2 FMUL R3, R3, 0.5 ;  /* 0x3f0000000303a820 */ /* 0x000fe20000400000 */
[----:B-1----:R-:W2:Y:S03]  /*20bb0*/  LDL.LU R61, [R1+0xcc] ;  /* 0x0000cc00013d7983 */ /* 0x002ea60000300800 */
[----:B------:R1:W3:Y:S01]  /*20bc0*/  MUFU.EX2 R189, R3 ;  /* 0x0000000300bd7308 */ /* 0x0002e20000000800 */
[----:B------:R1:W-:Y:S02]  /*20bd0*/  STL [R1+0x384], R64 ;  /* 0x0003844001007387 */ /* 0x0003e40000100800 */
[----:B-1----:R-:W-:Y:S02]  /*20be0*/  FFMA R3, R155, UR4, -R0 ;  /* 0x000000049b037c23 */ /* 0x002fe40008000800 */
[----:B------:R-:W2:Y:S04]  /*20bf0*/  LDL.LU R64, [R1+0xd8] ;  /* 0x0000d80001407983 */ /* 0x000ea80000300800 */
[----:B------:R1:W-:Y:S01]  /*20c00*/  STL [R1+0x380], R65 ;  /* 0x0003804101007387 */ /* 0x0003e20000100800 */
[----:B---3--:R-:W-:Y:S01]  /*20c10*/  @!P2 FMUL R189, R189, R189 ;  /* 0x000000bdbdbda220 */ /* 0x008fe20000400000 */
[----:B------:R-:W-:-:S02]  /*20c20*/  FSETP.GEU.AND P2, PT, R3, -126, PT ;  /* 0xc2fc00000300780b */ /* 0x000fc40003f4e000 */
[----:B-1----:R-:W3:Y:S04]  /*20c30*/  LDL.LU R65, [R1+0xdc] ;  /* 0x0000dc0001417983 */ /* 0x002ee80000300800 */
[----:B------:R1:W-:Y:S07]  /*20c40*/  STL [R1+0x37c], R68 ;  /* 0x00037c4401007387 */ /* 0x0003ee0000100800 */
[----:B------:R-:W-:-:S04]  /*20c50*/  @!P2 FMUL R3, R3, 0.5 ;  /* 0x3f0000000303a820 */ /* 0x000fc80000400000 */
[----:B------:R1:W1:Y:S02]  /*20c60*/  MUFU.EX2 R181, R3 ;  /* 0x0000000300b57308 */ /* 0x0002640000000800 */
[----:B-1----:R-:W3:Y:S04]  /*20c70*/  LDL.LU R68, [R1+0xe8] ;  /* 0x0000e80001447983 */ /* 0x002ee80000300800 */
[----:B------:R1:W-:Y:S01]  /*20c80*/  STL [R1+0x378], R69 ;  /* 0x0003784501007387 */ /* 0x0003e20000100800 */
[----:B------:R-:W-:Y:S01]  /*20c90*/  FFMA R3, R158, UR4, -R0 ;  /* 0x000000049e037c23 */ /* 0x000fe20008000800 */
[----:B------:R-:W-:-:S04]  /*20ca0*/  @!P2 FMUL R181, R181, R181 ;  /* 0x000000b5b5b5a220 */ /* 0x000fc80000400000 */
[C---:B------:R-:W-:Y:S01]  /*20cb0*/  FSETP.GEU.AND P2, PT, R3.reuse, -126, PT ;  /* 0xc2fc00000300780b */ /* 0x040fe20003f4e000 */
[----:B-1----:R-:W3:Y:S04]  /*20cc0*/  LDL.LU R69, [R1+0xec] ;  /* 0x0000ec0001457983 */ /* 0x002ee80000300800 */
[----:B------:R1:W-:Y:S08]  /*20cd0*/  STL [R1+0x374], R72 ;  /* 0x0003744801007387 */ /* 0x0003f00000100800 */
[----:B------:R-:W-:Y:S01]  /*20ce0*/  @!P2 FMUL R3, R3, 0.5 ;  /* 0x3f0000000303a820 */ /* 0x000fe20000400000 */
[----:B-1----:R-:W3:Y:S03]  /*20cf0*/  LDL.LU R72, [R1+0xf8] ;  /* 0x0000f80001487983 */ /* 0x002ee60000300800 */
[----:B------:R1:W1:Y:S01]  /*20d00*/  MUFU.EX2 R161, R3 ;  /* 0x0000000300a17308 */ /* 0x0002620000000800 */
[----:B------:R1:W-:Y:S02]  /*20d10*/  STL [R1+0x370], R73 ;  /* 0x0003704901007387 */ /* 0x0003e40000100800 */
[----:B-1----:R-:W-:-:S02]  /*20d20*/  FFMA R3, R159, UR4, -R0 ;  /* 0x000000049f037c23 */ /* 0x002fc40008000800 */
[----:B------:R-:W3:Y:S04]  /*20d30*/  LDL.LU R73, [R1+0xfc] ;  /* 0x0000fc0001497983 */ /* 0x000ee80000300800 */
[----:B------:R1:W-:Y:S01]  /*20d40*/  STL [R1+0x36c], R76 ;  /* 0x00036c4c01007387 */ /* 0x0003e20000100800 */
[----:B------:R-:W-:Y:S01]  /*20d50*/  @!P2 FMUL R161, R161, R161 ;  /* 0x000000a1a1a1a220 */ /* 0x000fe20000400000 */
[C---:B------:R-:W-:Y:S02]  /*20d60*/  FSETP.GEU.AND P2, PT, R3.reuse, -126, PT ;  /* 0xc2fc00000300780b */ /* 0x040fe40003f4e000 */
[----:B-1----:R-:W3:Y:S04]  /*20d70*/  LDL.LU R76, [R1+0x108] ;  /* 0x00010800014c7983 */ /* 0x002ee80000300800 */
[----:B------:R1:W-:Y:S07]  /*20d80*/  STL [R1+0x368], R77 ;  /* 0x0003684d01007387 */ /* 0x0003ee0000100800 */
[----:B------:R-:W-:-:S04]  /*20d90*/  @!P2 FMUL R3, R3, 0.5 ;  /* 0x3f0000000303a820 */ /* 0x000fc80000400000 */
[----:B------:R1:W1:Y:S02]  /*20da0*/  MUFU.EX2 R183, R3 ;  /* 0x0000000300b77308 */ /* 0x0002640000000800 */
[----:B-1----:R-:W3:Y:S01]  /*20db0*/  LDL.LU R77, [R1+0x10c] ;  /* 0x00010c00014d7983 */ /* 0x002ee20000300800 */
[----:B------:R-:W-:-:S03]  /*20dc0*/  FFMA R3, R162, UR4, -R0 ;  /* 0x00000004a2037c23 */ /* 0x000fc60008000800 */
[----:B------:R1:W-:Y:S01]  /*20dd0*/  STL [R1+0x364], R80 ;  /* 0x0003645001007387 */ /* 0x0003e20000100800 */
[----:B------:R-:W-:Y:S01]  /*20de0*/  @!P2 FMUL R183, R183, R183 ;  /* 0x000000b7b7b7a220 */ /* 0x000fe20000400000 */
[C---:B------:R-:W-:Y:S02]  /*20df0*/  FSETP.GEU.AND P2, PT, R3.reuse, -126, PT ;  /* 0xc2fc00000300780b */ /* 0x040fe40003f4e000 */
[----:B-1----:R-:W3:Y:S04]  /*20e00*/  LDL.LU R80, [R1+0x118] ;  /* 0x0001180001507983 */ /* 0x002ee80000300800 */
[----:B------:R1:W-:Y:S07]  /*20e10*/  STL [R1+0x360], R81 ;  /* 0x0003605101007387 */ /* 0x0003ee0000100800 */
[----:B------:R-:W-:Y:S01]  /*20e20*/  @!P2 FMUL R3, R3, 0.5 ;  /* 0x3f0000000303a820 */ /* 0x000fe20000400000 */
[----:B-1----:R-:W3:Y:S03]  /*20e30*/  LDL.LU R81, [R1+0x11c] ;  /* 0x00011c0001517983 */ /* 0x002ee60000300800 */
[----:B------:R1:W1:Y:S01]  /*20e40*/  MUFU.EX2 R159, R3 ;  /* 0x00000003009f7308 */ /* 0x0002620000000800 */
[----:B------:R1:W-:Y:S02]  /*20e50*/  STL [R1+0x35c], R84 ;  /* 0x00035c5401007387 */ /* 0x0003e40000100800 */
[----:B-1----:R-:W-:-:S02]  /*20e60*/  FFMA R3, R163, UR4, -R0 ;  /* 0x00000004a3037c23 */ /* 0x002fc40008000800 */
[----:B------:R-:W3:Y:S01]  /*20e70*/  LDL.LU R84, [R1+0x128] ;  /* 0x0001280001547983 */ /* 0x000ee20000300800 */
[----:B------:R-:W-:Y:S02]  /*20e80*/  @!P2 FMUL R159, R159, R159 ;  /* 0x0000009f9f9fa220 */ /* 0x000fe40000400000 */
[C---:B------:R-:W-:Y:S01]  /*20e90*/  FSETP.GEU.AND P2, PT, R3.reuse, -126, PT ;  /* 0xc2fc00000300780b */ /* 0x040fe20003f4e000 */
[----:B------:R1:W-:Y:S04]  /*20ea0*/  STL [R1+0x358], R85 ;  /* 0x0003585501007387 */ /* 0x0003e80000100800 */
[----:B-1----:R-:W3:Y:S08]  /*20eb0*/  LDL.LU R85, [R1+0x12c] ;  /* 0x00012c0001557983 */ /* 0x002ef00000300800 */
[----:B------:R-:W-:Y:S01]  /*20ec0*/  @!P2 FMUL R3, R3, 0.5 ;  /* 0x3f0000000303a820 */ /* 0x000fe20000400000 */
[----:B------:R1:W-:Y:S03]  /*20ed0*/  STL [R1+0x354], R88 ;  /* 0x0003545801007387 */ /* 0x0003e60000100800 */
        /* <DEDUP_REMOVED lines=8> */
[----:B------:R-:W-:-:S04]  /*20f60*/  @!P2 FMUL R3, R3, 0.5 ;  /* 0x3f0000000303a820 */ /* 0x000fc80000400000 */
[----:B------:R1:W1:Y:S02]  /*20f70*/  MUFU.EX2 R202, R3 ;  /* 0x0000000300ca7308 */ /* 0x0002640000000800 */
[----:B-1----:R-:W3:Y:S04]  /*20f80*/  LDL.LU R92, [R1+0x148] ;  /* 0x00014800015c7983 */ /* 0x002ee80000300800 */
[----:B------:R1:W-:Y:S01]  /*20f90*/  STL [R1+0x348], R93 ;  /* 0x0003485d01007387 */ /* 0x0003e20000100800 */
[----:B------:R-:W-:-:S03]  /*20fa0*/  FFMA R3, R167, UR4, -R0 ;  /* 0x00000004a7037c23 */ /* 0x000fc60008000800 */
[----:B-1----:R-:W3:Y:S01]  /*20fb0*/  LDL.LU R93, [R1+0x14c] ;  /* 0x00014c00015d7983 */ /* 0x002ee20000300800 */
[----:B------:R-:W-:Y:S01]  /*20fc0*/  @!P2 FMUL R202, R202, R202 ;  /* 0x000000cacacaa220 */ /* 0x000fe20000400000 */
[C---:B------:R-:W-:Y:S02]  /*20fd0*/  FSETP.GEU.AND P2, PT, R3.reuse, -126, PT ;  /* 0xc2fc00000300780b */ /* 0x040fe40003f4e000 */
[----:B------:R1:W-:Y:S04]  /*20fe0*/  STL [R1+0x344], R96 ;  /* 0x0003446001007387 */ /* 0x0003e80000100800 */
[----:B-1----:R-:W3:Y:S07]  /*20ff0*/  LDL.LU R96, [R1+0x158] ;  /* 0x0001580001607983 */ /* 0x002eee0000300800 */
[----:B------:R-:W-:Y:S01]  /*21000*/  @!P2 FMUL R3, R3, 0.5 ;  /* 0x3f0000000303a820 */ /* 0x000fe20000400000 */
[----:B------:R1:W-:Y:S03]  /*21010*/  STL [R1+0x340], R97 ;  /* 0x0003406101007387 */ /* 0x0003e60000100800 */
[----:B------:R4:W4:Y:S01]  /*21020*/  MUFU.EX2 R179, R3 ;  /* 0x0000000300b37308 */ /* 0x0009220000000800 */
[----:B-1----:R-:W3:Y:S01]  /*21030*/  LDL.LU R97, [R1+0x15c] ;  /* 0x00015c0001617983 */ /* 0x002ee20000300800 */
[----:B----4-:R-:W-:-:S03]  /*21040*/  FFMA R3, R170, UR4, -R0 ;  /* 0x00000004aa037c23 */ /* 0x010fc60008000800 */
[----:B------:R1:W-:Y:S01]  /*21050*/  STL [R1+0x33c], R100 ;  /* 0x00033c6401007387 */ /* 0x0003e20000100800 */
[----:B------:R-:W-:Y:S01]  /*21060*/  @!P2 FMUL R179, R179, R179 ;  /* 0x000000b3b3b3a220 */ /* 0x000fe20000400000 */
[C---:B------:R-:W-:Y:S02]  /*21070*/  FSETP.GEU.AND P2, PT, R3.reuse, -126, PT ;  /* 0xc2fc00000300780b */ /* 0x040fe40003f4e000 */
[----:B-1----:R-:W4:Y:S04]  /*21080*/  LDL.LU R100, [R1+0x1fc] ;  /* 0x0001fc0001647983 */ /* 0x002f280000300800 */
[----:B------:R1:W-:Y:S07]  /*21090*/  STL [R1+0x338], R101 ;  /* 0x0003386501007387 */ /* 0x0003ee0000100800 */
[----:B------:R-:W-:-:S04]  /*210a0*/  @!P2 FMUL R3, R3, 0.5 ;  /* 0x3f0000000303a820 */ /* 0x000fc80000400000 */
[----:B------:R1:W2:Y:S02]  /*210b0*/  MUFU.EX2 R201, R3 ;  /* 0x0000000300c97308 */ /* 0x0002a40000000800 */
[----:B-1----:R-:W4:Y:S04]  /*210c0*/  LDL.LU R101, [R1+0x4] ;  /* 0x0000040001657983 */ /* 0x002f280000300800 */
[----:B------:R1:W-:Y:S01]  /*210d0*/  STL [R1+0x334], R104 ;  /* 0x0003346801007387 */ /* 0x0003e20000100800 */
[----:B------:R-:W-:-:S03]  /*210e0*/  FFMA R3, R171, UR4, -R0 ;  /* 0x00000004ab037c23 */ /* 0x000fc60008000800 */
[----:B-1----:R-:W4:Y:S01]  /*210f0*/  LDL.LU R104, [R1+0x10] ;  /* 0x0000100001687983 */ /* 0x002f220000300800 */
[----:B--2---:R-:W-:Y:S01]  /*21100*/  @!P2 FMUL R201, R201, R201 ;  /* 0x000000c9c9c9a220 */ /* 0x004fe20000400000 */
[C---:B------:R-:W-:Y:S02]  /*21110*/  FSETP.GEU.AND P2, PT, R3.reuse, -126, PT ;  /* 0xc2fc00000300780b */ /* 0x040fe40003f4e000 */
[----:B------:R1:W-:Y:S04]  /*21120*/  STL [R1+0x330], R105 ;  /* 0x0003306901007387 */ /* 0x0003e80000100800 */
[----:B-1----:R-:W2:Y:S07]  /*21130*/  LDL.LU R105, [R1+0x14] ;  /* 0x0000140001697983 */ /* 0x002eae0000300800 */
[----:B------:R-:W-:Y:S01]  /*21140*/  @!P2 FMUL R3, R3, 0.5 ;  /* 0x3f0000000303a820 */ /* 0x000fe20000400000 */
[----:B------:R1:W-:Y:S03]  /*21150*/  STL [R1+0x32c], R108 ;  /* 0x00032c6c01007387 */ /* 0x0003e60000100800 */
[----:B------:R1:W1:Y:S02]  /*21160*/  MUFU.EX2 R173, R3 ;  /* 0x0000000300ad7308 */ /* 0x0002640000000800 */
[----:B-1----:R-:W2:Y:S01]  /*21170*/  LDL.LU R108, [R1+0x20] ;  /* 0x00002000016c7983 */ /* 0x002ea20000300800 */
[----:B------:R-:W-:-:S03]  /*21180*/  FFMA R3, R174, UR4, -R0 ;  /* 0x00000004ae037c23 */ /* 0x000fc60008000800 */
[----:B------:R1:W-:Y:S01]  /*21190*/  STL [R1+0x328], R109 ;  /* 0x0003286d01007387 */ /* 0x0003e20000100800 */
[----:B------:R-:W-:Y:S01]  /*211a0*/  @!P2 FMUL R173, R173, R173 ;  /* 0x000000adadada220 */ /* 0x000fe20000400000 */
[C---:B------:R-:W-:Y:S02]  /*211b0*/  FSETP.GEU.AND P2, PT, R3.reuse, -126, PT ;  /* 0xc2fc00000300780b */ /* 0x040fe40003f4e000 */
[----:B-1----:R-:W2:Y:S04]  /*211c0*/  LDL.LU R109, [R1+0x24] ;  /* 0x00002400016d7983 */ /* 0x002ea80000300800 */
[----:B------:R1:W-:Y:S07]  /*211d0*/  STL [R1+0x324], R112 ;  /* 0x0003247001007387 */ /* 0x0003ee0000100800 */
[----:B------:R-:W-:-:S04]  /*211e0*/  @!P2 FMUL R3, R3, 0.5 ;  /* 0x3f0000000303a820 */ /* 0x000fc80000400000 */
[----:B------:R1:W1:Y:S02]  /*211f0*/  MUFU.EX2 R200, R3 ;  /* 0x0000000300c87308 */ /* 0x0002640000000800 */
[----:B-1----:R-:W2:Y:S04]  /*21200*/  LDL.LU R112, [R1+0x30] ;  /* 0x0000300001707983 */ /* 0x002ea80000300800 */
[----:B------:R1:W-:Y:S01]  /*21210*/  STL [R1+0x320], R113 ;  /* 0x0003207101007387 */ /* 0x0003e20000100800 */
[----:B------:R-:W-:-:S03]  /*21220*/  FFMA R3, R175, UR4, -R0 ;  /* 0x00000004af037c23 */ /* 0x000fc60008000800 */
[----:B-1----:R-:W2:Y:S01]  /*21230*/  LDL.LU R113, [R1+0x34] ;  /* 0x0000340001717983 */ /* 0x002ea20000300800 */
[----:B------:R-:W-:Y:S01]  /*21240*/  @!P2 FMUL R200, R200, R200 ;  /* 0x000000c8c8c8a220 */ /* 0x000fe20000400000 */
[----:B------:R-:W-:Y:S02]  /*21250*/  FSETP.GEU.AND P2, PT, R3, -126, PT ;  /* 0xc2fc00000300780b */ /* 0x000fe40003f4e000 */
[----:B------:R1:W-:Y:S01]  /*21260*/  STL [R1+0x31c], R116 ;  /* 0x00031c7401007387 */ /* 0x0003e20000100800 */
[----:B------:R-:W-:-:S03]  /*21270*/  FSEL R209, R209, -INF , !P4 ;  /* 0xff800000d1d17808 */ /* 0x000fc60006000000 */
[----:B-1----:R-:W2:Y:S07]  /*21280*/  LDL.LU R116, [R1+0x40] ;  /* 0x0000400001747983 */ /* 0x002eae0000300800 */
[----:B------:R-:W-:Y:S01]  /*21290*/  @!P2 FMUL R3, R3, 0.5 ;  /* 0x3f0000000303a820 */ /* 0x000fe20000400000 */
[----:B------:R1:W-:Y:S03]  /*212a0*/  STL [R1+0x318], R117 ;  /* 0x0003187501007387 */ /* 0x0003e60000100800 */
[----:B------:R1:W1:Y:S01]  /*212b0*/  MUFU.EX2 R175, R3 ;  /* 0x0000000300af7308 */ /* 0x0002620000000800 */
[----:B------:R-:W-:Y:S01]  /*212c0*/  FSEL R212, R212, -INF , !P5 ;  /* 0xff800000d4d47808 */ /* 0x000fe20006800000 */
        /* <DEDUP_REMOVED lines=11> */
[----:B------:R-:W-:Y:S01]  /*21380*/  FFMA R3, R7, UR4, -R0 ;  /* 0x0000000407037c23 */ /* 0x000fe20008000800 */
[----:B------:R-:W-:Y:S02]  /*21390*/  FSEL R213, R213, -INF , !P6 ;  /* 0xff800000d5d57808 */ /* 0x000fe40007000000 */
[----:B-1----:R-:W2:Y:S01]  /*213a0*/  LDL.LU R124, [R1+0x60] ;  /* 0x00006000017c7983 */ /* 0x002ea20000300800 */
[----:B------:R-:W-:Y:S01]  /*213b0*/  @!P2 FMUL R199, R199, R199 ;  /* 0x000000c7c7c7a220 */ /* 0x000fe20000400000 */
[----:B------:R-:W-:-:S02]  /*213c0*/  FSETP.GEU.AND P2, PT, R3, -126, PT ;  /* 0xc2fc00000300780b */ /* 0x000fc40003f4e000 */
        /* <DEDUP_REMOVED lines=33> */
[----:B------:R3:W3:Y:S01]  /*215e0*/  MUFU.EX2 R197, R3 ;  /* 0x0000000300c57308 */ /* 0x0006e20000000800 */
[----:B-1----:R-:W2:Y:S04]  /*215f0*/  LDL.LU R141, [R1+0xa4] ;  /* 0x0000a400018d7983 */ /* 0x002ea80000300800 */
[----:B------:R1:W-:Y:S01]  /*21600*/  STL [R1+0x2e4], R144 ;  /* 0x0002e49001007387 */ /* 0x0003e20000100800 */
[----:B---3--:R-:W-:-:S03]  /*21610*/  FFMA R3, R187, UR4, -R0 ;  /* 0x00000004bb037c23 */ /* 0x008fc60008000800 */
        /* <DEDUP_REMOVED lines=16> */
[----:B------:R1:W1:Y:S02]  /*21720*/  MUFU.EX2 R196, R3 ;  /* 0x0000000300c47308 */ /* 0x0002640000000800 */
[----:B-1----:R-:W4:Y:S04]  /*21730*/  LDL.LU R235, [R1+0xd0] ;  /* 0x0000d00001eb7983 */ /* 0x002f280000300800 */
[----:B------:R1:W-:Y:S01]  /*21740*/  STL [R1+0x2d0], R234 ;  /* 0x0002d0ea01007387 */ /* 0x0003e20000100800 */
[----:B------:R-:W-:-:S03]  /*21750*/  FFMA R3, R191, UR4, -R0 ;  /* 0x00000004bf037c23 */ /* 0x000fc60008000800 */
[----:B-1----:R-:W4:Y:S01]  /*21760*/  LDL.LU R234, [R1+0xd4] ;  /* 0x0000d40001ea7983 */ /* 0x002f220000300800 */
[----:B------:R-:W-:Y:S01]  /*21770*/  @!P2 FMUL R196, R196, R196 ;  /* 0x000000c4c4c4a220 */ /* 0x000fe20000400000 */
[C---:B------:R-:W-:Y:S02]  /*21780*/  FSETP.GEU.AND P2, PT, R3.reuse, -126, PT ;  /* 0xc2fc00000300780b */ /* 0x040fe40003f4e000 */
[----:B------:R1:W-:Y:S04]  /*21790*/  STL [R1+0x2cc], R233 ;  /* 0x0002cce901007387 */ /* 0x0003e80000100800 */
[----:B-1----:R-:W4:Y:S07]  /*217a0*/  LDL.LU R233, [R1+0xe0] ;  /* 0x0000e00001e97983 */ /* 0x002f2e0000300800 */
[----:B------:R-:W-:Y:S01]  /*217b0*/  @!P2 FMUL R3, R3, 0.5 ;  /* 0x3f0000000303a820 */ /* 0x000fe20000400000 */
[----:B------:R1:W-:Y:S03]  /*217c0*/  STL [R1+0x2c8], R232 ;  /* 0x0002c8e801007387 */ /* 0x0003e60000100800 */
[----:B------:R1:W1:Y:S02]  /*217d0*/  MUFU.EX2 R167, R3 ;  /* 0x0000000300a77308 */ /* 0x0002640000000800 */
[----:B-1----:R-:W4:Y:S01]  /*217e0*/  LDL.LU R232, [R1+0xe4] ;  /* 0x0000e40001e87983 */ /* 0x002f220000300800 */
[----:B------:R-:W-:-:S03]  /*217f0*/  FFMA R3, R194, UR4, -R0 ;  /* 0x00000004c2037c23 */ /* 0x000fc60008000800 */
        /* <DEDUP_REMOVED lines=16> */
[----:B------:R-:W2:Y:S03]  /*21900*/  LDL.LU R176, [R1+0x1f8] ;  /* 0x0001f80001b07983 */ /* 0x000ea60000300800 */
[----:B------:R1:W1:Y:S01]  /*21910*/  MUFU.EX2 R188, R3 ;  /* 0x0000000300bc7308 */ /* 0x0002620000000800 */
[----:B------:R-:W3:Y:S04]  /*21920*/  LDL.LU R180, [R1+0x1ec] ;  /* 0x0001ec0001b47983 */ /* 0x000ee80000300800 */
[----:B------:R-:W4:Y:S01]  /*21930*/  LDL.LU R14, [R1+0x1e8] ;  /* 0x0001e800010e7983 */ /* 0x000f220000300800 */
[----:B-1----:R-:W-:Y:S01]  /*21940*/  FFMA R3, R10, UR4, -R0 ;  /* 0x000000040a037c23 */ /* 0x002fe20008000800 */
[----:B------:R-:W-:-:S04]  /*21950*/  @!P2 FMUL R188, R188, R188 ;  /* 0x000000bcbcbca220 */ /* 0x000fc80000400000 */
[----:B------:R-:W-:Y:S01]  /*21960*/  FSETP.GEU.AND P2, PT, R3, -126, PT ;  /* 0xc2fc00000300780b */ /* 0x000fe20003f4e000 */
[----:B------:R-:W2:Y:S01]  /*21970*/  LDL.LU R155, [R1+0x1dc] ;  /* 0x0001dc00019b7983 */ /* 0x000ea20000300800 */
[----:B------:R-:W-:-:S03]  /*21980*/  FADD R10, -R5, R13 ;  /* 0x0000000d050a7221 */ /* 0x000fc60000000100 */
[----:B------:R-:W3:Y:S04]  /*21990*/  LDL.LU R158, [R1+0x1d8] ;  /* 0x0001d800019e7983 */ /* 0x000ee80000300800 */
[----:B------:R-:W4:Y:S04]  /*219a0*/  LDL.LU R162, [R1+0x1cc] ;  /* 0x0001cc0001a27983 */ /* 0x000f280000300800 */
[----:B------:R-:W-:Y:S01]  /*219b0*/  @!P2 FMUL R3, R3, 0.5 ;  /* 0x3f0000000303a820 */ /* 0x000fe20000400000 */
[----:B------:R-:W2:Y:S03]  /*219c0*/  LDL.LU R166, [R1+0x1c8] ;  /* 0x0001c80001a67983 */ /* 0x000ea60000300800 */
[----:B------:R1:W1:Y:S01]  /*219d0*/  MUFU.EX2 R194, R3 ;  /* 0x0000000300c27308 */ /* 0x0002620000000800 */
[----:B------:R-:W3:Y:S04]  /*219e0*/  LDL.LU R170, [R1+0x1bc] ;  /* 0x0001bc0001aa7983 */ /* 0x000ee80000300800 */
[----:B------:R-:W4:Y:S01]  /*219f0*/  LDL.LU R174, [R1+0x1b8] ;  /* 0x0001b80001ae7983 */ /* 0x000f220000300800 */
[----:B-1----:R-:W-:-:S03]  /*21a00*/  FFMA R3, R9, UR4, -R0 ;  /* 0x0000000409037c23 */ /* 0x002fc60008000800 */
[----:B------:R-:W2:Y:S04]  /*21a10*/  LDL.LU R178, [R1+0x1ac] ;  /* 0x0001ac0001b27983 */ /* 0x000ea80000300800 */
[----:B------:R-:W3:Y:S01]  /*21a20*/  LDL.LU R182, [R1+0x1a8] ;  /* 0x0001a80001b67983 */ /* 0x000ee20000300800 */
[----:B------:R-:W-:Y:S01]  /*21a30*/  @!P2 FMUL R194, R194, R194 ;  /* 0x000000c2c2c2a220 */ /* 0x000fe20000400000 */
[----:B------:R-:W-:-:S13]  /*21a40*/  FSETP.GEU.AND P2, PT, R3, -126, PT ;  /* 0xc2fc00000300780b */ /* 0x000fda0003f4e000 */
[----:B------:R-:W-:-:S04]  /*21a50*/  @!P2 FMUL R3, R3, 0.5 ;  /* 0x3f0000000303a820 */ /* 0x000fc80000400000 */
[----:B------:R1:W1:Y:S02]  /*21a60*/  MUFU.EX2 R163, R3 ;  /* 0x0000000300a37308 */ /* 0x0002640000000800 */
[----:B-1----:R-:W-:Y:S01]  /*21a70*/  FFMA R3, R11, UR4, -R0 ;  /* 0x000000040b037c23 */ /* 0x002fe20008000800 */
[----:B------:R-:W-:-:S04]  /*21a80*/  @!P2 FMUL R163, R163, R163 ;  /* 0x000000a3a3a3a220 */ /* 0x000fc80000400000 */
[----:B------:R-:W-:-:S13]  /*21a90*/  FSETP.GEU.AND P2, PT, R3, -126, PT ;  /* 0xc2fc00000300780b */ /* 0x000fda0003f4e000 */
[----:B------:R-:W-:-:S04]  /*21aa0*/  @!P2 FMUL R3, R3, 0.5 ;  /* 0x3f0000000303a820 */ /* 0x000fc80000400000 */
[----:B------:R1:W1:Y:S02]  /*21ab0*/  MUFU.EX2 R193, R3 ;  /* 0x0000000300c17308 */ /* 0x0002640000000800 */
[----:B-1----:R-:W-:Y:S01]  /*21ac0*/  FFMA R3, R203, UR4, -R0 ;  /* 0x00000004cb037c23 */ /* 0x002fe20008000800 */
[----:B------:R-:W-:Y:S01]  /*21ad0*/  FSEL R11, R208, -INF , !P3 ;  /* 0xff800000d00b7808 */ /* 0x000fe20005800000 */
[----:B------:R-:W4:Y:S01]  /*21ae0*/  LDL.LU R203, [R1+0x19c] ;  /* 0x00019c0001cb7983 */ /* 0x000f220000300800 */
[----:B------:R-:W-:Y:S02]  /*21af0*/  @!P2 FMUL R193, R193, R193 ;  /* 0x000000c1c1c1a220 */ /* 0x000fe40000400000 */
[----:B------:R-:W-:-:S13]  /*21b00*/  FSETP.GEU.AND P2, PT, R3, -126, PT ;  /* 0xc2fc00000300780b */ /* 0x000fda0003f4e000 */
[----:B------:R-:W-:-:S04]  /*21b10*/  @!P2 FMUL R3, R3, 0.5 ;  /* 0x3f0000000303a820 */ /* 0x000fc80000400000 */
[----:B------:R1:W1:Y:S02]  /*21b20*/  MUFU.EX2 R187, R3 ;  /* 0x0000000300bb7308 */ /* 0x0002640000000800 */
[----:B-1----:R-:W-:Y:S02]  /*21b30*/  FFMA R3, R206, UR4, -R0 ;  /* 0x00000004ce037c23 */ /* 0x002fe40008000800 */
[----:B------:R-:W2:Y:S01]  /*21b40*/  LDL.LU R206, [R1+0x1f4] ;  /* 0x0001f40001ce7983 */ /* 0x000ea20000300800 */
        /* <DEDUP_REMOVED lines=22> */
[----:B-1----:R-:W-:Y:S01]  /*21cb0*/  FFMA R3, R214, UR4, -R0 ;  /* 0x00000004d6037c23 */ /* 0x002fe20008000800 */
[----:B------:R-:W-:-:S04]  /*21cc0*/  @!P2 FMUL R185, R185, R185 ;  /* 0x000000b9b9b9a220 */ /* 0x000fc80000400000 */
[----:B------:R-:W-:Y:S01]  /*21cd0*/  FSETP.GEU.AND P2, PT, R3, -126, PT ;  /* 0xc2fc00000300780b */ /* 0x000fe20003f4e000 */
[----:B------:R-:W2:-:S12]  /*21ce0*/  LDL.LU R214, [R1+0x1d4] ;  /* 0x0001d40001d67983 */ /* 0x000e980000300800 */
[----:B------:R-:W-:-:S04]  /*21cf0*/  @!P2 FMUL R3, R3, 0.5 ;  /* 0x3f0000000303a820 */ /* 0x000fc80000400000 */
[----:B------:R-:W1:Y:S01]  /*21d00*/  MUFU.EX2 R190, R3 ;  /* 0x0000000300be7308 */ /* 0x000e620000000800 */
[----:B------:R-:W-:Y:S02]  /*21d10*/  FFMA R0, R215, UR4, -R0 ;  /* 0x00000004d7007c23 */ /* 0x000fe40008000800 */
[----:B------:R-:W2:Y:S04]  /*21d20*/  LDL.LU R215, [R1+0x1d0] ;  /* 0x0001d00001d77983 */ /* 0x000ea80000300800 */
[----:B------:R-:W3:Y:S01]  /*21d30*/  LDL.LU R13, [R1+0x198] ;  /* 0x00019800010d7983 */ /* 0x000ee20000300800 */
[----:B-1----:R-:W-:Y:S01]  /*21d40*/  @!P2 FMUL R190, R190, R190 ;  /* 0x000000bebebea220 */ /* 0x002fe20000400000 */
[----:B------:R-:W-:Y:S01]  /*21d50*/  FSETP.GEU.AND P2, PT, R0, -126, PT ;  /* 0xc2fc00000000780b */ /* 0x000fe20003f4e000 */
[----:B------:R-:W-:-:S12]  /*21d60*/  FADD R3, R189, R197 ;  /* 0x000000c5bd037221 */ /* 0x000fd80000000000 */
[----:B------:R-:W-:-:S04]  /*21d70*/  @!P2 FMUL R0, R0, 0.5 ;  /* 0x3f0000000000a820 */ /* 0x000fc80000400000 */
[----:B------:R1:W1:Y:S02]  /*21d80*/  MUFU.EX2 R184, R0 ;  /* 0x0000000000b87308 */ /* 0x0002640000000800 */
[----:B-1----:R-:W-:-:S04]  /*21d90*/  FADD R0, R201, R193 ;  /* 0x000000c1c9007221 */ /* 0x002fc80000000000 */
[----:B------:R-:W-:Y:S01]  /*21da0*/  FADD R6, R3, R0 ;  /* 0x0000000003067221 */ /* 0x000fe20000000000 */
[----:B------:R-:W-:Y:S01]  /*21db0*/  FADD R3, R159, R195 ;  /* 0x000000c39f037221 */ /* 0x000fe20000000000 */
[----:B------:R-:W-:-:S04]  /*21dc0*/  FADD R0, R199, R191 ;  /* 0x000000bfc7007221 */ /* 0x000fc80000000000 */
[----:B------:R-:W-:Y:S01]  /*21dd0*/  FADD R0, R3, R0 ;  /* 0x0000000003007221 */ /* 0x000fe20000000000 */
[----:B------:R-:W-:-:S03]  /*21de0*/  FADD R3, R181, R165 ;  /* 0x000000a5b5037221 */ /* 0x000fc60000000000 */
[----:B------:R-:W-:Y:S01]  /*21df0*/  FADD R7, R6, R0 ;  /* 0x0000000006077221 */ /* 0x000fe20000000000 */
[----:B------:R-:W-:-:S04]  /*21e00*/  FADD R0, R173, R187 ;  /* 0x000000bbad007221 */ /* 0x000fc80000000000 */
        /* <DEDUP_REMOVED lines=11> */
[----:B------:R-:W-:Y:S01]  /*21ec0*/  FADD R3, R183, R167 ;  /* 0x000000a7b7037221 */ /* 0x000fe20000000000 */
[----:B------:R-:W-:Y:S02]  /*21ed0*/  @!P2 FMUL R184, R184, R184 ;  /* 0x000000b8b8b8a220 */ /* 0x000fe40000400000 */
[----:B------:R-:W-:Y:S01]  /*21ee0*/  FADD R6, R5, R0 ;  /* 0x0000000005067221 */ /* 0x000fe20000000000 */
[----:B------:R-:W-:-:S04]  /*21ef0*/  FADD R0, R175, R186 ;  /* 0x000000baaf007221 */ /* 0x000fc80000000000 */
[----:B------:R-:W-:Y:S01]  /*21f00*/  FADD R5, R3, R0 ;  /* 0x0000000003057221 */ /* 0x000fe20000000000 */
[----:B------:R-:W-:Y:S01]  /*21f10*/  FADD R3, R179, R163 ;  /* 0x000000a3b3037221 */ /* 0x000fe20000000000 */
[----:B------:R-:W-:-:S04]  /*21f20*/  FADD R0, R171, R184 ;  /* 0x000000b8ab007221 */ /* 0x000fc80000000000 */
[----:B------:R-:W-:-:S04]  /*21f30*/  FADD R0, R3, R0 ;  /* 0x0000000003007221 */ /* 0x000fc80000000000 */
[----:B------:R-:W-:Y:S01]  /*21f40*/  FADD R8, R5, R0 ;  /* 0x0000000005087221 */ /* 0x000fe20000000000 */
[----:B------:R-:W-:-:S04]  /*21f50*/  FMNMX R0, R223, R20, !PT ;  /* 0x00000014df007209 */ /* 0x000fc80007800000 */
        /* <DEDUP_REMOVED lines=23> */
[----:B------:R-:W-:Y:S02]  /*220d0*/  FMNMX R0, R15, R0, !PT ;  /* 0x000000000f007209 */ /* 0x000fe40007800000 */
[----:B------:R-:W-:Y:S02]  /*220e0*/  ISETP.GE.AND P2, PT, R12, UR6, PT ;  /* 0x000000060c007c0c */ /* 0x000fe4000bf46270 */
[----:B------:R-:W-:Y:S01]  /*220f0*/  FMNMX R0, R152, R0, !PT ;  /* 0x0000000098007209 */ /* 0x000fe20007800000 */
[----:B------:R-:W-:Y:S01]  /*22100*/  FADD R7, R7, R6 ;  /* 0x0000000607077221 */ /* 0x000fe20000000000 */
[----:B------:R-:W-:Y:S01]  /*22110*/  FSEL R205, R205, -INF , !P2 ;  /* 0xff800000cdcd7808 */ /* 0x000fe20005000000 */
[----:B------:R-:W4:Y:S01]  /*22120*/  LDL.LU R12, [R1+0x18c] ;  /* 0x00018c00010c7983 */ /* 0x000f220000300800 */
[----:B------:R-:W-:Y:S01]  /*22130*/  FMNMX R3, R204, R0, !PT ;  /* 0x00000000cc037209 */ /* 0x000fe20007800000 */
[----:B------:R-:W-:Y:S02]  /*22140*/  FADD R6, R9, R8 ;  /* 0x0000000809067221 */ /* 0x000fe40000000000 */
[----:B------:R-:W2:Y:S01]  /*22150*/  LDL.LU R208, [R1+0x1c4] ;  /* 0x0001c40001d07983 */ /* 0x000ea20000300800 */
[----:B------:R-:W-:-:S04]  /*22160*/  FMNMX R3, R205, R3, !PT ;  /* 0x00000003cd037209 */ /* 0x000fc80007800000 */
[----:B------:R-:W-:-:S04]  /*22170*/  FMNMX R3, R11, R3, !PT ;  /* 0x000000030b037209 */ /* 0x000fc80007800000 */
[----:B------:R-:W-:-:S04]  /*22180*/  FMNMX R3, R209, R3, !PT ;  /* 0x00000003d1037209 */ /* 0x000fc80007800000 */
[----:B------:R-:W-:-:S04]  /*22190*/  FMNMX R3, R212, R3, !PT ;  /* 0x00000003d4037209 */ /* 0x000fc80007800000 */
[----:B------:R-:W-:-:S05]  /*221a0*/  FMNMX R3, R213, R3, !PT ;  /* 0x00000003d5037209 */ /* 0x000fca0007800000 */
[----:B------:R-:W1:Y:S01]  /*221b0*/  SHFL.BFLY PT, R5, R3, 0x1, 0x1f ;  /* 0x0c201f0003057f89 */ /* 0x000e6200000e0000 */
[----:B------:R-:W-:Y:S01]  /*221c0*/  FMUL R0, R10, UR4 ;  /* 0x000000040a007c20 */ /* 0x000fe20008400000 */
[----:B------:R-:W-:Y:S02]  /*221d0*/  FADD R6, R7, R6 ;  /* 0x0000000607067221 */ /* 0x000fe40000000000 */
[----:B------:R-:W3:Y:S02]  /*221e0*/  LDL.LU R10, [R1+0x188] ;  /* 0x00018800010a7983 */ /* 0x000ee40000300800 */
[----:B------:R-:W-:Y:S02]  /*221f0*/  FSETP.GEU.AND P2, PT, R0, -126, PT ;  /* 0xc2fc00000000780b */ /* 0x000fe40003f4e000 */
[----:B------:R-:W4:Y:S04]  /*22200*/  LDL.LU R9, [R1+0x178] ;  /* 0x0001780001097983 */ /* 0x000f280000300800 */
[----:B------:R-:W2:Y:S04]  /*22210*/  LDL.LU R8, [R1+0x17c] ;  /* 0x00017c0001087983 */ /* 0x000ea80000300800 */
[----:B------:R-:W3:Y:S01]  /*22220*/  LDL.LU R7, [R1+0x16c] ;  /* 0x00016c0001077983 */ /* 0x000ee20000300800 */
[----:B-1----:R-:W-:-:S05]  /*22230*/  FMNMX R3, R3, R5, !PT ;  /* 0x0000000503037209 */ /* 0x002fca0007800000 */
[----:B------:R-:W1:Y:S01]  /*22240*/  SHFL.BFLY PT, R5, R3, 0x2, 0x1f ;  /* 0x0c401f0003057f89 */ /* 0x000e6200000e0000 */
[----:B------:R-:W-:-:S06]  /*22250*/  @!P2 FMUL R0, R0, 0.5 ;  /* 0x3f0000000000a820 */ /* 0x000fcc0000400000 */
[----:B------:R-:W1:Y:S02]  /*22260*/  MUFU.EX2 R0, R0 ;  /* 0x0000000000007308 */ /* 0x000e640000000800 */
[----:B-1----:R-:W-:Y:S02]  /*22270*/  FMNMX R5, R3, R5, !PT ;  /* 0x0000000503057209 */ /* 0x002fe40007800000 */
[----:B------:R-:W4:Y:S01]  /*22280*/  LDL.LU R3, [R1+0x168] ;  /* 0x0001680001037983 */ /* 0x000f220000300800 */
[----:B------:R-:W-:-:S04]  /*22290*/  @!P2 FMUL R0, R0, R0 ;  /* 0x000000000000a220 */ /* 0x000fc80000400000 */
[-C--:B------:R-:W-:Y:S01]  /*222a0*/  FMUL R147, R147, R0.reuse ;  /* 0x0000000093937220 */ /* 0x080fe20000400000 */
[-C--:B------:R-:W-:Y:S01]  /*222b0*/  FMUL R150, R150, R0.reuse ;  /* 0x0000000096967220 */ /* 0x080fe20000400000 */
[-C--:B------:R-:W-:Y:S01]  /*222c0*/  FMUL R151, R151, R0.reuse ;  /* 0x0000000097977220 */ /* 0x080fe20000400000 */
[-C--:B------:R-:W-:Y:S02]  /*222d0*/  FMUL R227, R227, R0.reuse ;  /* 0x00000000e3e37220 */ /* 0x080fe40000400000 */
[----:B------:R1:W-:Y:S04]  /*222e0*/  STL [R1+0x8], R147 ;  /* 0x0000089301007387 */ /* 0x0003e80000100800 */
[----:B-1----:R-:W2:Y:S04]  /*222f0*/  LDL.LU R147, [R1+0x3ec] ;  /* 0x0003ec0001937983 */ /* 0x002ea80000300800 */
[----:B------:R1:W-:Y:S04]  /*22300*/  STL [R1+0xc], R150 ;  /* 0x00000c9601007387 */ /* 0x0003e80000100800 */
[----:B-1----:R-:W2:Y:S04]  /*22310*/  LDL.LU R150, [R1+0x3e8] ;  /* 0x0003e80001967983 */ /* 0x002ea80000300800 */
[----:B------:R1:W-:Y:S04]  /*22320*/  STL [R1+0x18], R151 ;  /* 0x0000189701007387 */ /* 0x0003e80000100800 */
[----:B-1----:R-:W2:Y:S04]  /*22330*/  LDL.LU R151, [R1+0x3e4] ;  /* 0x0003e40001977983 */ /* 0x002ea80000300800 */
[----:B------:R1:W-:Y:S04]  /*22340*/  STL [R1+0x1c], R227 ;  /* 0x00001ce301007387 */ /* 0x0003e80000100800 */
[----:B-1----:R-:W2:Y:S01]  /*22350*/  LDL.LU R227, [R1+0x3e0] ;  /* 0x0003e00001e37983 */ /* 0x002ea20000300800 */
        /* <DEDUP_REMOVED lines=8> */
[----:B-1----:R-:W2:Y:S04]  /*223e0*/  LDL.LU R228, [R1+0x3dc] ;  /* 0x0003dc0001e47983 */ /* 0x002ea80000300800 */
[----:B------:R1:W-:Y:S01]  /*223f0*/  STL [R1+0x2c], R226 ;  /* 0x00002ce201007387 */ /* 0x0003e20000100800 */
[-C--:B------:R-:W-:Y:S01]  /*22400*/  FMUL R33, R33, R0.reuse ;  /* 0x0000000021217220 */ /* 0x080fe20000400000 */
[----:B------:R-:W-:-:S02]  /*22410*/  FMUL R36, R36, R0 ;  /* 0x0000000024247220 */ /* 0x000fc40000400000 */
        /* <DEDUP_REMOVED lines=102> */
[-C--:B--2---:R-:W-:Y:S01]  /*22a80*/  FMUL R8, R8, R0.reuse ;  /* 0x0000000008087220 */ /* 0x084fe20000400000 */
[----:B------:R-:W-:-:S02]  /*22a90*/  FMUL R10, R10, R0 ;  /* 0x000000000a0a7220 */ /* 0x000fc40000400000 */
[----:B-1----:R-:W2:Y:S04]  /*22aa0*/  LDL.LU R89, [R1+0x350] ;  /* 0x0003500001597983 */ /* 0x002ea80000300800 */
[----:B------:R1:W-:Y:S01]  /*22ab0*/  STL [R1+0x148], R92 ;  /* 0x0001485c01007387 */ /* 0x0003e20000100800 */
[-C--:B------:R-:W-:Y:S01]  /*22ac0*/  FMUL R12, R12, R0.reuse ;  /* 0x000000000c0c7220 */ /* 0x080fe20000400000 */
[-C--:B------:R-:W-:Y:S02]  /*22ad0*/  FMUL R13, R13, R0.reuse ;  /* 0x000000000d0d7220 */ /* 0x080fe40000400000 */
[----:B-1----:R-:W2:Y:S04]  /*22ae0*/  LDL.LU R92, [R1+0x34c] ;  /* 0x00034c00015c7983 */ /* 0x002ea80000300800 */
[----:B------:R1:W-:Y:S01]  /*22af0*/  STL [R1+0x14c], R93 ;  /* 0x00014c5d01007387 */ /* 0x0003e20000100800 */
[-C--:B------:R-:W-:Y:S01]  /*22b00*/  FMUL R203, R203, R0.reuse ;  /* 0x00000000cbcb7220 */ /* 0x080fe20000400000 */
        /* <DEDUP_REMOVED lines=10> */
[----:B------:R-:W-:Y:S04]  /*22bb0*/  STL [R1+0x168], R3 ;  /* 0x0001680301007387 */ /* 0x000fe80000100800 */
[----:B------:R1:W-:Y:S04]  /*22bc0*/  STL [R1+0x16c], R7 ;  /* 0x00016c0701007387 */ /* 0x0003e80000100800 */
        /* <DEDUP_REMOVED lines=8> */
[----:B------:R-:W-:Y:S01]  /*22c50*/  STL [R1+0x19c], R203 ;  /* 0x00019ccb01007387 */ /* 0x000fe20000100800 */
[----:B------:R-:W-:-:S03]  /*22c60*/  FMUL R14, R14, R0 ;  /* 0x000000000e0e7220 */ /* 0x000fc60000400000 */
[----:B------:R-:W-:Y:S01]  /*22c70*/  STL [R1+0x1a8], R182 ;  /* 0x0001a8b601007387 */ /* 0x000fe20000100800 */
[----:B------:R-:W-:-:S03]  /*22c80*/  FSETP.NEU.AND P2, PT, R5, -INF , PT ;  /* 0xff8000000500780b */ /* 0x000fc60003f4d000 */
[----:B------:R-:W-:Y:S01]  /*22c90*/  STL [R1+0x1ac], R178 ;  /* 0x0001acb201007387 */ /* 0x000fe20000100800 */
[----:B------:R-:W-:-:S03]  /*22ca0*/  FMUL R100, R100, R0 ;  /* 0x0000000064647220 */ /* 0x000fc60000400000 */
[----:B------:R-:W-:Y:S01]  /*22cb0*/  STL [R1+0x1b8], R174 ;  /* 0x0001b8ae01007387 */ /* 0x000fe20000100800 */
[----:B------:R-:W-:-:S03]  /*22cc0*/  FMUL R180, R180, R0 ;  /* 0x00000000b4b47220 */ /* 0x000fc60000400000 */
[----:B------:R-:W-:Y:S01]  /*22cd0*/  STL [R1+0x1bc], R170 ;  /* 0x0001bcaa01007387 */ /* 0x000fe20000100800 */
[----:B-1----:R-:W-:-:S03]  /*22ce0*/  FSEL R7, R5, RZ, P2 ;  /* 0x000000ff05077208 */ /* 0x002fc60001000000 */
[----:B------:R-:W-:Y:S04]  /*22cf0*/  STL [R1+0x1c8], R166 ;  /* 0x0001c8a601007387 */ /* 0x000fe80000100800 */
[----:B------:R-:W-:Y:S04]  /*22d00*/  STL [R1+0x1cc], R162 ;  /* 0x0001cca201007387 */ /* 0x000fe80000100800 */
[----:B------:R-:W-:Y:S04]  /*22d10*/  STL [R1+0x1d8], R158 ;  /* 0x0001d89e01007387 */ /* 0x000fe80000100800 */
[----:B------:R-:W-:Y:S01]  /*22d20*/  STL [R1+0x1dc], R155 ;  /* 0x0001dc9b01007387 */ /* 0x000fe20000100800 */
[----:B------:R-:W-:-:S03]  /*22d30*/  FMUL R176, R176, R0 ;  /* 0x00000000b0b07220 */ /* 0x000fc60000400000 */
[----:B------:R-:W-:Y:S01]  /*22d40*/  STL [R1+0x1e8], R14 ;  /* 0x0001e80e01007387 */ /* 0x000fe20000100800 */
[-C--:B------:R-:W-:Y:S01]  /*22d50*/  FMUL R26, R26, R0.reuse ;  /* 0x000000001a1a7220 */ /* 0x080fe20000400000 */
[-C--:B------:R-:W-:Y:S02]  /*22d60*/  FMUL R27, R27, R0.reuse ;  /* 0x000000001b1b7220 */ /* 0x080fe40000400000 */
[----:B------:R1:W-:Y:S01]  /*22d70*/  STL [R1+0x1fc], R100 ;  /* 0x0001fc6401007387 */ /* 0x0003e20000100800 */
        /* <DEDUP_REMOVED lines=9> */
[----:B-1----:R-:W4:Y:S01]  /*22e10*/  LDL.LU R100, [R1] ;  /* 0x0000000001647983 */ /* 0x002f220000300800 */
        /* <DEDUP_REMOVED lines=55> */
[----:B------:R-:W-:-:S04]  /*23190*/  FMUL R0, R7, UR4 ;  /* 0x0000000407007c20 */ /* 0x000fc80008400000 */
[----:B------:R-:W-:-:S05]  /*231a0*/  FFMA R3, R223, UR4, -R0 ;  /* 0x00000004df037c23 */ /* 0x000fca0008000800 */
[----:B------:R-:W-:Y:S01]  /*231b0*/  FSETP.GEU.AND P3, PT, R3, -126, PT ;  /* 0xc2fc00000300780b */ /* 0x000fe20003f6e000 */
[----:B------:R-:W-:-:S05]  /*231c0*/  FFMA R6, R222, UR4, -R0 ;  /* 0x00000004de067c23 */ /* 0x000fca0008000800 */
[----:B------:R-:W-:Y:S01]  /*231d0*/  FSETP.GEU.AND P4, PT, R6, -126, PT ;  /* 0xc2fc00000600780b */ /* 0x000fe20003f8e000 */
[----:B------:R-:W-:Y:S01]  /*231e0*/  FADD R162, -R7, R20 ;  /* 0x0000001407a27221 */ /* 0x000fe20000000100 */
[----:B------:R-:W-:-:S05]  /*231f0*/  FFMA R7, R221, UR4, -R0 ;  /* 0x00000004dd077c23 */ /* 0x000fca0008000800 */
[----:B------:R-:W-:-:S04]  /*23200*/  @!P3 FMUL R3, R3, 0.5 ;  /* 0x3f0000000303b820 */ /* 0x000fc80000400000 */
[----:B------:R1:W-:Y:S01]  /*23210*/  MUFU.EX2 R155, R3 ;  /* 0x00000003009b7308 */ /* 0x0003e20000000800 */
[----:B------:R-:W-:Y:S01]  /*23220*/  FSETP.GEU.AND P5, PT, R7, -126, PT ;  /* 0xc2fc00000700780b */ /* 0x000fe20003fae000 */
[----:B------:R-:W-:Y:S01]  /*23230*/  @!P4 FMUL R6, R6, 0.5 ;  /* 0x3f0000000606c820 */ /* 0x000fe20000400000 */
[----:B-1----:R-:W-:-:S05]  /*23240*/  FFMA R3, R220, UR4, -R0 ;  /* 0x00000004dc037c23 */ /* 0x002fca0008000800 */
[----:B------:R-:W-:Y:S01]  /*23250*/  FSETP.GEU.AND P6, PT, R3, -126, PT ;  /* 0xc2fc00000300780b */ /* 0x000fe20003fce000 */
[----:B------:R1:W1:Y:S05]  /*23260*/  MUFU.EX2 R180, R6 ;  /* 0x0000000600b47308 */ /* 0x00026a0000000800 */
[----:B------:R-:W-:Y:S01]  /*23270*/  @!P5 FMUL R7, R7, 0.5 ;  /* 0x3f0000000707d820 */ /* 0x000fe20000400000 */
[----:B-1----:R-:W-:-:S06]  /*23280*/  FFMA R6, R153, UR4, -R0 ;  /* 0x0000000499067c23 */ /* 0x002fcc0008000800 */
[----:B------:R-:W-:Y:S01]  /*23290*/  @!P6 FMUL R3, R3, 0.5 ;  /* 0x3f0000000303e820 */ /* 0x000fe20000400000 */
[----:B------:R-:W-:Y:S01]  /*232a0*/  FSETP.GEU.AND P2, PT, R6, -126, PT ;  /* 0xc2fc00000600780b */ /* 0x000fe20003f4e000 */
[----:B------:R1:W1:Y:S01]  /*232b0*/  MUFU.EX2 R153, R7 ;  /* 0x0000000700997308 */ /* 0x0002620000000800 */
[----:B------:R-:W-:-:S07]  /*232c0*/  @!P4 FMUL R180, R180, R180 ;  /* 0x000000b4b4b4c220 */ /* 0x000fce0000400000 */
[----:B------:R1:W-:Y:S02]  /*232d0*/  MUFU.EX2 R182, R3 ;  /* 0x0000000300b67308 */ /* 0x0003e40000000800 */
[--C-:B-1----:R-:W-:Y:S01]  /*232e0*/  FFMA R7, R219, UR4, -R0.reuse ;  /* 0x00000004db077c23 */ /* 0x102fe20008000800 */
[----:B------:R-:W-:Y:S01]  /*232f0*/  FFMA R3, R218, UR4, -R0 ;  /* 0x00000004da037c23 */ /* 0x000fe20008000800 */
[----:B------:R-:W-:Y:S01]  /*23300*/  @!P2 FMUL R6, R6, 0.5 ;  /* 0x3f0000000606a820 */ /* 0x000fe20000400000 */
[----:B------:R-:W-:-:S03]  /*23310*/  @!P3 FMUL R155, R155, R155 ;  /* 0x0000009b9b9bb220 */ /* 0x000fc60000400000 */
[----:B------:R-:W-:Y:S01]  /*23320*/  FSETP.GEU.AND P4, PT, R3, -126, PT ;  /* 0xc2fc00000300780b */ /* 0x000fe20003f8e000 */
[----:B------:R1:W3:Y:S01]  /*23330*/  MUFU.EX2 R20, R6 ;  /* 0x0000000600147308 */ /* 0x0002e20000000800 */
[----:B------:R-:W-:Y:S01]  /*23340*/  FSETP.GEU.AND P3, PT, R7, -126, PT ;  /* 0xc2fc00000700780b */ /* 0x000fe20003f6e000 */
[----:B------:R-:W-:Y:S01]  /*23350*/  @!P5 FMUL R153, R153, R153 ;  /* 0x000000999999d220 */ /* 0x000fe20000400000 */
[----:B-1----:R-:W-:-:S09]  /*23360*/  FFMA R6, R216, UR4, -R0 ;  /* 0x00000004d8067c23 */ /* 0x002fd20008000800 */
[----:B------:R-:W-:Y:S01]  /*23370*/  @!P4 FMUL R3, R3, 0.5 ;  /* 0x3f0000000303c820 */ /* 0x000fe20000400000 */
[----:B------:R-:W-:Y:S01]  /*23380*/  FSETP.GEU.AND P5, PT, R6, -126, PT ;  /* 0xc2fc00000600780b */ /* 0x000fe20003fae000 */
[----:B------:R-:W-:Y:S02]  /*23390*/  @!P3 FMUL R7, R7, 0.5 ;  /* 0x3f0000000707b820 */ /* 0x000fe40000400000 */
[----:B------:R1:W1:Y:S01]  /*233a0*/  MUFU.EX2 R14, R3 ;  /* 0x00000003000e7308 */ /* 0x0002620000000800 */
[----:B------:R1:W-:Y:S01]  /*233b0*/  STL [R1+0x1f8], R176 ;  /* 0x0001f8b001007387 */ /* 0x0003e20000100800 */
[----:B---3--:R-:W-:Y:S01]  /*233c0*/  @!P2 FMUL R20, R20, R20 ;  /* 0x000000141414a220 */ /* 0x008fe20000400000 */
[----:B------:R-:W-:Y:S01]  /*233d0*/  @!P6 FMUL R182, R182, R182 ;  /* 0x000000b6b6b6e220 */ /* 0x000fe20000400000 */
[--C-:B------:R-:W-:Y:S01]  /*233e0*/  FFMA R8, R18, UR4, -R0.reuse ;  /* 0x0000000412087c23 */ /* 0x100fe20008000800 */
[--C-:B------:R-:W-:Y:S01]  /*233f0*/  FFMA R11, R11, UR4, -R0.reuse ;  /* 0x000000040b0b7c23 */ /* 0x100fe20008000800 */
[--C-:B------:R-:W-:Y:S01]  /*23400*/  FFMA R10, R152, UR4, -R0.reuse ;  /* 0x00000004980a7c23 */ /* 0x100fe20008000800 */
[--C-:B------:R-:W-:Y:S01]  /*23410*/  FFMA R9, R204, UR4, -R0.reuse ;  /* 0x00000004cc097c23 */ /* 0x100fe20008000800 */
[--C-:B------:R-:W-:Y:S01]  /*23420*/  FFMA R12, R156, UR4, -R0.reuse ;  /* 0x000000049c0c7c23 */ /* 0x100fe20008000800 */
[--C-:B-1----:R-:W-:Y:S01]  /*23430*/  FFMA R3, R172, UR4, -R0.reuse ;  /* 0x00000004ac037c23 */ /* 0x102fe20008000800 */
[--C-:B------:R-:W-:Y:S01]  /*23440*/  FFMA R178, R224, UR4, -R0.reuse ;  /* 0x00000004e0b27c23 */ /* 0x100fe20008000800 */
[----:B------:R1:W3:Y:S01]  /*23450*/  MUFU.EX2 R176, R7 ;  /* 0x0000000700b07308 */ /* 0x0002e20000000800 */
[----:B------:R-:W-:Y:S01]  /*23460*/  @!P5 FMUL R6, R6, 0.5 ;  /* 0x3f0000000606d820 */ /* 0x000fe20000400000 */
[--C-:B------:R-:W-:Y:S01]  /*23470*/  FFMA R13, R217, UR4, -R0.reuse ;  /* 0x00000004d90d7c23 */ /* 0x100fe20008000800 */
[----:B------:R-:W-:Y:S01]  /*23480*/  FSETP.GEU.AND P2, PT, R3, -126, PT ;  /* 0xc2fc00000300780b */ /* 0x000fe20003f4e000 */
[----:B------:R-:W2:Y:S01]  /*23490*/  LDL.LU R223, [R1+0x1c0] ;  /* 0x0001c00001df7983 */ /* 0x000ea20000300800 */
[----:B------:R-:W-:Y:S01]  /*234a0*/  @!P4 FMUL R14, R14, R14 ;  /* 0x0000000e0e0ec220 */ /* 0x000fe20000400000 */
[----:B-1----:R-:W-:-:S02]  /*234b0*/  FFMA R7, R19, UR4, -R0 ;  /* 0x0000000413077c23 */ /* 0x002fc40008000800 */
[----:B------:R-:W2:Y:S01]  /*234c0*/  LDL.LU R222, [R1+0x1b4] ;  /* 0x0001b40001de7983 */ /* 0x000ea20000300800 */
[----:B------:R1:W1:Y:S02]  /*234d0*/  MUFU.EX2 R19, R6 ;  /* 0x0000000600137308 */ /* 0x0002640000000800 */
[----:B------:R-:W-:Y:S01]  /*234e0*/  FSETP.GEU.AND P6, PT, R7, -126, PT ;  /* 0xc2fc00000700780b */ /* 0x000fe20003fce000 */
[----:B------:R-:W2:Y:S01]  /*234f0*/  LDL.LU R221, [R1+0x1b0] ;  /* 0x0001b00001dd7983 */ /* 0x000ea20000300800 */
[----:B------:R-:W-:-:S03]  /*23500*/  FSETP.GEU.AND P4, PT, R8, -126, PT ;  /* 0xc2fc00000800780b */ /* 0x000fc60003f8e000 */
[----:B------:R-:W-:Y:S01]  /*23510*/  @!P2 FMUL R3, R3, 0.5 ;  /* 0x3f0000000303a820 */ /* 0x000fe20000400000 */
[----:B---3--:R-:W-:Y:S01]  /*23520*/  @!P3 FMUL R176, R176, R176 ;  /* 0x000000b0b0b0b220 */ /* 0x008fe20000400000 */
[----:B------:R-:W3:Y:S01]  /*23530*/  LDL.LU R220, [R1+0x1a4] ;  /* 0x0001a40001dc7983 */ /* 0x000ee20000300800 */
[--C-:B-1----:R-:W-:Y:S01]  /*23540*/  FFMA R6, R168, UR4, -R0.reuse ;  /* 0x00000004a8067c23 */ /* 0x102fe20008000800 */
[----:B------:R1:W1:Y:S02]  /*23550*/  MUFU.EX2 R18, R3 ;  /* 0x0000000300127308 */ /* 0x0002640000000800 */
[----:B------:R-:W2:Y:S02]  /*23560*/  LDL.LU R219, [R1+0x1a0] ;  /* 0x0001a00001db7983 */ /* 0x000ea40000300800 */
[----:B------:R-:W-:Y:S01]  /*23570*/  FSETP.GEU.AND P3, PT, R6, -126, PT ;  /* 0xc2fc00000600780b */ /* 0x000fe20003f6e000 */
[----:B------:R-:W-:Y:S01]  /*23580*/  @!P6 FMUL R7, R7, 0.5 ;  /* 0x3f0000000707e820 */ /* 0x000fe20000400000 */
[----:B------:R-:W-:Y:S01]  /*23590*/  @!P5 FMUL R19, R19, R19 ;  /* 0x000000131313d220 */ /* 0x000fe20000400000 */
[----:B------:R-:W-:Y:S01]  /*235a0*/  @!P4 FMUL R8, R8, 0.5 ;  /* 0x3f0000000808c820 */ /* 0x000fe20000400000 */
[--C-:B-1----:R-:W-:Y:S01]  /*235b0*/  FFMA R3, R164, UR4, -R0.reuse ;  /* 0x00000004a4037c23 */ /* 0x102fe20008000800 */
[----:B------:R1:W1:Y:S01]  /*235c0*/  MUFU.EX2 R172, R7 ;  /* 0x0000000700ac7308 */ /* 0x0002620000000800 */
[----:B------:R-:W3:Y:S03]  /*235d0*/  LDL.LU R218, [R1+0x194] ;  /* 0x0001940001da7983 */ /* 0x000ee60000300800 */
[----:B------:R-:W-:Y:S01]  /*235e0*/  FSETP.GEU.AND P5, PT, R3, -126, PT ;  /* 0xc2fc00000300780b */ /* 0x000fe20003fae000 */
[----:B------:R-:W2:Y:S03]  /*235f0*/  LDL.LU R216, [R1+0x190] ;  /* 0x0001900001d87983 */ /* 0x000ea60000300800 */
[----:B------:R-:W-:Y:S01]  /*23600*/  @!P3 FMUL R6, R6, 0.5 ;  /* 0x3f0000000606b820 */ /* 0x000fe20000400000 */
[--C-:B-1----:R-:W-:Y:S01]  /*23610*/  FFMA R7, R17, UR4, -R0.reuse ;  /* 0x0000000411077c23 */ /* 0x102fe20008000800 */
[----:B------:R-:W-:Y:S01]  /*23620*/  @!P2 FMUL R18, R18, R18 ;  /* 0x000000121212a220 */ /* 0x000fe20000400000 */
[----:B------:R1:W-:Y:S01]  /*23630*/  MUFU.EX2 R17, R8 ;  /* 0x0000000800117308 */ /* 0x0003e20000000800 */
[----:B------:R-:W3:Y:S04]  /*23640*/  LDL.LU R224, [R1+0x184] ;  /* 0x0001840001e07983 */ /* 0x000ee80000300800 */
[----:B------:R-:W2:Y:S01]  /*23650*/  LDL.LU R217, [R1+0x180] ;  /* 0x0001800001d97983 */ /* 0x000ea20000300800 */
[----:B-1----:R-:W-:-:S02]  /*23660*/  FFMA R8, R160, UR4, -R0 ;  /* 0x00000004a0087c23 */ /* 0x002fc40008000800 */
[----:B------:R1:W1:Y:S01]  /*23670*/  MUFU.EX2 R174, R6 ;  /* 0x0000000600ae7308 */ /* 0x0002620000000800 */
[----:B------:R-:W-:Y:S02]  /*23680*/  @!P5 FMUL R3, R3, 0.5 ;  /* 0x3f0000000303d820 */ /* 0x000fe40000400000 */
[----:B------:R-:W-:Y:S01]  /*23690*/  FSETP.GEU.AND P2, PT, R8, -126, PT ;  /* 0xc2fc00000800780b */ /* 0x000fe20003f4e000 */
[----:B------:R-:W-:Y:S01]  /*236a0*/  @!P6 FMUL R172, R172, R172 ;  /* 0x000000acacace220 */ /* 0x000fe20000400000 */
[----:B------:R-:W-:-:S03]  /*236b0*/  FSETP.GEU.AND P6, PT, R7, -126, PT ;  /* 0xc2fc00000700780b */ /* 0x000fc60003fce000 */
[----:B------:R1:W1:Y:S02]  /*236c0*/  MUFU.EX2 R168, R3 ;  /* 0x0000000300a87308 */ /* 0x0002640000000800 */
[----:B-1----:R-:W-:-:S06]  /*236d0*/  FFMA R6, R16, UR4, -R0 ;  /* 0x0000000410067c23 */ /* 0x002fcc0008000800 */
[----:B------:R-:W-:Y:S01]  /*236e0*/  @!P2 FMUL R8, R8, 0.5 ;  /* 0x3f0000000808a820 */ /* 0x000fe20000400000 */
[----:B------:R-:W-:Y:S01]  /*236f0*/  @!P3 FMUL R174, R174, R174 ;  /* 0x000000aeaeaeb220 */ /* 0x000fe20000400000 */
[----:B------:R-:W-:Y:S01]  /*23700*/  FSETP.GEU.AND P3, PT, R6, -126, PT ;  /* 0xc2fc00000600780b */ /* 0x000fe20003f6e000 */
[--C-:B------:R-:W-:Y:S01]  /*23710*/  FFMA R3, R23, UR4, -R0.reuse ;  /* 0x0000000417037c23 */ /* 0x100fe20008000800 */
[----:B------:R-:W-:Y:S01]  /*23720*/  @!P6 FMUL R7, R7, 0.5 ;  /* 0x3f0000000707e820 */ /* 0x000fe20000400000 */
[----:B------:R1:W-:Y:S01]  /*23730*/  MUFU.EX2 R23, R8 ;  /* 0x0000000800177308 */ /* 0x0003e20000000800 */
[----:B------:R-:W-:Y:S01]  /*23740*/  @!P5 FMUL R168, R168, R168 ;  /* 0x000000a8a8a8d220 */ /* 0x000fe20000400000 */
[----:B-1----:R-:W-:-:S06]  /*23750*/  FFMA R8, R157, UR4, -R0 ;  /* 0x000000049d087c23 */ /* 0x002fcc0008000800 */
[----:B------:R-:W1:Y:S01]  /*23760*/  MUFU.EX2 R16, R7 ;  /* 0x0000000700107308 */ /* 0x000e620000000800 */
[----:B------:R-:W-:Y:S01]  /*23770*/  FSETP.GEU.AND P5, PT, R8, -126, PT ;  /* 0xc2fc00000800780b */ /* 0x000fe20003fae000 */
[----:B------:R-:W-:Y:S01]  /*23780*/  @!P3 FMUL R6, R6, 0.5 ;  /* 0x3f0000000606b820 */ /* 0x000fe20000400000 */
[----:B------:R-:W-:-:S05]  /*23790*/  @!P4 FMUL R17, R17, R17 ;  /* 0x000000111111c220 */ /* 0x000fca0000400000 */
[----:B------:R1:W-:Y:S01]  /*237a0*/  MUFU.EX2 R164, R6 ;  /* 0x0000000600a47308 */ /* 0x0003e20000000800 */
[----:B------:R-:W-:Y:S01]  /*237b0*/  FSETP.GEU.AND P4, PT, R3, -126, PT ;  /* 0xc2fc00000300780b */ /* 0x000fe20003f8e000 */
[----:B-1----:R-:W-:-:S04]  /*237c0*/  FFMA R6, R22, UR4, -R0 ;  /* 0x0000000416067c23 */ /* 0x002fc80008000800 */
[----:B------:R-:W-:Y:S01]  /*237d0*/  @!P5 FMUL R8, R8, 0.5 ;  /* 0x3f0000000808d820 */ /* 0x000fe20000400000 */
[----:B------:R-:W-:Y:S01]  /*237e0*/  @!P6 FMUL R16, R16, R16 ;  /* 0x000000101010e220 */ /* 0x000fe20000400000 */
[----:B------:R-:W-:Y:S02]  /*237f0*/  FSETP.GEU.AND P6, PT, R6, -126, PT ;  /* 0xc2fc00000600780b */ /* 0x000fe40003fce000 */
[----:B------:R-:W1:Y:S04]  /*23800*/  MUFU.EX2 R166, R8 ;  /* 0x0000000800a67308 */ /* 0x000e680000000800 */
[----:B------:R-:W-:Y:S01]  /*23810*/  @!P4 FMUL R3, R3, 0.5 ;  /* 0x3f0000000303c820 */ /* 0x000fe20000400000 */
[----:B------:R-:W-:Y:S01]  /*23820*/  FFMA R7, R21, UR4, -R0 ;  /* 0x0000000415077c23 */ /* 0x000fe20008000800 */
[----:B------:R-:W-:-:S02]  /*23830*/  @!P2 FMUL R23, R23, R23 ;  /* 0x000000171717a220 */ /* 0x000fc40000400000 */
[----:B------:R1:W-:Y:S03]  /*23840*/  MUFU.EX2 R22, R3 ;  /* 0x0000000300167308 */ /* 0x0003e60000000800 */
[----:B------:R-:W-:Y:S01]  /*23850*/  @!P6 FMUL R6, R6, 0.5 ;  /* 0x3f0000000606e820 */ /* 0x000fe20000400000 */
[----:B------:R-:W-:Y:S01]  /*23860*/  FSETP.GEU.AND P2, PT, R7, -126, PT ;  /* 0xc2fc00000700780b */ /* 0x000fe20003f4e000 */
[----:B-1----:R-:W-:-:S03]  /*23870*/  FFMA R3, R15, UR4, -R0 ;  /* 0x000000040f037c23 */ /* 0x002fc60008000800 */
[----:B------:R-:W1:Y:S01]  /*23880*/  MUFU.EX2 R21, R6 ;  /* 0x0000000600157308 */ /* 0x000e620000000800 */
[----:B------:R-:W-:Y:S01]  /*23890*/  @!P5 FMUL R166, R166, R166 ;  /* 0x000000a6a6a6d220 */ /* 0x000fe20000400000 */
[----:B------:R-:W-:Y:S01]  /*238a0*/  @!P3 FMUL R164, R164, R164 ;  /* 0x000000a4a4a4b220 */ /* 0x000fe20000400000 */
[----:B------:R-:W-:Y:S02]  /*238b0*/  FSETP.GEU.AND P5, PT, R11, -126, PT ;  /* 0xc2fc00000b00780b */ /* 0x000fe40003fae000 */
[----:B------:R-:W-:-:S04]  /*238c0*/  FSETP.GEU.AND P3, PT, R3, -126, PT ;  /* 0xc2fc00000300780b */ /* 0x000fc80003f6e000 */
[----:B------:R-:W-:-:S04]  /*238d0*/  @!P2 FMUL R7, R7, 0.5 ;  /* 0x3f0000000707a820 */ /* 0x000fc80000400000 */
[----:B------:R4:W4:Y:S03]  /*238e0*/  MUFU.EX2 R160, R7 ;  /* 0x0000000700a07308 */ /* 0x0009260000000800 */
[----:B------:R-:W-:Y:S01]  /*238f0*/  @!P5 FMUL R11, R11, 0.5 ;  /* 0x3f0000000b0bd820 */ /* 0x000fe20000400000 */
[----:B-1----:R-:W-:Y:S01]  /*23900*/  @!P6 FMUL R21, R21, R21 ;  /* 0x000000151515e220 */ /* 0x002fe20000400000 */
[----:B------:R-:W-:Y:S01]  /*23910*/  @!P3 FMUL R3, R3, 0.5 ;  /* 0x3f0000000303b820 */ /* 0x000fe20000400000 */
[----:B------:R-:W-:-:S03]  /*23920*/  FSETP.GEU.AND P6, PT, R10, -126, PT ;  /* 0xc2fc00000a00780b */ /* 0x000fc60003fce000 */
[----:B------:R-:W1:Y:S01]  /*23930*/  MUFU.EX2 R157, R3 ;  /* 0x00000003009d7308 */ /* 0x000e620000000800 */
[----:B------:R-:W-:-:S07]  /*23940*/  FFMA R6, R154, UR4, -R0 ;  /* 0x000000049a067c23 */ /* 0x000fce0008000800 */
[----:B------:R-:W1:Y:S01]  /*23950*/  MUFU.EX2 R11, R11 ;  /* 0x0000000b000b7308 */ /* 0x000e620000000800 */
[----:B------:R-:W-:Y:S01]  /*23960*/  @!P4 FMUL R22, R22, R22 ;  /* 0x000000161616c220 */ /* 0x000fe20000400000 */
[----:B------:R-:W-:Y:S01]  /*23970*/  FSETP.GEU.AND P4, PT, R6, -126, PT ;  /* 0xc2fc00000600780b */ /* 0x000fe20003f8e000 */
[----:B------:R-:W-:Y:S01]  /*23980*/  @!P6 FMUL R10, R10, 0.5 ;  /* 0x3f0000000a0ae820 */ /* 0x000fe20000400000 */
[--C-:B----4-:R-:W-:Y:S01]  /*23990*/  FFMA R7, R209, UR4, -R0.reuse ;  /* 0x00000004d1077c23 */ /* 0x110fe20008000800 */
[--C-:B------:R-:W-:Y:S01]  /*239a0*/  FFMA R8, R205, UR4, -R0.reuse ;  /* 0x00000004cd087c23 */ /* 0x100fe20008000800 */
[----:B------:R-:W-:Y:S02]  /*239b0*/  @!P2 FMUL R160, R160, R160 ;  /* 0x000000a0a0a0a220 */ /* 0x000fe40000400000 */
[----:B------:R4:W4:Y:S01]  /*239c0*/  MUFU.EX2 R156, R10 ;  /* 0x0000000a009c7308 */ /* 0x0009220000000800 */
[----:B------:R-:W-:Y:S01]  /*239d0*/  FSETP.GEU.AND P2, PT, R9, -126, PT ;  /* 0xc2fc00000900780b */ /* 0x000fe20003f4e000 */
[----:B-1----:R-:W-:Y:S01]  /*239e0*/  @!P3 FMUL R157, R157, R157 ;  /* 0x0000009d9d9db220 */ /* 0x002fe20000400000 */
[----:B------:R-:W-:Y:S01]  /*239f0*/  FSETP.GEU.AND P3, PT, R7, -126, PT ;  /* 0xc2fc00000700780b */ /* 0x000fe20003f6e000 */
[----:B------:R-:W-:Y:S01]  /*23a00*/  FFMA R3, R213, UR4, -R0 ;  /* 0x00000004d5037c23 */ /* 0x000fe20008000800 */
[----:B------:R-:W3:Y:S01]  /*23a10*/  LDL.LU R205, [R1+0x174] ;  /* 0x0001740001cd7983 */ /* 0x000ee20000300800 */
[----:B------:R-:W-:Y:S01]  /*23a20*/  @!P5 FMUL R11, R11, R11 ;  /* 0x0000000b0b0bd220 */ /* 0x000fe20000400000 */
[----:B------:R-:W-:Y:S01]  /*23a30*/  FSETP.GEU.AND P5, PT, R8, -126, PT ;  /* 0xc2fc00000800780b */ /* 0x000fe20003fae000 */
[----:B------:R-:W-:Y:S01]  /*23a40*/  @!P4 FMUL R6, R6, 0.5 ;  /* 0x3f0000000606c820 */ /* 0x000fe20000400000 */
[----:B----4-:R-:W-:Y:S01]  /*23a50*/  FADD R10, R155, R23 ;  /* 0x000000179b0a7221 */ /* 0x010fe20000000000 */
[----:B------:R-:W4:Y:S02]  /*23a60*/  LDL.LU R209, [R1+0x170] ;  /* 0x0001700001d17983 */ /* 0x000f240000300800 */
[----:B------:R1:W1:Y:S02]  /*23a70*/  MUFU.EX2 R15, R6 ;  /* 0x00000006000f7308 */ /* 0x0002640000000800 */
[----:B------:R-:W-:-:S02]  /*23a80*/  @!P2 FMUL R9, R9, 0.5 ;  /* 0x3f0000000909a820 */ /* 0x000fc40000400000 */
[----:B------:R-:W-:Y:S01]  /*23a90*/  @!P3 FMUL R7, R7, 0.5 ;  /* 0x3f0000000707b820 */ /* 0x000fe20000400000 */
[----:B------:R-:W-:Y:S01]  /*23aa0*/  @!P6 FMUL R156, R156, R156 ;  /* 0x0000009c9c9ce220 */ /* 0x000fe20000400000 */
[----:B-1----:R-:W-:Y:S02]  /*23ab0*/  FFMA R6, R212, UR4, -R0 ;  /* 0x00000004d4067c23 */ /* 0x002fe40008000800 */
[----:B------:R-:W-:Y:S01]  /*23ac0*/  @!P5 FMUL R8, R8, 0.5 ;  /* 0x3f0000000808d820 */ /* 0x000fe20000400000 */
[----:B------:R1:W1:Y:S01]  /*23ad0*/  MUFU.EX2 R152, R7 ;  /* 0x0000000700987308 */ /* 0x0002620000000800 */
[----:B------:R-:W2:Y:S01]  /*23ae0*/  LDL.LU R212, [R1+0x164] ;  /* 0x0001640001d47983 */ /* 0x000ea20000300800 */
[----:B------:R-:W-:Y:S01]  /*23af0*/  FSETP.GEU.AND P6, PT, R6, -126, PT ;  /* 0xc2fc00000600780b */ /* 0x000fe20003fce000 */
[----:B------:R-:W-:Y:S02]  /*23b00*/  FADD R0, R19, R157 ;  /* 0x0000009d13007221 */ /* 0x000fe40000000000 */
[----:B------:R-:W3:Y:S03]  /*23b10*/  LDL.LU R213, [R1+0x160] ;  /* 0x0001600001d57983 */ /* 0x000ee60000300800 */
[----:B------:R-:W1:Y:S01]  /*23b20*/  MUFU.EX2 R9, R9 ;  /* 0x0000000900097308 */ /* 0x000e620000000800 */
[----:B------:R-:W-:Y:S01]  /*23b30*/  FADD R154, R10, R0 ;  /* 0x000000000a9a7221 */ /* 0x000fe20000000000 */
[----:B------:R-:W-:-:S06]  /*23b40*/  FADD R10, R20, R21 ;  /* 0x00000015140a7221 */ /* 0x000fcc0000000000 */
[----:B------:R-:W1:Y:S01]  /*23b50*/  MUFU.EX2 R158, R8 ;  /* 0x00000008009e7308 */ /* 0x000e620000000800 */
[----:B------:R-:W-:Y:S01]  /*23b60*/  FADD R0, R17, R11 ;  /* 0x0000000b11007221 */ /* 0x000fe20000000000 */
[----:B------:R-:W-:-:S03]  /*23b70*/  @!P6 FMUL R6, R6, 0.5 ;  /* 0x3f0000000606e820 */ /* 0x000fc60000400000 */
[----:B------:R-:W-:Y:S01]  /*23b80*/  FADD R0, R10, R0 ;  /* 0x000000000a007221 */ /* 0x000fe20000000000 */
[----:B------:R-:W-:Y:S01]  /*23b90*/  @!P4 FMUL R15, R15, R15 ;  /* 0x0000000f0f0fc220 */ /* 0x000fe20000400000 */
[----:B-1----:R-:W-:Y:S02]  /*23ba0*/  FADD R7, R180, R164 ;  /* 0x000000a4b4077221 */ /* 0x002fe40000000000 */
[----:B------:R-:W-:Y:S01]  /*23bb0*/  FADD R204, R154, R0 ;  /* 0x000000009acc7221 */ /* 0x000fe20000000000 */
[----:B------:R-:W-:Y:S01]  /*23bc0*/  FADD R0, R172, R156 ;  /* 0x0000009cac007221 */ /* 0x000fe20000000000 */
[----:B------:R-:W-:Y:S01]  /*23bd0*/  FSETP.GEU.AND P4, PT, R178, -126, PT ;  /* 0xc2fc0000b200780b */ /* 0x000fe20003f8e000 */
[----:B------:R-:W-:Y:S01]  /*23be0*/  @!P3 FMUL R152, R152, R152 ;  /* 0x000000989898b220 */ /* 0x000fe20000400000 */
[----:B------:R-:W1:Y:S01]  /*23bf0*/  MUFU.EX2 R6, R6 ;  /* 0x0000000600067308 */ /* 0x000e620000000800 */
[----:B------:R-:W-:Y:S01]  /*23c00*/  @!P2 FMUL R9, R9, R9 ;  /* 0x000000090909a220 */ /* 0x000fe20000400000 */
[----:B------:R-:W-:Y:S01]  /*23c10*/  FSETP.GEU.AND P2, PT, R13, -126, PT ;  /* 0xc2fc00000d00780b */ /* 0x000fe20003f4e000 */
[----:B------:R-:W-:Y:S01]  /*23c20*/  @!P5 FMUL R158, R158, R158 ;  /* 0x0000009e9e9ed220 */ /* 0x000fe20000400000 */
[----:B------:R-:W-:Y:S01]  /*23c30*/  FSETP.GEU.AND P3, PT, R12, -126, PT ;  /* 0xc2fc00000c00780b */ /* 0x000fe20003f6e000 */
[----:B------:R-:W-:Y:S01]  /*23c40*/  FADD R8, R7, R0 ;  /* 0x0000000007087221 */ /* 0x000fe20000000000 */
[----:B------:R-:W-:Y:S01]  /*23c50*/  FSETP.GEU.AND P5, PT, R3, -126, PT ;  /* 0xc2fc00000300780b */ /* 0x000fe20003fae000 */
[----:B------:R-:W-:Y:S01]  /*23c60*/  FADD R7, R176, R160 ;  /* 0x000000a0b0077221 */ /* 0x000fe20000000000 */
[----:B------:R-:W-:-:S04]  /*23c70*/  FADD R0, R168, R152 ;  /* 0x00000098a8007221 */ /* 0x000fc80000000000 */
[----:B------:R-:W-:Y:S01]  /*23c80*/  FADD R0, R7, R0 ;  /* 0x0000000007007221 */ /* 0x000fe20000000000 */
[----:B------:R-:W-:-:S03]  /*23c90*/  @!P4 FMUL R178, R178, 0.5 ;  /* 0x3f000000b2b2c820 */ /* 0x000fc60000400000 */
[----:B------:R-:W-:Y:S01]  /*23ca0*/  FADD R203, R8, R0 ;  /* 0x0000000008cb7221 */ /* 0x000fe20000000000 */
[----:B------:R-:W-:Y:S01]  /*23cb0*/  FMUL R0, R162, UR4 ;  /* 0x00000004a2007c20 */ /* 0x000fe20008400000 */
[----:B------:R-:W-:Y:S01]  /*23cc0*/  @!P2 FMUL R13, R13, 0.5 ;  /* 0x3f0000000d0da820 */ /* 0x000fe20000400000 */
[----:B------:R-:W-:Y:S01]  /*23cd0*/  @!P3 FMUL R12, R12, 0.5 ;  /* 0x3f0000000c0cb820 */ /* 0x000fe20000400000 */
[----:B------:R-:W-:Y:S01]  /*23ce0*/  @!P5 FMUL R3, R3, 0.5 ;  /* 0x3f0000000303d820 */ /* 0x000fe20000400000 */
[----:B-1----:R-:W-:Y:S01]  /*23cf0*/  @!P6 FMUL R6, R6, R6 ;  /* 0x000000060606e220 */ /* 0x002fe20000400000 */
[----:B------:R-:W-:Y:S01]  /*23d00*/  FSETP.GEU.AND P6, PT, R0, -126, PT ;  /* 0xc2fc00000000780b */ /* 0x000fe20003fce000 */
[----:B------:R-:W1:Y:S01]  /*23d10*/  MUFU.EX2 R178, R178 ;  /* 0x000000b200b27308 */ /* 0x000e620000000800 */
[----:B------:R-:W-:Y:S01]  /*23d20*/  FADD R8, R153, R22 ;  /* 0x0000001699087221 */ /* 0x000fe20000000000 */
[----:B------:R-:W-:-:S06]  /*23d30*/  FADD R7, R18, R9 ;  /* 0x0000000912077221 */ /* 0x000fcc0000000000 */
[----:B------:R1:W1:Y:S01]  /*23d40*/  MUFU.EX2 R170, R13 ;  /* 0x0000000d00aa7308 */ /* 0x0002620000000800 */
[----:B------:R-:W-:-:S07]  /*23d50*/  FADD R10, R8, R7 ;  /* 0x00000007080a7221 */ /* 0x000fce0000000000 */
[----:B------:R-:W1:Y:S01]  /*23d60*/  MUFU.EX2 R162, R12 ;  /* 0x0000000c00a27308 */ /* 0x000e620000000800 */
[----:B------:R-:W-:-:S07]  /*23d70*/  FADD R8, R14, R15 ;  /* 0x0000000f0e087221 */ /* 0x000fce0000000000 */
[----:B------:R1:W1:Y:S01]  /*23d80*/  MUFU.EX2 R154, R3 ;  /* 0x00000003009a7308 */ /* 0x0002620000000800 */
[----:B------:R-:W-:Y:S01]  /*23d90*/  FADD R7, R16, R6 ;  /* 0x0000000610077221 */ /* 0x000fe20000000000 */
[----:B------:R-:W-:Y:S01]  /*23da0*/  @!P6 FMUL R0, R0, 0.5 ;  /* 0x3f0000000000e820 */ /* 0x000fe20000400000 */
[----:B-1----:R-:W-:Y:S01]  /*23db0*/  @!P4 FMUL R178, R178, R178 ;  /* 0x000000b2b2b2c220 */ /* 0x002fe20000400000 */
[----:B------:R-:W4:Y:S01]  /*23dc0*/  LDL.LU R13, [R1+0x154] ;  /* 0x00015400010d7983 */ /* 0x000f220000300800 */
[----:B------:R-:W-:Y:S01]  /*23dd0*/  FADD R3, R8, R7 ;  /* 0x0000000708037221 */ /* 0x000fe20000000000 */
[----:B------:R-:W-:Y:S01]  /*23de0*/  FADD R7, R182, R166 ;  /* 0x000000a6b6077221 */ /* 0x000fe20000000000 */
[----:B------:R-:W-:Y:S01]  /*23df0*/  @!P2 FMUL R170, R170, R170 ;  /* 0x000000aaaaaaa220 */ /* 0x000fe20000400000 */
[----:B------:R-:W-:Y:S01]  /*23e00*/  @!P3 FMUL R162, R162, R162 ;  /* 0x000000a2a2a2b220 */ /* 0x000fe20000400000 */
[----:B------:R-:W-:Y:S01]  /*23e10*/  FADD R10, R10, R3 ;  /* 0x000000030a0a7221 */ /* 0x000fe20000000000 */
[----:B------:R-:W-:Y:S01]  /*23e20*/  FADD R3, R174, R158 ;  /* 0x0000009eae037221 */ /* 0x000fe20000000000 */
[----:B------:R-:W1:Y:S01]  /*23e30*/  MUFU.EX2 R0, R0 ;  /* 0x0000000000007308 */ /* 0x000e620000000800 */
[----:B------:R-:W2:Y:S01]  /*23e40*/  LDL.LU R12, [R1+0x150] ;  /* 0x00015000010c7983 */ /* 0x000ea20000300800 */
[----:B------:R-:W-:Y:S01]  /*23e50*/  @!P5 FMUL R154, R154, R154 ;  /* 0x0000009a9a9ad220 */ /* 0x000fe20000400000 */
[----:B------:R-:W-:Y:S01]  /*23e60*/  FADD R8, R7, R3 ;  /* 0x0000000307087221 */ /* 0x000fe20000000000 */
[----:B------:R-:W-:-:S02]  /*23e70*/  FADD R7, R178, R162 ;  /* 0x000000a2b2077221 */ /* 0x000fc40000000000 */
[----:B------:R-:W-:-:S04]  /*23e80*/  FADD R3, R170, R154 ;  /* 0x0000009aaa037221 */ /* 0x000fc80000000000 */
[----:B------:R-:W-:Y:S01]  /*23e90*/  FADD R3, R7, R3 ;  /* 0x0000000307037221 */ /* 0x000fe20000000000 */
[----:B------:R-:W-:-:S03]  /*23ea0*/  FADD R7, R204, R10 ;  /* 0x0000000acc077221 */ /* 0x000fc60000000000 */
[----:B------:R-:W-:Y:S02]  /*23eb0*/  FADD R3, R8, R3 ;  /* 0x0000000308037221 */ /* 0x000fe40000000000 */
[----:B------:R-:W3:Y:S02]  /*23ec0*/  LDL.LU R8, [R1+0x144] ;  /* 0x0001440001087983 */ /* 0x000ee40000300800 */
[----:B------:R-:W-:Y:S01]  /*23ed0*/  FADD R3, R203, R3 ;  /* 0x00000003cb037221 */ /* 0x000fe20000000000 */
[----:B-1----:R-:W-:Y:S01]  /*23ee0*/  @!P6 FMUL R0, R0, R0 ;  /* 0x000000000000e220 */ /* 0x002fe20000400000 */
[----:B------:R-:W4:Y:S01]  /*23ef0*/  LDL.LU R203, [R1+0x140] ;  /* 0x0001400001cb7983 */ /* 0x000f220000300800 */
[----:B------:R-:W-:Y:S01]  /*23f00*/  F2FP.BF16.F32.PACK_AB R181, R181, R189 ;  /* 0x000000bdb5b5723e */ /* 0x000fe200000010ff */
[----:B------:R-:W-:Y:S02]  /*23f10*/  FADD R3, R7, R3 ;  /* 0x0000000307037221 */ /* 0x000fe40000000000 */
[----:B------:R-:W2:Y:S01]  /*23f20*/  LDL.LU R204, [R1+0x130] ;  /* 0x0001300001cc7983 */ /* 0x000ea20000300800 */
[----:B------:R-:W-:Y:S01]  /*23f30*/  F2FP.BF16.F32.PACK_AB R183, R183, R161 ;  /* 0x000000a1b7b7723e */ /* 0x000fe200000010ff */
[----:B------:R-:W-:-:S02]  /*23f40*/  FMUL R100, R100, R0 ;  /* 0x0000000064647220 */ /* 0x000fc40000400000 */
[----:B------:R-:W3:Y:S01]  /*23f50*/  LDL.LU R10, [R1+0x134] ;  /* 0x00013400010a7983 */ /* 0x000ee20000300800 */
[----:B------:R-:W-:-:S03]  /*23f60*/  F2FP.BF16.F32.PACK_AB R177, R177, R159 ;  /* 0x0000009fb1b1723e */ /* 0x000fc600000010ff */
[----:B------:R-:W4:Y:S01]  /*23f70*/  LDL.LU R7, [R1+0x124] ;  /* 0x0001240001077983 */ /* 0x000f220000300800 */
[----:B------:R-:W-:-:S03]  /*23f80*/  FMUL R101, R101, R0 ;  /* 0x0000000065657220 */ /* 0x000fc60000400000 */
[----:B------:R-:W2:Y:S01]  /*23f90*/  LDL.LU R189, [R1+0x120] ;  /* 0x0001200001bd7983 */ /* 0x000ea20000300800 */
[----:B------:R-:W-:-:S03]  /*23fa0*/  FMUL R104, R104, R0 ;  /* 0x0000000068687220 */ /* 0x000fc60000400000 */
[----:B------:R-:W3:Y:S04]  /*23fb0*/  LDL.LU R161, [R1+0x114] ;  /* 0x0001140001a17983 */ /* 0x000ee80000300800 */
[----:B------:R-:W4:Y:S01]  /*23fc0*/  LDL.LU R159, [R1+0x110] ;  /* 0x00011000019f7983 */ /* 0x000f220000300800 */
[----:B------:R-:W-:-:S03]  /*23fd0*/  FMUL R105, R105, R0 ;  /* 0x0000000069697220 */ /* 0x000fc60000400000 */
[----:B------:R1:W-:Y:S01]  /*23fe0*/  STL [R1], R100 ;  /* 0x0000006401007387 */ /* 0x0003e20000100800 */
        /* <DEDUP_REMOVED lines=81> */
[----:B-1----:R1:W5:Y:S04]  /*24500*/  LDL.LU R235, [R1+0x2d4] ;  /* 0x0002d40001eb7983 */ /* 0x0023680000300800 */
[----:B------:R3:W-:Y:S01]  /*24510*/  STL [R1+0xd4], R234 ;  /* 0x0000d4ea01007387 */ /* 0x0007e20000100800 */
[-C--:B------:R-:W-:Y:S01]  /*24520*/  FMUL R225, R225, R0.reuse ;  /* 0x00000000e1e17220 */ /* 0x080fe20000400000 */
[----:B----4-:R-:W-:-:S02]  /*24530*/  FMUL R159, R159, R0 ;  /* 0x000000009f9f7220 */ /* 0x010fc40000400000 */
[----:B---3--:R1:W5:Y:S04]  /*24540*/  LDL.LU R234, [R1+0x2d0] ;  /* 0x0002d00001ea7983 */ /* 0x0083680000300800 */
[----:B------:R3:W-:Y:S01]  /*24550*/  STL [R1+0xe0], R233 ;  /* 0x0000e0e901007387 */ /* 0x0007e20000100800 */
[-C--:B------:R-:W-:Y:S01]  /*24560*/  FMUL R161, R161, R0.reuse ;  /* 0x00000000a1a17220 */ /* 0x080fe20000400000 */
[-C--:B--2---:R-:W-:Y:S02]  /*24570*/  FMUL R189, R189, R0.reuse ;  /* 0x00000000bdbd7220 */ /* 0x084fe40000400000 */
[----:B---3--:R1:W5:Y:S04]  /*24580*/  LDL.LU R233, [R1+0x2cc] ;  /* 0x0002cc0001e97983 */ /* 0x0083680000300800 */
        /* <DEDUP_REMOVED lines=21> */
[----:B------:R2:W-:Y:S04]  /*246e0*/  STL [R1+0x114], R161 ;  /* 0x000114a101007387 */ /* 0x0005e80000100800 */
[----:B------:R1:W-:Y:S04]  /*246f0*/  STL [R1+0x120], R189 ;  /* 0x000120bd01007387 */ /* 0x0003e80000100800 */
[----:B------:R1:W-:Y:S04]  /*24700*/  STL [R1+0x124], R7 ;  /* 0x0001240701007387 */ /* 0x0003e80000100800 */
[----:B------:R1:W-:Y:S01]  /*24710*/  STL [R1+0x130], R204 ;  /* 0x000130cc01007387 */ /* 0x0003e20000100800 */
[----:B------:R-:W-:-:S03]  /*24720*/  FMUL R205, R205, R0 ;  /* 0x00000000cdcd7220 */ /* 0x000fc60000400000 */
        /* <DEDUP_REMOVED lines=41> */
[----:B------:R-:W-:Y:S01]  /*249c0*/  ULEA UR10, UR5, UR37, 0x3 ;  /* 0x00000025050a7291 */ /* 0x000fe2000f8e183f */
[----:B------:R-:W-:Y:S01]  /*249d0*/  FFMA R228, R0, R228, R3 ;  /* 0x000000e400e47223 */ /* 0x000fe20000000003 */
[----:B------:R-:W-:Y:S01]  /*249e0*/  SHF.L.U32 R3, R226, 0x1f, RZ ;  /* 0x0000001fe2037819 */ /* 0x000fe200000006ff */
[-C--:B------:R-:W-:Y:S01]  /*249f0*/  FMUL R24, R24, R0.reuse ;  /* 0x0000000018187220 */ /* 0x080fe20000400000 */
[----:B------:R-:W-:Y:S01]  /*24a00*/  F2FP.BF16.F32.PACK_AB R182, R182, R153 ;  /* 0x00000099b6b6723e */ /* 0x000fe200000010ff */
[----:B------:R-:W-:Y:S01]  /*24a10*/  FMUL R25, R25, R0 ;  /* 0x0000000019197220 */ /* 0x000fe20000400000 */
[----:B------:R-:W-:-:S03]  /*24a20*/  F2FP.BF16.F32.PACK_AB R156, R156, R157 ;  /* 0x0000009d9c9c723e */ /* 0x000fc600000010ff */
[----:B------:R1:W3:Y:S01]  /*24a30*/  SYNCS.PHASECHK.TRANS64.TRYWAIT P2, [UR10+0xc4400], R3 ;  /* 0x0c440003ff0075a7 */ /* 0x0002e2000804014a */
        /* <DEDUP_REMOVED lines=79> */
[----:B--2---:R-:W-:Y:S02]  /*24f30*/  F2FP.BF16.F32.PACK_AB R161, R188, R195 ;  /* 0x000000c3bca1723e */ /* 0x004fe400000010ff */
[----:B------:R-:W-:-:S02]  /*24f40*/  F2FP.BF16.F32.PACK_AB R162, R162, R15 ;  /* 0x0000000fa2a2723e */ /* 0x000fc400000010ff */
[----:B------:R-:W-:Y:S02]  /*24f50*/  F2FP.BF16.F32.PACK_AB R163, R163, R194 ;  /* 0x000000c2a3a3723e */ /* 0x000fe400000010ff */
[----:B------:R-:W-:Y:S02]  /*24f60*/  F2FP.BF16.F32.PACK_AB R157, R187, R193 ;  /* 0x000000c1bb9d723e */ /* 0x000fe400000010ff */
[----:B------:R-:W-:Y:S02]  /*24f70*/  F2FP.BF16.F32.PACK_AB R158, R158, R9 ;  /* 0x000000099e9e723e */ /* 0x000fe400000010ff */
[----:B------:R-:W-:Y:S02]  /*24f80*/  F2FP.BF16.F32.PACK_AB R159, R186, R192 ;  /* 0x000000c0ba9f723e */ /* 0x000fe400000010ff */
[----:B------:R-:W-:Y:S02]  /*24f90*/  F2FP.BF16.F32.PACK_AB R152, R152, R11 ;  /* 0x0000000b9898723e */ /* 0x000fe400000010ff */
[----:B------:R-:W-:-:S02]  /*24fa0*/  F2FP.BF16.F32.PACK_AB R153, R185, R191 ;  /* 0x000000bfb999723e */ /* 0x000fc400000010ff */
[----:B------:R-:W-:Y:S01]  /*24fb0*/  F2FP.BF16.F32.PACK_AB R154, R154, R6 ;  /* 0x000000069a9a723e */ /* 0x000fe200000010ff */
[----:B-1-3--:R-:W-:Y:S06]  /*24fc0*/  @!P0 BRA `(.L_x_41) ;  /* 0x0000000000048947 */ /* 0x00afec0003800000 */
[----:B------:R-:W-:Y:S01]  /*24fd0*/  BPT.TRAP 0x1 ;  /* 0x000000040000795c */ /* 0x000fe20000300000 */
.L_x_41:
[----:B------:R-:W-:Y:S05]  /*24fe0*/  @P2 BRA `(.L_x_42) ;  /* 0x0000000000082947 */ /* 0x000fea0003800000 */
[----:B------:R-:W1:Y:S02]  /*24ff0*/  SYNCS.PHASECHK.TRANS64.TRYWAIT P2, [UR10+0xc4400], R3 ;  /* 0x0c440003ff0075a7 */ /* 0x000e64000804014a */
[----:B-1----:R-:W-:Y:S05]  /*25000*/  @!P2 BRA `(.L_x_43) ;  /* 0x0000012c00e8a947 */ /* 0x002fea0003800000 */
.L_x_42:
        /* <DEDUP_REMOVED lines=161> */
[----:B---3--:R-:W-:Y:S01]  /*25a20*/  IMAD.MOV.U32 R2, RZ, RZ, R150 ;  /* 0x000000ffff027224 */ /* 0x008fe200078e0096 */
[----:B-1----:R-:W-:Y:S01]  /*25a30*/  MOV R0, R151 ;  /* 0x0000009700007202 */ /* 0x002fe20000000f00 */
[----:B------:R-:W-:Y:S01]  /*25a40*/  IMAD.MOV.U32 R5, RZ, RZ, R147 ;  /* 0x000000ffff057224 */ /* 0x000fe200078e0093 */
        /* <DEDUP_REMOVED lines=109> */
[----:B------:R-:W-:-:S02]  /*26120*/  MOV R232, R68 ;  /* 0x0000004400e87202 */ /* 0x000fc40000000f00 */
[----:B------:R-:W-:Y:S01]  /*26130*/  MOV R233, R67 ;  /* 0x0000004300e97202 */ /* 0x000fe20000000f00 */
[----:B------:R-:W2:Y:S01]  /*26140*/  LDL.LU.64 R134, [R1+0x1280] ;  /* 0x0012800001867983 */ /* 0x000ea20000300a00 */
[----:B------:R-:W-:-:S03]  /*26150*/  MOV R235, R65 ;  /* 0x0000004100eb7202 */ /* 0x000fc60000000f00 */
        /* <DEDUP_REMOVED lines=245> */
[----:B------:R-:W-:Y:S01]  /*270b0*/  MOV R174, R2 ;  /* 0x0000000200ae7202 */ /* 0x000fe20000000f00 */
        /* <DEDUP_REMOVED lines=927> */
[----:B------:R-:W-:-:S03]  /*2aab0*/  MOV R4, R148 ;  /* 0x0000009400047202 */ /* 0x000fc60000000f00 */
[----:B------:R-:W-:Y:S01]  /*2aac0*/  STL.64 [R1+0x68], R50 ;  /* 0x0000683201007387 */ /* 0x000fe20000100a00 */
[----:B------:R-:W-:Y:S01]  /*2aad0*/  MOV R3, R149 ;  /* 0x0000009500037202 */ /* 0x000fe20000000f00 */
[----:B------:R-:W-:Y:S02]  /*2aae0*/  IMAD.MOV.U32 R5, RZ, RZ, R147 ;  /* 0x000000ffff057224 */ /* 0x000fe400078e0093 */
[----:B------:R1:W-:Y:S01]  /*2aaf0*/  STL [R1+0x70], R52 ;  /* 0x0000703401007387 */ /* 0x0003e20000100800 */
        /* <DEDUP_REMOVED lines=253> */
[----:B------:R-:W-:-:S03]  /*2bad0*/  IMAD.MOV.U32 R62, RZ, RZ, R161 ;  /* 0x000000ffff3e7224 */ /* 0x000fc600078e00a1 */
[----:B------:R-:W2:Y:S01]  /*2bae0*/  LDL.LU R58, [R1+0x68] ;  /* 0x00006800013a7983 */ /* 0x000ea20000300800 */
[----:B------:R-:W-:-:S03]  /*2baf0*/  MOV R63, R162 ;  /* 0x000000a2003f7202 */ /* 0x000fc60000000f00 */
        /* <DEDUP_REMOVED lines=911> */
[----:B-1----:R-:W-:Y:S05]  /*2f3f0*/  @!P0 BRA `(.L_x_44) ;  /* 0x0000000000048947 */ /* 0x002fea0003800000 */
[----:B------:R-:W-:Y:S01]  /*2f400*/  BPT.TRAP 0x1 ;  /* 0x000000040000795c */ /* 0x000fe20000300000 */
.L_x_44:
[----:B------:R-:W-:-:S04]  /*2f410*/  ULEA UR10, UR7, UR37, 0x3 ;  /* 0x00000025070a7291 */ /* 0x000fc8000f8e183f */
[----:B------:R-:W-:-:S04]  /*2f420*/  UIADD3 UR10, UR10, 0xc4428, URZ ;  /* 0x000c44280a0a7890 */ /* 0x000fc8000fffe03f */
[----:B------:R-:W-:-:S09]  /*2f430*/  UPRMT UR10, URZ, 0x654, UR10 ;  /* 0x000006543f0a7896 */ /* 0x000fd2000800000a */
[----:B------:R-:W-:Y:S01]  /*2f440*/  SYNCS.ARRIVE.TRANS64.RED.A1T0 RZ, [UR10], RZ ;  /* 0x000000ffffff79a7 */ /* 0x000fe2000810040a */
[----:B------:R-:W-:Y:S05]  /*2f450*/  @P1 BRA `(.L_x_45) ;  /* 0x0000000000041947 */ /* 0x000fea0003800000 */
[----:B------:R-:W-:Y:S01]  /*2f460*/  BPT.TRAP 0x1 ;  /* 0x000000040000795c */ /* 0x000fe20000300000 */
.L_x_45:
[----:B------:R-:W-:-:S04]  /*2f470*/  UIADD3 UR7, UR7, 0x1, URZ ;  /* 0x0000000107077890 */ /* 0x000fc8000fffe03f */
[----:B------:R-:W-:-:S04]  /*2f480*/  UISETP.NE.AND UP0, UPT, UR7, 0x5, UPT ;  /* 0x000000050700788c */ /* 0x000fc8000bf05270 */
[----:B------:R-:W-:Y:S01]  /*2f490*/  USEL UR7, UR7, URZ, UP0 ;  /* 0x0000003f07077287 */ /* 0x000fe20008000000 */
[----:B------:R-:W-:Y:S11]  /*2f4a0*/  @!P0 BRA `(.L_x_46) ;  /* 0x0000000000048947 */ /* 0x000ff60003800000 */
[----:B------:R-:W-:Y:S01]  /*2f4b0*/  BPT.TRAP 0x1 ;  /* 0x000000040000795c */ /* 0x000fe20000300000 */
.L_x_46:
[----:B------:R-:W-:-:S04]  /*2f4c0*/  ULEA UR10, UR7, UR37, 0x3 ;  /* 0x00000025070a7291 */ /* 0x000fc8000f8e183f */
[----:B------:R-:W-:-:S04]  /*2f4d0*/  UIADD3 UR10, UR10, 0xc4428, URZ ;  /* 0x000c44280a0a7890 */ /* 0x000fc8000fffe03f */
[----:B------:R-:W-:-:S09]  /*2f4e0*/  UPRMT UR10, URZ, 0x654, UR10 ;  /* 0x000006543f0a7896 */ /* 0x000fd2000800000a */
[----:B------:R-:W-:Y:S01]  /*2f4f0*/  SYNCS.ARRIVE.TRANS64.RED.A1T0 RZ, [UR10], RZ ;  /* 0x000000ffffff79a7 */ /* 0x000fe2000810040a */
[----:B------:R-:W-:Y:S05]  /*2f500*/  @P1 BRA `(.L_x_47) ;  /* 0x0000000000041947 */ /* 0x000fea0003800000 */
[----:B------:R-:W-:Y:S01]  /*2f510*/  BPT.TRAP 0x1 ;  /* 0x000000040000795c */ /* 0x000fe20000300000 */
.L_x_47:
[----:B------:R-:W-:Y:S01]  /*2f520*/  UIADD3 UR5, UR5, 0x1, URZ ;  /* 0x0000000105057890 */ /* 0x000fe2000fffe03f */
[C---:B-----5:R-:W-:Y:S01]  /*2f530*/  ISETP.GT.AND P2, PT, R225.reuse, 0x1, PT ;  /* 0x00000001e100780c */ /* 0x060fe20003f44270 */
[----:B------:R-:W-:Y:S01]  /*2f540*/  UIADD3 UR7, UR7, 0x1, URZ ;  /* 0x0000000107077890 */ /* 0x000fe2000fffe03f */
[----:B------:R-:W-:Y:S01]  /*2f550*/  IADD3 R0, R225, -0x1, RZ ;  /* 0xffffffffe1007810 */ /* 0x000fe20007ffe0ff */
[----:B------:R-:W-:Y:S01]  /*2f560*/  UISETP.NE.AND UP1, UPT, UR5, 0x5, UPT ;  /* 0x000000050500788c */ /* 0x000fe2000bf25270 */
[----:B------:R-:W-:Y:S01]  /*2f570*/  IADD3 R2, R2, 0x80, RZ ;  /* 0x0000008002027810 */ /* 0x000fe20007ffe0ff */
[----:B------:R-:W-:Y:S01]  /*2f580*/  UISETP.NE.AND UP0, UPT, UR7, 0x5, UPT ;  /* 0x000000050700788c */ /* 0x000fe2000bf05270 */
[----:B------:R-:W-:Y:S01]  /*2f590*/  MOV R20, R5 ;  /* 0x0000000500147202 */ /* 0x000fe20000000f00 */
[----:B------:R-:W-:Y:S01]  /*2f5a0*/  USEL UR10, URZ, 0x1, UP1 ;  /* 0x000000013f0a7887 */ /* 0x000fe20008800000 */
[----:B------:R-:W-:Y:S01]  /*2f5b0*/  IMAD.MOV.U32 R225, RZ, RZ, R0 ;  /* 0x000000ffffe17224 */ /* 0x000fe200078e0000 */
[----:B------:R-:W-:Y:S01]  /*2f5c0*/  USEL UR7, UR7, URZ, UP0 ;  /* 0x0000003f07077287 */ /* 0x000fe20008000000 */
[----:B------:R-:W-:Y:S01]  /*2f5d0*/  MOV R13, R4 ;  /* 0x00000004000d7202 */ /* 0x000fe20000000f00 */
[----:B------:R-:W-:-:S02]  /*2f5e0*/  USEL UR36, UR5, URZ, UP1 ;  /* 0x0000003f05247287 */ /* 0x000fc40008800000 */
[----:B------:R-:W-:Y:S01]  /*2f5f0*/  LOP3.LUT R16, R226, UR10, RZ, 0x3c, !PT ;  /* 0x0000000ae2107c12 */ /* 0x000fe2000f8e3cff */
[----:B------:R-:W-:Y:S09]  /*2f600*/  @P2 BRA `(.L_x_48) ;  /* 0xfffffef400ac2947 */ /* 0x000ff2000383ffff */
.L_x_37:
[----:B------:R-:W2:Y:S02]  /*2f610*/  LDL R0, [R1+0x2a4] ;  /* 0x0002a40001007983 */ /* 0x000ea40000100800 */
[----:B--2---:R-:W-:-:S13]  /*2f620*/  R2UR UR4, R0 ;  /* 0x00000000000472ca */ /* 0x004fda00000e0000 */
[----:B------:R-:W-:-:S04]  /*2f630*/  ULOP3.LUT UR4, UR4, 0x1, URZ, 0xfc, !UPT ;  /* 0x0000000104047892 */ /* 0x000fc8000f8efc3f */
[----:B------:R-:W-:-:S06]  /*2f640*/  UISETP.NE.AND UP0, UPT, UR4, 0x3, UPT ;  /* 0x000000030400788c */ /* 0x000fcc000bf05270 */
[----:B------:R-:W-:-:S13]  /*2f650*/  PLOP3.LUT P2, PT, PT, PT, UP0, 0x80, 0x0 ;  /* 0x000000000000781c */ /* 0x000fda0003f4f008 */
[----:B------:R-:W-:Y:S05]  /*2f660*/  @!P2 BRA `(.L_x_49) ;  /* 0x000000000004a947 */ /* 0x000fea0003800000 */
[----:B------:R-:W-:Y:S01]  /*2f670*/  BPT.TRAP 0x1 ;  /* 0x000000040000795c */ /* 0x000fe20000300000 */
.L_x_49:
[----:B------:R-:W-:Y:S01]  /*2f680*/  R2UR UR5, R0 ;  /* 0x00000000000572ca */ /* 0x000fe200000e0000 */
[----:B------:R-:W-:-:S04]  /*2f690*/  ULEA UR4, UR45, UR37, 0x3 ;  /* 0x000000252d047291 */ /* 0x000fc8000f8e183f */
[----:B------:R-:W-:-:S04]  /*2f6a0*/  UIADD3 UR4, UR4, 0xc4460, URZ ;  /* 0x000c446004047890 */ /* 0x000fc8000fffe03f */
[----:B------:R-:W-:-:S04]  /*2f6b0*/  UPRMT UR4, URZ, 0x654, UR4 ;  /* 0x000006543f047896 */ /* 0x000fc80008000004 */
[----:B------:R-:W-:-:S05]  /*2f6c0*/  UISETP.GT.U32.AND UP0, UPT, UR5, 0x1, UPT ;  /* 0x000000010500788c */ /* 0x000fca000bf04070 */
[----:B------:R-:W-:Y:S01]  /*2f6d0*/  SYNCS.ARRIVE.TRANS64.RED.A1T0 RZ, [UR4], RZ ;  /* 0x000000ffffff79a7 */ /* 0x000fe20008100404 */
[----:B------:R-:W-:-:S13]  /*2f6e0*/  PLOP3.LUT P2, PT, PT, PT, UP0, 0x80, 0x0 ;  /* 0x000000000000781c */ /* 0x000fda0003f4f008 */
[----:B------:R-:W-:Y:S05]  /*2f6f0*/  @P2 BRA `(.L_x_50) ;  /* 0x0000000000042947 */ /* 0x000fea0003800000 */
[----:B------:R-:W-:Y:S01]  /*2f700*/  BPT.TRAP 0x1 ;  /* 0x000000040000795c */ /* 0x000fe20000300000 */
.L_x_50:
[----:B------:R-:W-:Y:S05]  /*2f710*/  @!P0 BRA `(.L_x_51) ;  /* 0x0000000000048947 */ /* 0x000fea0003800000 */
[----:B------:R-:W-:Y:S01]  /*2f720*/  BPT.TRAP 0x1 ;  /* 0x000000040000795c */ /* 0x000fe20000300000 */
.L_x_51:
[----:B------:R-:W-:-:S04]  /*2f730*/  ULEA UR7, UR7, UR37, 0x3 ;  /* 0x0000002507077291 */ /* 0x000fc8000f8e183f */
[----:B------:R-:W-:-:S04]  /*2f740*/  UIADD3 UR7, UR7, 0xc4428, URZ ;  /* 0x000c442807077890 */ /* 0x000fc8000fffe03f */
[----:B------:R-:W-:-:S09]  /*2f750*/  UPRMT UR7, URZ, 0x654, UR7 ;  /* 0x000006543f077896 */ /* 0x000fd20008000007 */
[----:B------:R-:W-:Y:S01]  /*2f760*/  SYNCS.ARRIVE.TRANS64.RED.A1T0 RZ, [UR7], RZ ;  /* 0x000000ffffff79a7 */ /* 0x000fe20008100407 */
[----:B------:R-:W-:Y:S05]  /*2f770*/  @P1 BRA `(.L_x_52) ;  /* 0x0000000000041947 */ /* 0x000fea0003800000 */
[----:B------:R-:W-:Y:S01]  /*2f780*/  BPT.TRAP 0x1 ;  /* 0x000000040000795c */ /* 0x000fe20000300000 */
.L_x_52:
[----:B------:R-:W1:Y:S01]  /*2f790*/  SHFL.BFLY PT, R0, R228, 0x1, 0x1f ;  /* 0x0c201f00e4007f89 */ /* 0x000e6200000e0000 */
[----:B------:R-:W-:Y:S01]  /*2f7a0*/  BSSY B0, `(.L_x_53) ;  /* 0x0000025000007945 */ /* 0x000fe20003800000 */
[----:B------:R-:W-:Y:S01]  /*2f7b0*/  IMAD.MOV.U32 R12, RZ, RZ, 0x7f800000 ;  /* 0x7f800000ff0c7424 */ /* 0x000fe200078e00ff */
[----:B------:R-:W-:Y:S01]  /*2f7c0*/  MOV R11, 0x3f800000 ;  /* 0x3f800000000b7802 */ /* 0x000fe20000000f00 */
[----:B------:R-:W2:Y:S01]  /*2f7d0*/  SHFL.BFLY PT, R2, R227, 0x1, 0x1f ;  /* 0x0c201f00e3027f89 */ /* 0x000ea200000e0000 */
[----:B------:R-:W-:Y:S02]  /*2f7e0*/  IMAD.MOV.U32 R10, RZ, RZ, 0x7f800000 ;  /* 0x7f800000ff0a7424 */ /* 0x000fe400078e00ff */
[----:B-1----:R-:W-:Y:S01]  /*2f7f0*/  FADD R228, R0, R228 ;  /* 0x000000e400e47221 */ /* 0x002fe20000000000 */
[----:B--2---:R-:W-:-:S04]  /*2f800*/  FADD R227, R2, R227 ;  /* 0x000000e302e37221 */ /* 0x004fc80000000000 */
[----:B------:R-:W1:Y:S04]  /*2f810*/  SHFL.BFLY PT, R0, R228, 0x2, 0x1f ;  /* 0x0c401f00e4007f89 */ /* 0x000e6800000e0000 */
[----:B------:R-:W2:Y:S01]  /*2f820*/  SHFL.BFLY PT, R13, R227, 0x2, 0x1f ;  /* 0x0c401f00e30d7f89 */ /* 0x000ea200000e0000 */
[C---:B-1----:R-:W-:Y:S01]  /*2f830*/  FSETP.NE.AND P0, PT, R228.reuse, -R0, PT ;  /* 0x80000000e400720b */ /* 0x042fe20003f05000 */
[----:B------:R-:W-:Y:S01]  /*2f840*/  FADD R228, R228, R0 ;  /* 0x00000000e4e47221 */ /* 0x000fe20000000000 */
[----:B------:R-:W-:Y:S01]  /*2f850*/  MOV R0, 0x3f800000 ;  /* 0x3f80000000007802 */ /* 0x000fe20000000f00 */
[----:B--2---:R-:W-:-:S10]  /*2f860*/  FADD R6, R227, R13 ;  /* 0x0000000de3067221 */ /* 0x004fd40000000000 */
[----:B------:R-:W-:Y:S05]  /*2f870*/  @!P0 BRA `(.L_x_54) ;  /* 0x00000000005c8947 */ /* 0x000fea0003800000 */
[----:B------:R-:W-:Y:S01]  /*2f880*/  MOV R0, R228 ;  /* 0x000000e400007202 */ /* 0x000fe20000000f00 */
[----:B------:R-:W-:Y:S03]  /*2f890*/  BSSY B1, `(.L_x_55) ;  /* 0x000000d000017945 */ /* 0x000fe60003800000 */
[----:B------:R-:W-:-:S04]  /*2f8a0*/  IADD3 R2, R0, 0x1800000, RZ ;  /* 0x0180000000027810 */ /* 0x000fc80007ffe0ff */
[----:B------:R-:W-:-:S04]  /*2f8b0*/  LOP3.LUT R2, R2, 0x7f800000, RZ, 0xc0, !PT ;  /* 0x7f80000002027812 */ /* 0x000fc800078ec0ff */
[----:B------:R-:W-:-:S13]  /*2f8c0*/  ISETP.GT.U32.AND P0, PT, R2, 0x1ffffff, PT ;  /* 0x01ffffff0200780c */ /* 0x000fda0003f04070 */
[----:B------:R-:W-:Y:S05]  /*2f8d0*/  @P0 BRA `(.L_x_56) ;  /* 0x0000000000100947 */ /* 0x000fea0003800000 */
[----:B------:R-:W-:-:S07]  /*2f8e0*/  MOV R9, 0x2f900 ;  /* 0x0002f90000097802 */ /* 0x000fce0000000f00 */
[----:B------:R-:W-:Y:S05]  /*2f8f0*/  CALL.REL.NOINC `($__internal_0_$__cuda_sm20_rcp_rn_f32_slowpath) ;  /* 0x0000008800c47944 */ /* 0x000fea0003c00000 */
[----:B------:R-:W-:Y:S01]  /*2f900*/  IMAD.MOV.U32 R2, RZ, RZ, R7 ;  /* 0x000000ffff027224 */ /* 0x000fe200078e0007 */
[----:B------:R-:W-:Y:S06]  /*2f910*/  BRA `(.L_x_57) ;  /* 0x0000000000107947 */ /* 0x000fec0003800000 */
.L_x_56:
[----:B------:R-:W1:Y:S02]  /*2f920*/  MUFU.RCP R2, R0 ;  /* 0x0000000000027308 */ /* 0x000e640000001000 */
[----:B-1----:R-:W-:-:S04]  /*2f930*/  FFMA R3, R0, R2, -1 ;  /* 0xbf80000000037423 */ /* 0x002fc80000000002 */
[----:B------:R-:W-:-:S04]  /*2f940*/  FADD.FTZ R3, -R3, -RZ ;  /* 0x800000ff03037221 */ /* 0x000fc80000010100 */
[----:B------:R-:W-:-:S07]  /*2f950*/  FFMA R2, R2, R3, R2 ;  /* 0x0000000302027223 */ /* 0x000fce0000000002 */
.L_x_57:
[----:B------:R-:W-:Y:S05]  /*2f960*/  BSYNC B1 ;  /* 0x0000000000017941 */ /* 0x000fea0003800000 */
.L_x_55:
[----:B------:R-:W-:Y:S01]  /*2f970*/  FSETP.GEU.AND P0, PT, |R0|, 1.175494350822287508e-38, PT ;  /* 0x008000000000780b */ /* 0x000fe20003f0e200 */
[----:B------:R-:W-:-:S12]  /*2f980*/  ULDC UR4, c[0x0][0x600] ;  /* 0x0001800000047ab9 */ /* 0x000fd80000000800 */
[----:B------:R-:W-:-:S06]  /*2f990*/  @!P0 FMUL R0, R0, 16777216 ;  /* 0x4b80000000008820 */ /* 0x000fcc0000400000 */
[----:B------:R-:W1:Y:S02]  /*2f9a0*/  MUFU.LG2 R0, R0 ;  /* 0x0000000000007308 */ /* 0x000e640000000c00 */
[----:B-1----:R-:W-:-:S04]  /*2f9b0*/  @!P0 FADD R0, R0, -24 ;  /* 0xc1c0000000008421 */ /* 0x002fc80000000000 */
[----:B------:R-:W-:-:S04]  /*2f9c0*/  FMUL R0, R0, 0.69314718246459960938 ;  /* 0x3f31721800007820 */ /* 0x000fc80000400000 */
[----:B------:R-:W-:Y:S01]  /*2f9d0*/  FFMA R10, R5, UR4, R0 ;  /* 0x00000004050a7c23 */ /* 0x000fe20008000000 */
[----:B------:R-:W-:-:S07]  /*2f9e0*/  MOV R0, R2 ;  /* 0x0000000200007202 */ /* 0x000fce0000000f00 */
.L_x_54:
[----:B------:R-:W-:Y:S05]  /*2f9f0*/  BSYNC B0 ;  /* 0x0000000000007941 */ /* 0x000fea0003800000 */
.L_x_53:
[----:B------:R-:W2:Y:S01]  /*2fa00*/  LDL.LU R166, [R1] ;  /* 0x0000000001a67983 */ /* 0x000ea20000300800 */
[----:B------:R-:W-:-:S03]  /*2fa10*/  ULDC UR4, c[0x0][0x608] ;  /* 0x0001820000047ab9 */ /* 0x000fc60000000800 */
[----:B------:R-:W3:Y:S04]  /*2fa20*/  LDL.LU R162, [R1+0x4] ;  /* 0x0000040001a27983 */ /* 0x000ee80000300800 */
[----:B------:R-:W4:Y:S04]  /*2fa30*/  LDL.LU R159, [R1+0x10] ;  /* 0x00001000019f7983 */ /* 0x000f280000300800 */
[----:B------:R-:W5:Y:S04]  /*2fa40*/  LDL.LU R155, [R1+0x14] ;  /* 0x00001400019b7983 */ /* 0x000f680000300800 */
        /* <DEDUP_REMOVED lines=59> */
[----:B------:R-:W5:Y:S01]  /*2fe00*/  LDL.LU R2, [R1+0x1f4] ;  /* 0x0001f40001027983 */ /* 0x000f620000300800 */
[----:B------:R-:W-:Y:S01]  /*2fe10*/  FMUL R0, R0, UR4 ;  /* 0x0000000400007c20 */ /* 0x000fe20008400000 */
[----:B------:R-:W-:Y:S01]  /*2fe20*/  FSETP.NE.AND P0, PT, R227, -R13, PT ;  /* 0x8000000de300720b */ /* 0x000fe20003f05000 */
[----:B------:R-:W-:Y:S02]  /*2fe30*/  BSSY B0, `(.L_x_58) ;  /* 0x00000ed000007945 */ /* 0x000fe40003800000 */
[-C--:B--2---:R-:W-:Y:S01]  /*2fe40*/  FMUL R166, R166, R0.reuse ;  /* 0x00000000a6a67220 */ /* 0x084fe20000400000 */
[-C--:B---3--:R-:W-:Y:S01]  /*2fe50*/  FMUL R162, R162, R0.reuse ;  /* 0x00000000a2a27220 */ /* 0x088fe20000400000 */
[-C--:B----4-:R-:W-:Y:S01]  /*2fe60*/  FMUL R159, R159, R0.reuse ;  /* 0x000000009f9f7220 */ /* 0x090fe20000400000 */
[-C--:B-----5:R-:W-:Y:S01]  /*2fe70*/  FMUL R155, R155, R0.reuse ;  /* 0x000000009b9b7220 */ /* 0x0a0fe20000400000 */
        /* <DEDUP_REMOVED lines=39> */
[----:B------:R-:W-:-:S04]  /*300f0*/  FMUL R236, R164, R0 ;  /* 0x00000000a4ec7220 */ /* 0x000fc80000400000 */
[----:B------:R-:W-:Y:S01]  /*30100*/  STL [R1+0x4], R165 ;  /* 0x000004a501007387 */ /* 0x000fe20000100800 */
[-C--:B------:R-:W-:Y:S01]  /*30110*/  FMUL R161, R161, R0.reuse ;  /* 0x00000000a1a17220 */ /* 0x080fe20000400000 */
[----:B------:R-:W-:-:S04]  /*30120*/  FMUL R160, R160, R0 ;  /* 0x00000000a0a07220 */ /* 0x000fc80000400000 */
[----:B------:R-:W-:Y:S01]  /*30130*/  STL [R1+0x14], R161 ;  /* 0x000014a101007387 */ /* 0x000fe20000100800 */
[----:B------:R-:W-:-:S03]  /*30140*/  FMUL R157, R157, R0 ;  /* 0x000000009d9d7220 */ /* 0x000fc60000400000 */
[----:B------:R-:W-:Y:S01]  /*30150*/  STL [R1], R160 ;  /* 0x000000a001007387 */ /* 0x000fe20000100800 */
        /* <DEDUP_REMOVED lines=31> */
[----:B------:R1:W-:Y:S01]  /*30350*/  STL [R1+0xa0], R5 ;  /* 0x0000a00501007387 */ /* 0x0003e20000100800 */
[----:B------:R-:W-:-:S03]  /*30360*/  FMUL R2, R2, R0 ;  /* 0x0000000002027220 */ /* 0x000fc60000400000 */
[----:B------:R2:W-:Y:S04]  /*30370*/  STL [R1+0xc4], R3 ;  /* 0x0000c40301007387 */ /* 0x0005e80000100800 */
[----:B------:R3:W-:Y:S01]  /*30380*/  STL [R1+0xb0], R2 ;  /* 0x0000b00201007387 */ /* 0x0007e20000100800 */
[-C--:B-1----:R-:W-:Y:S01]  /*30390*/  FMUL R5, R24, R0.reuse ;  /* 0x0000000018057220 */ /* 0x082fe20000400000 */
[----:B--2---:R-:W-:-:S04]  /*303a0*/  FMUL R3, R25, R0 ;  /* 0x0000000019037220 */ /* 0x004fc80000400000 */
[----:B------:R1:W-:Y:S01]  /*303b0*/  STL [R1+0xd4], R5 ;  /* 0x0000d40501007387 */ /* 0x0003e20000100800 */
[----:B---3--:R-:W-:-:S03]  /*303c0*/  FMUL R2, R28, R0 ;  /* 0x000000001c027220 */ /* 0x008fc60000400000 */
        /* <DEDUP_REMOVED lines=119> */
[-C--:B---3--:R-:W-:Y:S01]  /*30b40*/  FMUL R2, R148, R0.reuse ;  /* 0x0000000094027220 */ /* 0x088fe20000400000 */
[----:B------:R-:W-:Y:S02]  /*30b50*/  FMUL R0, R149, R0 ;  /* 0x0000000095007220 */ /* 0x000fe40000400000 */
[----:B------:R1:W-:Y:S04]  /*30b60*/  STL [R1+0x250], R3 ;  /* 0x0002500301007387 */ /* 0x0003e80000100800 */
[----:B------:R1:W-:Y:S04]  /*30b70*/  STL [R1+0x260], R2 ;  /* 0x0002600201007387 */ /* 0x0003e80000100800 */
[----:B------:R1:W-:Y:S01]  /*30b80*/  STL [R1+0x258], R0 ;  /* 0x0002580001007387 */ /* 0x0003e20000100800 */
[----:B------:R-:W-:Y:S05]  /*30b90*/  @!P0 BRA `(.L_x_59) ;  /* 0x0000000000588947 */ /* 0x000fea0003800000 */
[----:B-1----:R-:W-:Y:S01]  /*30ba0*/  IADD3 R0, R6, 0x1800000, RZ ;  /* 0x0180000006007810 */ /* 0x002fe20007ffe0ff */
[----:B------:R-:W-:Y:S03]  /*30bb0*/  BSSY B1, `(.L_x_60) ;  /* 0x000000c000017945 */ /* 0x000fe60003800000 */
[----:B------:R-:W-:-:S04]  /*30bc0*/  LOP3.LUT R0, R0, 0x7f800000, RZ, 0xc0, !PT ;  /* 0x7f80000000007812 */ /* 0x000fc800078ec0ff */
[----:B------:R-:W-:-:S13]  /*30bd0*/  ISETP.GT.U32.AND P0, PT, R0, 0x1ffffff, PT ;  /* 0x01ffffff0000780c */ /* 0x000fda0003f04070 */
[----:B------:R-:W-:Y:S05]  /*30be0*/  @P0 BRA `(.L_x_61) ;  /* 0x0000000000100947 */ /* 0x000fea0003800000 */
[----:B------:R-:W-:Y:S01]  /*30bf0*/  IMAD.MOV.U32 R0, RZ, RZ, R6 ;  /* 0x000000ffff007224 */ /* 0x000fe200078e0006 */
[----:B------:R-:W-:-:S07]  /*30c00*/  MOV R9, 0x30c20 ;  /* 0x00030c2000097802 */ /* 0x000fce0000000f00 */
[----:B------:R-:W-:Y:S05]  /*30c10*/  CALL.REL.NOINC `($__internal_0_$__cuda_sm20_rcp_rn_f32_slowpath) ;  /* 0x0000007400fc7944 */ /* 0x000fea0003c00000 */
[----:B------:R-:W-:Y:S05]  /*30c20*/  BRA `(.L_x_62) ;  /* 0x0000000000107947 */ /* 0x000fea0003800000 */
.L_x_61:
[----:B------:R-:W1:Y:S02]  /*30c30*/  MUFU.RCP R7, R6 ;  /* 0x0000000600077308 */ /* 0x000e640000001000 */
[----:B-1----:R-:W-:-:S04]  /*30c40*/  FFMA R0, R6, R7, -1 ;  /* 0xbf80000006007423 */ /* 0x002fc80000000007 */
[----:B------:R-:W-:-:S04]  /*30c50*/  FADD.FTZ R0, -R0, -RZ ;  /* 0x800000ff00007221 */ /* 0x000fc80000010100 */
[----:B------:R-:W-:-:S07]  /*30c60*/  FFMA R7, R7, R0, R7 ;  /* 0x0000000007077223 */ /* 0x000fce0000000007 */
.L_x_62:
[----:B------:R-:W-:Y:S05]  /*30c70*/  BSYNC B1 ;  /* 0x0000000000017941 */ /* 0x000fea0003800000 */
.L_x_60:
[----:B------:R-:W-:Y:S01]  /*30c80*/  FSETP.GEU.AND P0, PT, |R6|, 1.175494350822287508e-38, PT ;  /* 0x008000000600780b */ /* 0x000fe20003f0e200 */
[----:B------:R-:W-:Y:S01]  /*30c90*/  ULDC UR4, c[0x0][0x600] ;  /* 0x0001800000047ab9 */ /* 0x000fe20000000800 */
[----:B------:R-:W-:-:S11]  /*30ca0*/  MOV R11, R7 ;  /* 0x00000007000b7202 */ /* 0x000fd60000000f00 */
[----:B------:R-:W-:-:S06]  /*30cb0*/  @!P0 FMUL R6, R6, 16777216 ;  /* 0x4b80000006068820 */ /* 0x000fcc0000400000 */
[----:B------:R-:W1:Y:S02]  /*30cc0*/  MUFU.LG2 R6, R6 ;  /* 0x0000000600067308 */ /* 0x000e640000000c00 */
[----:B-1----:R-:W-:-:S04]  /*30cd0*/  @!P0 FADD R6, R6, -24 ;  /* 0xc1c0000006068421 */ /* 0x002fc80000000000 */
[----:B------:R-:W-:-:S04]  /*30ce0*/  FMUL R6, R6, 0.69314718246459960938 ;  /* 0x3f31721806067820 */ /* 0x000fc80000400000 */
[----:B------:R-:W-:-:S07]  /*30cf0*/  FFMA R12, R4, UR4, R6 ;  /* 0x00000004040c7c23 */ /* 0x000fce0008000006 */
.L_x_59:
[----:B------:R-:W-:Y:S05]  /*30d00*/  BSYNC B0 ;  /* 0x0000000000007941 */ /* 0x000fea0003800000 */
.L_x_58:
[----:B-1----:R-:W2:Y:S01]  /*30d10*/  LDL R0, [R1+0x2a8] ;  /* 0x0002a80001007983 */ /* 0x002ea20000100800 */
        /* <DEDUP_REMOVED lines=9> */
[----:B------:R-:W3:Y:S04]  /*30db0*/  LDL.LU R112, [R1+0x48] ;  /* 0x0000480001707983 */ /* 0x000ee80000300800 */
[----:B------:R-:W5:Y:S04]  /*30dc0*/  LDL.LU R61, [R1+0x4c] ;  /* 0x00004c00013d7983 */ /* 0x000f680000300800 */
        /* <DEDUP_REMOVED lines=50> */
[----:B------:R-:W3:Y:S04]  /*310f0*/  LDL.LU R4, [R1+0x1e8] ;  /* 0x0001e80001047983 */ /* 0x000ee80000300800 */
[----:B------:R-:W4:Y:S04]  /*31100*/  LDL.LU R3, [R1+0x1ec] ;  /* 0x0001ec0001037983 */ /* 0x000f280000300800 */
[----:B------:R-:W5:Y:S01]  /*31110*/  LDL.LU R2, [R1+0x1f8] ;  /* 0x0001f80001027983 */ /* 0x000f620000300800 */
[----:B--2---:R-:W-:-:S03]  /*31120*/  R2UR UR5, R0 ;  /* 0x00000000000572ca */ /* 0x004fc600000e0000 */
[----:B------:R-:W2:Y:S01]  /*31130*/  LDL.LU R0, [R1+0x1fc] ;  /* 0x0001fc0001007983 */ /* 0x000ea20000300800 */
[----:B------:R-:W-:-:S04]  /*31140*/  FMUL R11, R11, UR4 ;  /* 0x000000040b0b7c20 */ /* 0x000fc80008400000 */
[-C--:B--2---:R-:W-:Y:S02]  /*31150*/  FMUL R136, R0, R11.reuse ;  /* 0x0000000b00887220 */ /* 0x084fe40000400000 */
[----:B------:R-:W2:Y:S01]  /*31160*/  LDL R0, [R1+0x29c] ;  /* 0x00029c0001007983 */ /* 0x000ea20000100800 */
[-C--:B----4-:R-:W-:Y:S01]  /*31170*/  FMUL R140, R3, R11.reuse ;  /* 0x0000000b038c7220 */ /* 0x090fe20000400000 */
[-C--:B-----5:R-:W-:Y:S01]  /*31180*/  FMUL R137, R2, R11.reuse ;  /* 0x0000000b02897220 */ /* 0x0a0fe20000400000 */
[-C--:B------:R-:W-:Y:S01]  /*31190*/  FMUL R3, R134, R11.reuse ;  /* 0x0000000b86037220 */ /* 0x080fe20000400000 */
[-C--:B------:R-:W-:Y:S01]  /*311a0*/  FMUL R2, R138, R11.reuse ;  /* 0x0000000b8a027220 */ /* 0x080fe20000400000 */
[-C--:B---3--:R-:W-:Y:S01]  /*311b0*/  FMUL R141, R4, R11.reuse ;  /* 0x0000000b048d7220 */ /* 0x088fe20000400000 */
[-C--:B------:R-:W-:Y:S02]  /*311c0*/  FMUL R4, R142, R11.reuse ;  /* 0x0000000b8e047220 */ /* 0x080fe40000400000 */
[----:B------:R1:W-:Y:S04]  /*311d0*/  STL [R1+0x24], R3 ;  /* 0x0000240301007387 */ /* 0x0003e80000100800 */
[----:B------:R3:W-:Y:S01]  /*311e0*/  STL [R1+0x2c], R2 ;  /* 0x00002c0201007387 */ /* 0x0007e20000100800 */
[----:B-1----:R-:W-:-:S03]  /*311f0*/  FMUL R3, R143, R11 ;  /* 0x0000000b8f037220 */ /* 0x002fc60000400000 */
[----:B------:R1:W-:Y:S01]  /*31200*/  STL [R1+0x34], R4 ;  /* 0x0000340401007387 */ /* 0x0003e20000100800 */
[----:B---3--:R-:W-:-:S03]  /*31210*/  FMUL R2, R146, R11 ;  /* 0x0000000b92027220 */ /* 0x008fc60000400000 */
[----:B------:R3:W-:Y:S04]  /*31220*/  STL [R1+0x28], R3 ;  /* 0x0000280301007387 */ /* 0x0007e80000100800 */
[----:B------:R4:W-:Y:S01]  /*31230*/  STL [R1+0x3c], R2 ;  /* 0x00003c0201007387 */ /* 0x0009e20000100800 */
[-C--:B-1----:R-:W-:Y:S01]  /*31240*/  FMUL R4, R147, R11.reuse ;  /* 0x0000000b93047220 */ /* 0x082fe20000400000 */
[----:B---3--:R-:W-:-:S04]  /*31250*/  FMUL R3, R150, R11 ;  /* 0x0000000b96037220 */ /* 0x008fc80000400000 */
[----:B------:R-:W-:Y:S01]  /*31260*/  STL [R1+0x30], R4 ;  /* 0x0000300401007387 */ /* 0x000fe20000100800 */
[----:B----4-:R-:W-:-:S03]  /*31270*/  FMUL R2, R151, R11 ;  /* 0x0000000b97027220 */ /* 0x010fc60000400000 */
[----:B------:R-:W-:Y:S01]  /*31280*/  STL [R1+0x40], R3 ;  /* 0x0000400301007387 */ /* 0x000fe20000100800 */
[----:B------:R-:W-:-:S03]  /*31290*/  UISETP.NE.AND UP0, UPT, UR47, 0x1, UPT ;  /* 0x000000012f00788c */ /* 0x000fc6000bf05270 */
[----:B------:R1:W-:Y:S01]  /*312a0*/  STL [R1+0x38], R2 ;  /* 0x0000380201007387 */ /* 0x0003e20000100800 */
[----:B------:R-:W-:Y:S01]  /*312b0*/  UISETP.NE.AND UP1, UPT, UR47, 0x2, UPT ;  /* 0x000000022f00788c */ /* 0x000fe2000bf25270 */
[----:B-1----:R-:W1:Y:S06]  /*312c0*/  S2R R2, SR_TID.X ;  /* 0x0000000000027919 */ /* 0x002e6c0000002100 */
[----:B------:R-:W-:Y:S02]  /*312d0*/  @!UP0 ULOP3.LUT UP2, URZ, UR45, 0x2, URZ, 0xc0, !UPT ;  /* 0x000000022d3f8892 */ /* 0x000fe4000f84c03f */
[----:B------:R-:W-:-:S02]  /*312e0*/  @!UP0 ULOP3.LUT UR45, UR45, 0x1, URZ, 0xc0, !UPT ;  /* 0x000000012d2d8892 */ /* 0x000fc4000f8ec03f */
[----:B------:R-:W-:-:S04]  /*312f0*/  @!UP0 USEL UR4, URZ, 0x1, UP2 ;  /* 0x000000013f048887 */ /* 0x000fc80009000000 */
[----:B------:R-:W-:Y:S01]  /*31300*/  @!UP0 ULOP3.LUT UR46, UR46, UR4, URZ, 0x3c, !UPT ;  /* 0x000000042e2e8292 */ /* 0x000fe2000f8e3c3f */
        /* <DEDUP_REMOVED lines=116> */
[----:B-1----:R-:W-:-:S02]  /*31a50*/  LOP3.LUT P0, RZ, R2, 0x3, RZ, 0xc0, !PT ;  /* 0x0000000302ff7812 */ /* 0x002fc4000780c0ff */
[----:B--2---:R-:W-:-:S04]  /*31a60*/  SHF.L.U32 R0, R0, 0x1f, RZ ;  /* 0x0000001f00007819 */ /* 0x004fc800000006ff */
[----:B------:R-:W1:Y:S01]  /*31a70*/  SYNCS.PHASECHK.TRANS64.TRYWAIT P1, [UR5+0x8], R0 ;  /* 0x00000800ff0075a7 */ /* 0x000e620008020145 */
[----:B------:R-:W-:-:S04]  /*31a80*/  @!UP1 UIADD3 UR5, UR45, 0x1, URZ ;  /* 0x000000012d059890 */ /* 0x000fc8000fffe03f */
[----:B------:R-:W-:-:S04]  /*31a90*/  @!UP1 UISETP.GT.U32.AND UP2, UPT, UR5, 0x1, UPT ;  /* 0x000000010500988c */ /* 0x000fc8000bf44070 */
[----:B------:R-:W-:Y:S02]  /*31aa0*/  @!UP1 USEL UR4, URZ, 0x1, !UP2 ;  /* 0x000000013f049887 */ /* 0x000fe4000d000000 */
[----:B------:R-:W-:Y:S02]  /*31ab0*/  @!UP1 ULOP3.LUT UR45, UR45, 0x1, URZ, 0xc, !UPT ;  /* 0x000000012d2d9892 */ /* 0x000fe4000f8e0c3f */
[----:B------:R-:W-:Y:S01]  /*31ac0*/  @!UP1 ULOP3.LUT UR46, UR46, UR4, URZ, 0x3c, !UPT ;  /* 0x000000042e2e9292 */ /* 0x000fe2000f8e3c3f */
[----:B-1----:R-:W-:Y:S11]  /*31ad0*/  @!P1 BRA `(.L_x_63) ;  /* 0x00000064004c9947 */ /* 0x002ff60003800000 */
.L_x_155:
[----:B------:R-:W2:Y:S01]  /*31ae0*/  S2R R56, SR_TID.X ;  /* 0x0000000000387919 */ /* 0x000ea20000002100 */
[----:B------:R-:W-:Y:S01]  /*31af0*/  USHF.L.U32 UR42, UR42, 0x6, URZ ;  /* 0x000000062a2a7899 */ /* 0x000fe2000800063f */
[----:B------:R-:W-:Y:S04]  /*31b00*/  BSSY B0, `(.L_x_64) ;  /* 0x0000019000007945 */ /* 0x000fe80003800000 */
[----:B------:R-:W-:Y:S07]  /*31b10*/  @P0 BRA `(.L_x_65) ;  /* 0x00000000005c0947 */ /* 0x000fee0003800000 */
[----:B-12---:R-:W-:Y:S01]  /*31b20*/  LOP3.LUT R0, R56, 0x60, RZ, 0xc0, !PT ;  /* 0x0000006038007812 */ /* 0x006fe200078ec0ff */
[----:B------:R-:W-:Y:S01]  /*31b30*/  ULDC.64 UR4, c[0x0][0x688] ;  /* 0x0001a20000047ab9 */ /* 0x000fe20000000a00 */
[----:B------:R-:W-:Y:S01]  /*31b40*/  SHF.R.U32.HI R2, RZ, 0x2, R56 ;  /* 0x00000002ff027819 */ /* 0x000fe20000011638 */
[----:B------:R-:W-:Y:S01]  /*31b50*/  UIMAD UR4, UR43, UR4, UR42 ;  /* 0x000000042b0472a4 */ /* 0x000fe2000f8e022a */
[----:B------:R-:W-:Y:S01]  /*31b60*/  SHF.R.U32.HI R0, RZ, 0x5, R0 ;  /* 0x00000005ff007819 */ /* 0x000fe20000011600 */
[----:B------:R-:W-:Y:S01]  /*31b70*/  ULDC UR6, c[0x0][0x288] ;  /* 0x0000a20000067ab9 */ /* 0x000fe20000000800 */
[----:B------:R-:W-:Y:S01]  /*31b80*/  LOP3.LUT R2, R2, 0x7, RZ, 0xc0, !PT ;  /* 0x0000000702027812 */ /* 0x000fe200078ec0ff */
[----:B------:R-:W-:Y:S01]  /*31b90*/  UIMAD UR4, UR44, UR5, UR4 ;  /* 0x000000052c0472a4 */ /* 0x000fe2000f8e0204 */
[----:B------:R-:W-:Y:S01]  /*31ba0*/  SHF.L.U32 R0, R0, 0x4, RZ ;  /* 0x0000000400007819 */ /* 0x000fe200000006ff */
[----:B------:R-:W-:-:S03]  /*31bb0*/  ULDC.64 UR8, c[0x0][0x208] ;  /* 0x0000820000087ab9 */ /* 0x000fc60000000a00 */
[----:B------:R-:W-:Y:S02]  /*31bc0*/  LOP3.LUT R0, R0, 0xfffffff0, R2, 0xe2, !PT ;  /* 0xfffffff000007812 */ /* 0x000fe400078ee202 */
[----:B------:R-:W-:-:S03]  /*31bd0*/  MOV R3, UR4 ;  /* 0x0000000400037c02 */ /* 0x000fc60008000f00 */
[C---:B------:R-:W-:Y:S01]  /*31be0*/  VIADD R2, R0.reuse, UR42 ;  /* 0x0000002a00027c36 */ /* 0x040fe20008000000 */
[----:B------:R-:W-:Y:S01]  /*31bf0*/  IADD3 R0, P2, R0, UR4, RZ ;  /* 0x0000000400007c10 */ /* 0x000fe2000ff5e0ff */
[----:B------:R-:W-:-:S03]  /*31c00*/  ULDC.64 UR4, c[0x0][0x680] ;  /* 0x0001a00000047ab9 */ /* 0x000fc60000000a00 */
[C---:B------:R-:W-:Y:S02]  /*31c10*/  ISETP.GE.U32.AND P0, PT, R2.reuse, UR6, PT ;  /* 0x0000000602007c0c */ /* 0x040fe4000bf06070 */
[----:B------:R-:W-:Y:S02]  /*31c20*/  IADD3 R2, R2, 0x8, RZ ;  /* 0x0000000802027810 */ /* 0x000fe40007ffe0ff */
[----:B------:R-:W-:Y:S02]  /*31c30*/  LEA.HI.X.SX32 R3, R3, RZ, 0x1, P2 ;  /* 0x000000ff03037211 */ /* 0x000fe400010f0eff */
[----:B------:R-:W-:Y:S02]  /*31c40*/  ISETP.GE.U32.AND P1, PT, R2, UR6, PT ;  /* 0x0000000602007c0c */ /* 0x000fe4000bf26070 */
[----:B------:R-:W-:-:S04]  /*31c50*/  LEA R2, P2, R0, UR4, 0x2 ;  /* 0x0000000400027c11 */ /* 0x000fc8000f8410ff */
[----:B------:R-:W-:-:S05]  /*31c60*/  LEA.HI.X R3, R0, UR5, R3, 0x2, P2 ;  /* 0x0000000500037c11 */ /* 0x000fca00090f1403 */
[----:B------:R3:W-:Y:S04]  /*31c70*/  @!P0 STG.E desc[UR8][R2.64], R10 ;  /* 0x0000000a02008986 */ /* 0x0007e8000c101908 */
[----:B------:R3:W-:Y:S02]  /*31c80*/  @!P1 STG.E desc[UR8][R2.64+0x20], R12 ;  /* 0x0000200c02009986 */ /* 0x0007e4000c101908 */
.L_x_65:
[----:B------:R-:W-:Y:S05]  /*31c90*/  BSYNC B0 ;  /* 0x0000000000007941 */ /* 0x000fea0003800000 */
.L_x_64:
[----:B------:R-:W-:Y:S02]  /*31ca0*/  ULDC.64 UR4, c[0x0][0x730] ;  /* 0x0001cc0000047ab9 */ /* 0x000fe40000000a00 */
[----:B------:R-:W-:-:S04]  /*31cb0*/  ISETP.NE.U32.AND P0, PT, RZ, UR4, PT ;  /* 0x00000004ff007c0c */ /* 0x000fc8000bf05070 */
[----:B------:R-:W-:-:S13]  /*31cc0*/  ISETP.NE.AND.EX P0, PT, RZ, UR5, PT, P0 ;  /* 0x00000005ff007c0c */ /* 0x000fda000bf05300 */
[----:B------:R-:W-:Y:S05]  /*31cd0*/  @P0 BRA `(.L_x_66) ;  /* 0x0000000000300947 */ /* 0x000fea0003800000 */
[----:B------:R-:W-:Y:S02]  /*31ce0*/  ULDC.64 UR4, c[0x0][0x728] ;  /* 0x0001ca0000047ab9 */ /* 0x000fe40000000a00 */
[----:B------:R-:W-:-:S04]  /*31cf0*/  ISETP.NE.U32.AND P0, PT, RZ, UR4, PT ;  /* 0x00000004ff007c0c */ /* 0x000fc8000bf05070 */
[----:B------:R-:W-:-:S13]  /*31d00*/  ISETP.NE.AND.EX P0, PT, RZ, UR5, PT, P0 ;  /* 0x00000005ff007c0c */ /* 0x000fda000bf05300 */
[----:B------:R-:W-:Y:S05]  /*31d10*/  @!P0 BRA `(.L_x_67) ;  /* 0x0000000000148947 */ /* 0x000fea0003800000 */
[----:B-1-3--:R-:W1:Y:S01]  /*31d20*/  LDC.64 R2, c[0x0][0x728] ;  /* 0x0001ca00ff027b82 */ /* 0x00ae620000000a00 */
[----:B------:R-:W-:Y:S02]  /*31d30*/  ULDC.64 UR4, c[0x0][0x208] ;  /* 0x0000820000047ab9 */ /* 0x000fe40000000a00 */
[----:B-1----:R-:W3:Y:S04]  /*31d40*/  LDG.E R0, desc[UR4][R2.64] ;  /* 0x0000000402007981 */ /* 0x002ee8000c1e1900 */
[----:B---3--:R1:W-:Y:S01]  /*31d50*/  STL [R1+0x2a0], R0 ;  /* 0x0002a00001007387 */ /* 0x0083e20000100800 */
[----:B------:R-:W-:Y:S05]  /*31d60*/  BRA `(.L_x_66) ;  /* 0x00000000000c7947 */ /* 0x000fea0003800000 */
.L_x_67:
[----:B------:R-:W-:Y:S02]  /*31d70*/  ULDC UR4, c[0x0][0x720] ;  /* 0x0001c80000047ab9 */ /* 0x000fe40000000800 */
[----:B-1----:R-:W-:-:S05]  /*31d80*/  IMAD.U32 R0, RZ, RZ, UR4 ;  /* 0x00000004ff007e24 */ /* 0x002fca000f8e00ff */
[----:B------:R4:W-:Y:S02]  /*31d90*/  STL [R1+0x2a0], R0 ;  /* 0x0002a00001007387 */ /* 0x0009e40000100800 */
.L_x_66:
[----:B-1--4-:R-:W-:-:S04]  /*31da0*/  MOV R0, RZ ;  /* 0x000000ff00007202 */ /* 0x012fc80000000f00 */
[----:B------:R-:W-:-:S13]  /*31db0*/  LOP3.LUT P0, RZ, R0, 0x1bf, RZ, 0xc0, !PT ;  /* 0x000001bf00ff7812 */ /* 0x000fda000780c0ff */
[----:B------:R-:W-:Y:S05]  /*31dc0*/  @!P0 BRA `(.L_x_68) ;  /* 0x0000000000408947 */ /* 0x000fea0003800000 */
[----:B---3--:R-:W-:Y:S01]  /*31dd0*/  MOV R2, 0x0 ;  /* 0x0000000000027802 */ /* 0x008fe20000000f00 */
[----:B------:R-:W-:Y:S01]  /*31de0*/  ULDC.64 UR4, c[0x4][0x70] ;  /* 0x01001c0000047ab9 */ /* 0x000fe20000000a00 */
[----:B------:R-:W-:Y:S01]  /*31df0*/  ULDC.64 UR6, c[0x4][0x78] ;  /* 0x01001e0000067ab9 */ /* 0x000fe20000000a00 */
[----:B------:R-:W-:Y:S01]  /*31e00*/  ULDC.64 UR8, c[0x4][0x8] ;  /* 0x0100020000087ab9 */ /* 0x000fe20000000a00 */
[----:B------:R-:W-:Y:S01]  /*31e10*/  MOV R4, UR4 ;  /* 0x0000000400047c02 */ /* 0x000fe20008000f00 */
[----:B------:R-:W-:Y:S01]  /*31e20*/  IMAD.U32 R6, RZ, RZ, UR6 ;  /* 0x00000006ff067e24 */ /* 0x000fe2000f8e00ff */
[----:B------:R-:W1:Y:S01]  /*31e30*/  LDC.64 R2, c[0x4][R2] ;  /* 0x0100000002027b82 */ /* 0x000e620000000a00 */
[----:B------:R-:W-:Y:S01]  /*31e40*/  MOV R5, UR5 ;  /* 0x0000000500057c02 */ /* 0x000fe20008000f00 */
[----:B------:R-:W-:Y:S01]  /*31e50*/  IMAD.U32 R11, RZ, RZ, UR9 ;  /* 0x00000009ff0b7e24 */ /* 0x000fe2000f8e00ff */
[----:B------:R-:W-:Y:S01]  /*31e60*/  MOV R7, UR7 ;  /* 0x0000000700077c02 */ /* 0x000fe20008000f00 */
[----:B------:R-:W-:Y:S01]  /*31e70*/  IMAD.MOV.U32 R13, RZ, RZ, RZ ;  /* 0x000000ffff0d7224 */ /* 0x000fe200078e00ff */
[----:B------:R-:W-:-:S02]  /*31e80*/  MOV R10, UR8 ;  /* 0x00000008000a7c02 */ /* 0x000fc40008000f00 */
[----:B------:R-:W-:Y:S02]  /*31e90*/  MOV R8, 0x70 ;  /* 0x0000007000087802 */ /* 0x000fe40000000f00 */
[----:B------:R-:W-:-:S07]  /*31ea0*/  MOV R12, 0x1 ;  /* 0x00000001000c7802 */ /* 0x000fce0000000f00 */
[----:B------:R-:W-:-:S07]  /*31eb0*/  LEPC R20, `(.L_x_68) ;  /* 0x000000001014794e */ /* 0x000fce0000000000 */
[----:B-12---:R-:W-:Y:S05]  /*31ec0*/  CALL.ABS.NOINC R2 ;  /* 0x0000000002007343 */ /* 0x006fea0003c00000 */
.L_x_68:
[----:B---3--:R-:W-:Y:S02]  /*31ed0*/  MOV R2, UR37 ;  /* 0x0000002500027c02 */ /* 0x008fe40008000f00 */
[----:B------:R-:W-:-:S05]  /*31ee0*/  MOV R0, UR47 ;  /* 0x0000002f00007c02 */ /* 0x000fca0008000f00 */
[----:B------:R-:W-:-:S04]  /*31ef0*/  IMAD R2, R0, 0x2200, R2 ;  /* 0x0000220000027824 */ /* 0x000fc800078e0202 */
[----:B------:R-:W-:-:S05]  /*31f00*/  VIADD R55, R2, 0xbde00 ;  /* 0x000bde0002377836 */ /* 0x000fca0000000000 */
[----:B------:R-:W-:-:S13]  /*31f10*/  LOP3.LUT P0, RZ, R55, 0x1b0, RZ, 0xc0, !PT ;  /* 0x000001b037ff7812 */ /* 0x000fda000780c0ff */
[----:B------:R-:W-:Y:S05]  /*31f20*/  @!P0 BRA `(.L_x_69) ;  /* 0x0000000000408947 */ /* 0x000fea0003800000 */
[----:B------:R-:W-:Y:S01]  /*31f30*/  MOV R14, 0x0 ;  /* 0x00000000000e7802 */ /* 0x000fe20000000f00 */
        /* <DEDUP_REMOVED lines=15> */
.L_x_69:
[----:B------:R-:W3:Y:S01]  /*32030*/  LDL R20, [R1+0x2a0] ;  /* 0x0002a00001147983 */ /* 0x000ee20000100800 */
[----:B------:R-:W-:Y:S01]  /*32040*/  ULDC.64 UR4, c[0x0][0x730] ;  /* 0x0001cc0000047ab9 */ /* 0x000fe20000000a00 */
[----:B--2---:R-:W-:Y:S02]  /*32050*/  SHF.L.U32 R0, R56, 0x4, RZ ;  /* 0x0000000438007819 */ /* 0x004fe400000006ff */
[----:B------:R-:W-:Y:S01]  /*32060*/  ISETP.NE.U32.AND P0, PT, RZ, UR4, PT ;  /* 0x00000004ff007c0c */ /* 0x000fe2000bf05070 */
[----:B------:R-:W-:Y:S01]  /*32070*/  ULDC UR4, c[0x0][0x720] ;  /* 0x0001c80000047ab9 */ /* 0x000fe20000000800 */
[----:B------:R-:W-:Y:S02]  /*32080*/  LOP3.LUT R0, R0, 0x600, RZ, 0xc0, !PT ;  /* 0x0000060000007812 */ /* 0x000fe400078ec0ff */
[----:B------:R-:W-:Y:S02]  /*32090*/  ISETP.NE.AND.EX P0, PT, RZ, UR5, PT, P0 ;  /* 0x00000005ff007c0c */ /* 0x000fe4000bf05300 */
[----:B------:R-:W-:-:S02]  /*320a0*/  SHF.L.U32 R3, R56, 0x5, RZ ;  /* 0x0000000538037819 */ /* 0x000fc400000006ff */
[----:B------:R-:W-:Y:S02]  /*320b0*/  SHF.R.U32.HI R8, RZ, 0x1, R56 ;  /* 0x00000001ff087819 */ /* 0x000fe40000011638 */
[----:B------:R-:W-:-:S04]  /*320c0*/  LOP3.LUT R0, R0, 0x20, R3, 0xf8, !PT ;  /* 0x0000002000007812 */ /* 0x000fc800078ef803 */
[----:B------:R-:W-:Y:S02]  /*320d0*/  LOP3.LUT R0, R0, 0x100, R3, 0xf8, !PT ;  /* 0x0000010000007812 */ /* 0x000fe400078ef803 */
[----:B------:R-:W-:-:S04]  /*320e0*/  LOP3.LUT R3, R3, 0xc0, RZ, 0xc0, !PT ;  /* 0x000000c003037812 */ /* 0x000fc800078ec0ff */
[----:B------:R-:W-:Y:S02]  /*320f0*/  LOP3.LUT R3, R3, 0x8, R8, 0xf8, !PT ;  /* 0x0000000803037812 */ /* 0x000fe400078ef808 */
[----:B------:R-:W-:-:S04]  /*32100*/  SHF.L.U32 R8, R56, 0x2, RZ ;  /* 0x0000000238087819 */ /* 0x000fc800000006ff */
[----:B------:R-:W-:-:S04]  /*32110*/  LOP3.LUT R3, R3, 0x18, R8, 0x78, !PT ;  /* 0x0000001803037812 */ /* 0x000fc800078e7808 */
[----:B------:R-:W-:Y:S02]  /*32120*/  LOP3.LUT R3, R0, R3, RZ, 0xfc, !PT ;  /* 0x0000000300037212 */ /* 0x000fe400078efcff */
[----:B---3--:R-:W-:Y:S02]  /*32130*/  FSEL R54, R20, UR4, !P0 ;  /* 0x0000000414367c08 */ /* 0x008fe4000c000000 */
[----:B------:R-:W1:Y:S03]  /*32140*/  S2R R20, SR_TID.X ;  /* 0x0000000000147919 */ /* 0x000e660000002100 */
        /* <DEDUP_REMOVED lines=12> */
[----:B-1----:R-:W-:-:S05]  /*32210*/  LOP3.LUT R20, R20, 0x7f, RZ, 0xc0, !PT ;  /* 0x0000007f14147812 */ /* 0x002fca00078ec0ff */
[----:B------:R-:W-:-:S05]  /*32220*/  VIADD R20, R20, 0x1f ;  /* 0x0000001f14147836 */ /* 0x000fca0000000000 */
[----:B------:R-:W-:-:S13]  /*32230*/  ISETP.GT.U32.AND P1, PT, R20, 0x3e, PT ;  /* 0x0000003e1400780c */ /* 0x000fda0003f24070 */
[----:B------:R-:W-:Y:S05]  /*32240*/  @P1 BRA `(.L_x_70) ;  /* 0x0000000000041947 */ /* 0x000fea0003800000 */
[----:B------:R-:W-:-:S04]  /*32250*/  DEPBAR.LE SB0, 0x1 ;  /* 0x000080400000791a */ /* 0x000fc80000000000 */
.L_x_70:
[----:B------:R1:W-:Y:S01]  /*32260*/  STL [R1+0x2b8], R16 ;  /* 0x0002b81001007387 */ /* 0x0003e20000100800 */
[----:B------:R-:W-:Y:S05]  /*32270*/  WARPSYNC.ALL ;  /* 0x0000000000007948 */ /* 0x000fea0003800000 */
[----:B------:R-:W2:Y:S01]  /*32280*/  LDL.LU R21, [R1+0x4] ;  /* 0x0000040001157983 */ /* 0x000ea20000300800 */
[C---:B------:R-:W-:Y:S01]  /*32290*/  LEA R0, R3.reuse, R2, 0x1 ;  /* 0x0000000203007211 */ /* 0x040fe200078e08ff */
[----:B------:R-:W-:Y:S01]  /*322a0*/  IMAD R3, R3, 0x2, R55 ;  /* 0x0000000203037824 */ /* 0x000fe200078e0237 */
[----:B------:R-:W-:Y:S01]  /*322b0*/  LOP3.LUT P0, RZ, R56, 0x4, RZ, 0xc0, !PT ;  /* 0x0000000438ff7812 */ /* 0x000fe2000780c0ff */
[----:B------:R-:W3:Y:S01]  /*322c0*/  LDL.LU R13, [R1] ;  /* 0x00000000010d7983 */ /* 0x000ee20000300800 */
[-C--:B------:R-:W-:Y:S01]  /*322d0*/  FMUL R163, R163, R54.reuse ;  /* 0x00000036a3a37220 */ /* 0x080fe20000400000 */
[-C--:B------:R-:W-:Y:S01]  /*322e0*/  FMUL R32, R32, R54.reuse ;  /* 0x0000003620207220 */ /* 0x080fe20000400000 */
[-C--:B------:R-:W-:Y:S01]  /*322f0*/  FMUL R154, R154, R54.reuse ;  /* 0x000000369a9a7220 */ /* 0x080fe20000400000 */
[----:B------:R-:W4:Y:S04]  /*32300*/  LDL.LU R12, [R1+0x14] ;  /* 0x00001400010c7983 */ /* 0x000f280000300800 */
[----:B------:R-:W2:Y:S01]  /*32310*/  LDL.LU R10, [R1+0x10] ;  /* 0x00001000010a7983 */ /* 0x000ea20000300800 */
[----:B------:R-:W-:Y:S01]  /*32320*/  BAR.SYNC.DEFER_BLOCKING 0x1, 0x80 ;  /* 0x0042000000007b1d */ /* 0x000fe20000010000 */
[----:B------:R-:W-:Y:S01]  /*32330*/  MOV R55, 0x20 ;  /* 0x0000002000377802 */ /* 0x000fe20000000f00 */
[----:B------:R-:W-:-:S03]  /*32340*/  FMUL R28, R28, R54 ;  /* 0x000000361c1c7220 */ /* 0x000fc60000400000 */
[----:B------:R-:W-:Y:S01]  /*32350*/  SEL R55, R55, 0xffffffe0, !P0 ;  /* 0xffffffe037377807 */ /* 0x000fe20004000000 */
[----:B------:R-:W2:Y:S04]  /*32360*/  LDL.LU R9, [R1+0x44] ;  /* 0x0000440001097983 */ /* 0x000ea80000300800 */
[----:B------:R-:W2:Y:S04]  /*32370*/  LDL.LU R8, [R1+0x20] ;  /* 0x0000200001087983 */ /* 0x000ea80000300800 */
[----:B------:R-:W2:Y:S04]  /*32380*/  LDL.LU R20, [R1+0x54] ;  /* 0x0000540001147983 */ /* 0x000ea80000300800 */
[----:B------:R-:W2:Y:S04]  /*32390*/  LDL.LU R14, [R1+0x50] ;  /* 0x00005000010e7983 */ /* 0x000ea80000300800 */
[----:B------:R1:W-:Y:S04]  /*323a0*/  STSM.16.M88.4 [R0+0xbde00], R4 ;  /* 0x0bde000400007844 */ /* 0x0003e80000000200 */
[----:B-1----:R-:W2:Y:S04]  /*323b0*/  LDL.LU R16, [R1+0x64] ;  /* 0x0000640001107983 */ /* 0x002ea80000300800 */
[----:B------:R-:W2:Y:S04]  /*323c0*/  LDL.LU R15, [R1+0x60] ;  /* 0x00006000010f7983 */ /* 0x000ea80000300800 */
[----:B------:R-:W2:Y:S01]  /*323d0*/  LDL.LU R11, [R1+0x74] ;  /* 0x00007400010b7983 */ /* 0x000ea20000300800 */
[-C--:B------:R-:W-:Y:S01]  /*323e0*/  FMUL R4, R167, R54.reuse ;  /* 0x00000036a7047220 */ /* 0x080fe20000400000 */
[-C--:B------:R-:W-:Y:S01]  /*323f0*/  FMUL R5, R24, R54.reuse ;  /* 0x0000003618057220 */ /* 0x080fe20000400000 */
[-C--:B------:R-:W-:Y:S01]  /*32400*/  FMUL R6, R158, R54.reuse ;  /* 0x000000369e067220 */ /* 0x080fe20000400000 */
[----:B------:R-:W-:Y:S01]  /*32410*/  FMUL R7, R23, R54 ;  /* 0x0000003617077220 */ /* 0x000fe20000400000 */
[----:B------:R-:W-:-:S02]  /*32420*/  IADD3 R0, R3, R55, RZ ;  /* 0x0000003703007210 */ /* 0x000fc40007ffe0ff */
[----:B------:R-:W-:Y:S02]  /*32430*/  F2FP.BF16.F32.PACK_AB R4, R163, R4 ;  /* 0x00000004a304723e */ /* 0x000fe400000010ff */
[----:B------:R-:W-:Y:S02]  /*32440*/  F2FP.BF16.F32.PACK_AB R5, R32, R5 ;  /* 0x000000052005723e */ /* 0x000fe400000010ff */
[----:B------:R-:W-:Y:S02]  /*32450*/  F2FP.BF16.F32.PACK_AB R6, R154, R6 ;  /* 0x000000069a06723e */ /* 0x000fe400000010ff */
[----:B------:R-:W-:-:S05]  /*32460*/  F2FP.BF16.F32.PACK_AB R7, R28, R7 ;  /* 0x000000071c07723e */ /* 0x000fca00000010ff */
[----:B------:R1:W-:Y:S01]  /*32470*/  STSM.16.M88.4 [R0], R4 ;  /* 0x0000000400007844 */ /* 0x0003e20000000200 */
        /* <DEDUP_REMOVED lines=15> */
[----:B-1----:R-:W2:Y:S01]  /*32570*/  LDL.LU R6, [R1+0x70] ;  /* 0x0000700001067983 */ /* 0x002ea20000300800 */
        /* <DEDUP_REMOVED lines=107> */
[----:B------:R-:W-:Y:S01]  /*32c30*/  @!PT LDS RZ, [RZ] ;  /* 0x00000000fffff984 */ /* 0x000fe20000000800 */
[----:B------:R-:W-:Y:S01]  /*32c40*/  @!PT LDS RZ, [RZ] ;  /* 0x00000000fffff984 */ /* 0x000fe20000000800 */
[----:B------:R-:W-:Y:S01]  /*32c50*/  @!PT LDS RZ, [RZ] ;  /* 0x00000000fffff984 */ /* 0x000fe20000000800 */
[----:B------:R-:W-:Y:S01]  /*32c60*/  @!PT LDS RZ, [RZ] ;  /* 0x00000000fffff984 */ /* 0x000fe20000000800 */
[----:B------:R1:W-:Y:S06]  /*32c70*/  MEMBAR.ALL.CTA ;  /* 0x0000000000007992 */ /* 0x0003ec0000008000 */
[----:B-1----:R-:W1:Y:S01]  /*32c80*/  FENCE.VIEW.ASYNC.S ;  /* 0x00000000000073c6 */ /* 0x002e620000000000 */
[----:B---3--:R-:W-:-:S03]  /*32c90*/  FMUL R174, R13, R54 ;  /* 0x000000360dae7220 */ /* 0x008fc60000400000 */
[----:B------:R-:W3:Y:S01]  /*32ca0*/  LDL.LU R13, [R1+0x84] ;  /* 0x00008400010d7983 */ /* 0x000ee20000300800 */
[----:B----4-:R-:W-:-:S03]  /*32cb0*/  FMUL R175, R12, R54 ;  /* 0x000000360caf7220 */ /* 0x010fc60000400000 */
[----:B------:R-:W4:Y:S01]  /*32cc0*/  LDL.LU R12, [R1+0x80] ;  /* 0x00008000010c7983 */ /* 0x000f220000300800 */
[----:B--2---:R-:W-:-:S03]  /*32cd0*/  FMUL R170, R10, R54 ;  /* 0x000000360aaa7220 */ /* 0x004fc60000400000 */
[----:B------:R-:W2:Y:S01]  /*32ce0*/  LDL.LU R10, [R1+0x94] ;  /* 0x00009400010a7983 */ /* 0x000ea20000300800 */
[----:B------:R-:W-:-:S03]  /*32cf0*/  FMUL R171, R9, R54 ;  /* 0x0000003609ab7220 */ /* 0x000fc60000400000 */
[----:B------:R-:W2:Y:S01]  /*32d00*/  LDL.LU R9, [R1+0x90] ;  /* 0x0000900001097983 */ /* 0x000ea20000300800 */
[----:B------:R-:W-:-:S03]  /*32d10*/  FMUL R166, R8, R54 ;  /* 0x0000003608a67220 */ /* 0x000fc60000400000 */
[----:B------:R-:W2:Y:S04]  /*32d20*/  LDL.LU R8, [R1+0xa4] ;  /* 0x0000a40001087983 */ /* 0x000ea80000300800 */
[----:B------:R-:W2:Y:S01]  /*32d30*/  LDL.LU R7, [R1+0xa0] ;  /* 0x0000a00001077983 */ /* 0x000ea20000300800 */
[----:B------:R-:W-:-:S03]  /*32d40*/  FMUL R162, R14, R54 ;  /* 0x000000360ea27220 */ /* 0x000fc60000400000 */
[----:B------:R-:W2:Y:S04]  /*32d50*/  LDL.LU R14, [R1+0xb4] ;  /* 0x0000b400010e7983 */ /* 0x000ea80000300800 */
[----:B------:R-:W2:Y:S04]  /*32d60*/  LDL.LU R5, [R1+0xb0] ;  /* 0x0000b00001057983 */ /* 0x000ea80000300800 */
[----:B------:R-:W2:Y:S01]  /*32d70*/  LDL.LU R4, [R1+0xc4] ;  /* 0x0000c40001047983 */ /* 0x000ea20000300800 */
[----:B------:R-:W-:-:S03]  /*32d80*/  FMUL R159, R11, R54 ;  /* 0x000000360b9f7220 */ /* 0x000fc60000400000 */
[----:B------:R-:W2:Y:S01]  /*32d90*/  LDL.LU R11, [R1+0xc0] ;  /* 0x0000c000010b7983 */ /* 0x000ea20000300800 */
[----:B------:R-:W-:-:S03]  /*32da0*/  FMUL R154, R6, R54 ;  /* 0x00000036069a7220 */ /* 0x000fc60000400000 */
[----:B------:R-:W2:Y:S01]  /*32db0*/  LDL.LU R6, [R1+0xd4] ;  /* 0x0000d40001067983 */ /* 0x000ea20000300800 */
        /* <DEDUP_REMOVED lines=10> */
[----:B------:R-:W-:Y:S01]  /*32e60*/  BSSY B0, `(.L_x_71) ;  /* 0x00000c8000007945 */ /* 0x000fe20003800000 */
[----:B------:R-:W-:-:S02]  /*32e70*/  F2FP.BF16.F32.PACK_AB R60, R60, R232 ;  /* 0x000000e83c3c723e */ /* 0x000fc400000010ff */
[----:B------:R-:W-:Y:S01]  /*32e80*/  F2FP.BF16.F32.PACK_AB R61, R61, R231 ;  /* 0x000000e73d3d723e */ /* 0x000fe200000010ff */
[-C--:B---3--:R-:W-:Y:S02]  /*32e90*/  FMUL R155, R13, R54.reuse ;  /* 0x000000360d9b7220 */ /* 0x088fe40000400000 */
        /* <DEDUP_REMOVED lines=16> */
[----:B------:R-:W2:Y:S04]  /*32fa0*/  LDL.LU R4, [R1+0x110] ;  /* 0x0001100001047983 */ /* 0x000ea80000300800 */
[----:B------:R-:W2:Y:S01]  /*32fb0*/  LDL.LU R14, [R1+0x124] ;  /* 0x00012400010e7983 */ /* 0x000ea20000300800 */
[-C--:B------:R-:W-:Y:S01]  /*32fc0*/  FMUL R134, R11, R54.reuse ;  /* 0x000000360b867220 */ /* 0x080fe20000400000 */
[----:B------:R-:W-:Y:S02]  /*32fd0*/  FMUL R135, R6, R54 ;  /* 0x0000003606877220 */ /* 0x000fe40000400000 */
[----:B------:R-:W2:Y:S04]  /*32fe0*/  LDL.LU R6, [R1+0x120] ;  /* 0x0001200001067983 */ /* 0x000ea80000300800 */
[----:B------:R-:W2:Y:S01]  /*32ff0*/  LDL.LU R11, [R1+0x134] ;  /* 0x00013400010b7983 */ /* 0x000ea20000300800 */
[----:B------:R-:W-:-:S02]  /*33000*/  F2FP.BF16.F32.PACK_AB R62, R62, R230 ;  /* 0x000000e63e3e723e */ /* 0x000fc400000010ff */
[----:B------:R-:W-:Y:S02]  /*33010*/  F2FP.BF16.F32.PACK_AB R63, R63, R228 ;  /* 0x000000e43f3f723e */ /* 0x000fe400000010ff */
[----:B------:R-:W-:Y:S02]  /*33020*/  F2FP.BF16.F32.PACK_AB R56, R56, R227 ;  /* 0x000000e33838723e */ /* 0x000fe400000010ff */
[----:B------:R-:W-:Y:S02]  /*33030*/  F2FP.BF16.F32.PACK_AB R57, R57, R226 ;  /* 0x000000e23939723e */ /* 0x000fe400000010ff */
[----:B------:R-:W-:Y:S02]  /*33040*/  F2FP.BF16.F32.PACK_AB R58, R58, R225 ;  /* 0x000000e13a3a723e */ /* 0x000fe400000010ff */
        /* <DEDUP_REMOVED lines=8> */
[----:B------:R-:W4:Y:S01]  /*330d0*/  LDL.LU R9, [R1+0x154] ;  /* 0x0001540001097983 */ /* 0x000f220000300800 */
        /* <DEDUP_REMOVED lines=8> */
[-C--:B------:R-:W-:Y:S01]  /*33160*/  FMUL R118, R15, R54.reuse ;  /* 0x000000360f767220 */ /* 0x080fe20000400000 */
[-C--:B------:R-:W-:Y:S02]  /*33170*/  FMUL R110, R6, R54.reuse ;  /* 0x00000036066e7220 */ /* 0x080fe40000400000 */
[----:B------:R-:W4:Y:S01]  /*33180*/  LDL.LU R6, [R1+0x170] ;  /* 0x0001700001067983 */ /* 0x000f220000300800 */
[----:B------:R-:W-:-:S03]  /*33190*/  FMUL R111, R11, R54 ;  /* 0x000000360b6f7220 */ /* 0x000fc60000400000 */
[----:B------:R-:W4:Y:S04]  /*331a0*/  LDL.LU R11, [R1+0x184] ;  /* 0x00018400010b7983 */ /* 0x000f280000300800 */
[----:B------:R-:W4:Y:S04]  /*331b0*/  LDL.LU R17, [R1+0x180] ;  /* 0x0001800001117983 */ /* 0x000f280000300800 */
[----:B------:R-:W4:Y:S04]  /*331c0*/  LDL.LU R16, [R1+0x194] ;  /* 0x0001940001107983 */ /* 0x000f280000300800 */
[----:B------:R-:W4:Y:S01]  /*331d0*/  LDL.LU R15, [R1+0x190] ;  /* 0x00019000010f7983 */ /* 0x000f220000300800 */
[----:B------:R-:W-:Y:S01]  /*331e0*/  IADD3 R55, R55, 0x1000, R3 ;  /* 0x0000100037377810 */ /* 0x000fe20007ffe003 */
[----:B-1----:R-:W-:Y:S01]  /*331f0*/  BAR.SYNC.DEFER_BLOCKING 0x1, 0x80 ;  /* 0x0042000000007b1d */ /* 0x002fe20000010000 */
[----:B--2---:R-:W-:-:S05]  /*33200*/  FMUL R102, R10, R54 ;  /* 0x000000360a667220 */ /* 0x004fca0000400000 */
[----:B------:R-:W2:Y:S01]  /*33210*/  LDL.LU R10, [R1+0x1a4] ;  /* 0x0001a400010a7983 */ /* 0x000ea20000300800 */
[-C--:B------:R-:W-:Y:S01]  /*33220*/  FMUL R115, R14, R54.reuse ;  /* 0x000000360e737220 */ /* 0x080fe20000400000 */
[-C--:B---3--:R-:W-:Y:S02]  /*33230*/  FMUL R106, R13, R54.reuse ;  /* 0x000000360d6a7220 */ /* 0x088fe40000400000 */
[----:B------:R-:W3:Y:S04]  /*33240*/  LDL.LU R14, [R1+0x1a0] ;  /* 0x0001a000010e7983 */ /* 0x000ee80000300800 */
[----:B------:R-:W3:Y:S01]  /*33250*/  LDL.LU R13, [R1+0x1b4] ;  /* 0x0001b400010d7983 */ /* 0x000ee20000300800 */
[----:B----4-:R-:W-:-:S03]  /*33260*/  FMUL R103, R9, R54 ;  /* 0x0000003609677220 */ /* 0x010fc60000400000 */
[----:B------:R-:W4:Y:S01]  /*33270*/  LDL.LU R9, [R1+0x1b0] ;  /* 0x0001b00001097983 */ /* 0x000f220000300800 */
[----:B------:R-:W-:-:S03]  /*33280*/  FMUL R98, R8, R54 ;  /* 0x0000003608627220 */ /* 0x000fc60000400000 */
[----:B------:R-:W4:Y:S01]  /*33290*/  LDL.LU R8, [R1+0x1c4] ;  /* 0x0001c40001087983 */ /* 0x000f220000300800 */
[-C--:B------:R-:W-:Y:S01]  /*332a0*/  FMUL R107, R12, R54.reuse ;  /* 0x000000360c6b7220 */ /* 0x080fe20000400000 */
[-C--:B------:R-:W-:Y:S01]  /*332b0*/  FMUL R99, R7, R54.reuse ;  /* 0x0000003607637220 */ /* 0x080fe20000400000 */
[-C--:B------:R-:W-:Y:S02]  /*332c0*/  FMUL R94, R5, R54.reuse ;  /* 0x00000036055e7220 */ /* 0x080fe40000400000 */
[----:B------:R-:W4:Y:S01]  /*332d0*/  LDL.LU R5, [R1+0x1c0] ;  /* 0x0001c00001057983 */ /* 0x000f220000300800 */
[----:B------:R-:W-:-:S03]  /*332e0*/  FMUL R95, R4, R54 ;  /* 0x00000036045f7220 */ /* 0x000fc60000400000 */
[----:B------:R-:W4:Y:S01]  /*332f0*/  LDL.LU R4, [R1+0x1d4] ;  /* 0x0001d40001047983 */ /* 0x000f220000300800 */
[----:B------:R-:W-:-:S03]  /*33300*/  FMUL R90, R6, R54 ;  /* 0x00000036065a7220 */ /* 0x000fc60000400000 */
[----:B------:R-:W4:Y:S04]  /*33310*/  LDL.LU R6, [R1+0x1d0] ;  /* 0x0001d00001067983 */ /* 0x000f280000300800 */
[----:B------:R-:W4:Y:S01]  /*33320*/  LDL.LU R7, [R1+0x1e4] ;  /* 0x0001e40001077983 */ /* 0x000f220000300800 */
[----:B------:R-:W-:-:S03]  /*33330*/  FMUL R91, R11, R54 ;  /* 0x000000360b5b7220 */ /* 0x000fc60000400000 */
[----:B------:R-:W4:Y:S04]  /*33340*/  LDL.LU R12, [R1+0x1e0] ;  /* 0x0001e000010c7983 */ /* 0x000f280000300800 */
[----:B------:R-:W4:Y:S01]  /*33350*/  LDL.LU R11, [R1+0x1f4] ;  /* 0x0001f400010b7983 */ /* 0x000f220000300800 */
[-C--:B------:R-:W-:Y:S01]  /*33360*/  FMUL R87, R16, R54.reuse ;  /* 0x0000003610577220 */ /* 0x080fe20000400000 */
[-C--:B------:R-:W-:Y:S02]  /*33370*/  FMUL R82, R15, R54.reuse ;  /* 0x000000360f527220 */ /* 0x080fe40000400000 */
[----:B------:R-:W4:Y:S01]  /*33380*/  LDL.LU R16, [R1+0x1f0] ;  /* 0x0001f00001107983 */ /* 0x000f220000300800 */
[----:B--2---:R-:W-:-:S03]  /*33390*/  FMUL R83, R10, R54 ;  /* 0x000000360a537220 */ /* 0x004fc60000400000 */
[----:B------:R-:W2:Y:S04]  /*333a0*/  LDL.LU R10, [R1+0x204] ;  /* 0x00020400010a7983 */ /* 0x000ea80000300800 */
[----:B------:R-:W2:Y:S01]  /*333b0*/  LDL.LU R15, [R1+0x200] ;  /* 0x00020000010f7983 */ /* 0x000ea20000300800 */
[-C--:B---3--:R-:W-:Y:S01]  /*333c0*/  FMUL R78, R14, R54.reuse ;  /* 0x000000360e4e7220 */ /* 0x088fe20000400000 */
[-C--:B------:R-:W-:Y:S02]  /*333d0*/  FMUL R79, R13, R54.reuse ;  /* 0x000000360d4f7220 */ /* 0x080fe40000400000 */
[----:B------:R-:W3:Y:S01]  /*333e0*/  LDL.LU R13, [R1+0x20c] ;  /* 0x00020c00010d7983 */ /* 0x000ee20000300800 */
[-C--:B------:R-:W-:Y:S01]  /*333f0*/  FMUL R86, R17, R54.reuse ;  /* 0x0000003611567220 */ /* 0x080fe20000400000 */
[----:B----4-:R-:W-:-:S02]  /*33400*/  FMUL R14, R12, R54 ;  /* 0x000000360c0e7220 */ /* 0x010fc40000400000 */
[----:B------:R-:W4:Y:S01]  /*33410*/  LDL.LU R12, [R1+0x208] ;  /* 0x00020800010c7983 */ /* 0x000f220000300800 */
[----:B------:R-:W-:-:S03]  /*33420*/  FMUL R17, R11, R54 ;  /* 0x000000360b117220 */ /* 0x000fc60000400000 */
[----:B------:R1:W-:Y:S04]  /*33430*/  STL [R1+0xc], R14 ;  /* 0x00000c0e01007387 */ /* 0x0003e80000100800 */
[----:B------:R-:W4:Y:S01]  /*33440*/  LDL.LU R11, [R1+0x214] ;  /* 0x00021400010b7983 */ /* 0x000f220000300800 */
[----:B------:R-:W-:-:S03]  /*33450*/  FMUL R237, R16, R54 ;  /* 0x0000003610ed7220 */ /* 0x000fc60000400000 */
[----:B-1----:R-:W4:Y:S04]  /*33460*/  LDL.LU R14, [R1+0x210] ;  /* 0x00021000010e7983 */ /* 0x002f280000300800 */
[----:B------:R1:W-:Y:S04]  /*33470*/  STL [R1+0x8], R17 ;  /* 0x0000081101007387 */ /* 0x0003e80000100800 */
[----:B------:R-:W-:Y:S01]  /*33480*/  STL [R1+0x4], R18 ;  /* 0x0000041201007387 */ /* 0x000fe20000100800 */
[----:B-1----:R-:W-:-:S05]  /*33490*/  FMUL R17, R35, R54 ;  /* 0x0000003623117220 */ /* 0x002fca0000400000 */
[----:B------:R-:W-:Y:S01]  /*334a0*/  STL [R1], R17 ;  /* 0x0000001101007387 */ /* 0x000fe20000100800 */
[----:B--2---:R-:W-:-:S03]  /*334b0*/  FMUL R16, R15, R54 ;  /* 0x000000360f107220 */ /* 0x004fc60000400000 */
[----:B------:R-:W2:Y:S04]  /*334c0*/  LDL.LU R15, [R1+0x21c] ;  /* 0x00021c00010f7983 */ /* 0x000ea80000300800 */
[----:B------:R1:W-:Y:S04]  /*334d0*/  STL [R1+0x20], R16 ;  /* 0x0000201001007387 */ /* 0x0003e80000100800 */
[----:B------:R-:W2:Y:S04]  /*334e0*/  LDL.LU R19, [R1+0x218] ;  /* 0x0002180001137983 */ /* 0x000ea80000300800 */
[----:B-1----:R-:W2:Y:S01]  /*334f0*/  LDL.LU R16, [R1+0x224] ;  /* 0x0002240001107983 */ /* 0x002ea20000300800 */
[-C--:B---3--:R-:W-:Y:S01]  /*33500*/  FMUL R13, R13, R54.reuse ;  /* 0x000000360d0d7220 */ /* 0x088fe20000400000 */
[----:B------:R-:W-:-:S04]  /*33510*/  FMUL R17, R37, R54 ;  /* 0x0000003625117220 */ /* 0x000fc80000400000 */
[----:B------:R1:W-:Y:S01]  /*33520*/  STL [R1+0x1c], R13 ;  /* 0x00001c0d01007387 */ /* 0x0003e20000100800 */
[----:B------:R-:W-:-:S03]  /*33530*/  FMUL R75, R8, R54 ;  /* 0x00000036084b7220 */ /* 0x000fc60000400000 */
[----:B------:R-:W-:Y:S01]  /*33540*/  STL [R1+0x18], R17 ;  /* 0x0000181101007387 */ /* 0x000fe20000100800 */
[----:B-1----:R-:W-:-:S03]  /*33550*/  FMUL R13, R40, R54 ;  /* 0x00000036280d7220 */ /* 0x002fc60000400000 */
[----:B------:R-:W3:Y:S01]  /*33560*/  LDL.LU R23, [R1+0x220] ;  /* 0x0002200001177983 */ /* 0x000ee20000300800 */
[----:B------:R-:W-:-:S03]  /*33570*/  FMUL R8, R27, R54 ;  /* 0x000000361b087220 */ /* 0x000fc60000400000 */
[----:B------:R-:W-:Y:S04]  /*33580*/  STL [R1+0x14], R13 ;  /* 0x0000140d01007387 */ /* 0x000fe80000100800 */
[----:B------:R-:W3:Y:S01]  /*33590*/  LDL.LU R24, [R1+0x22c] ;  /* 0x00022c0001187983 */ /* 0x000ee20000300800 */
[----:B----4-:R-:W-:-:S05]  /*335a0*/  FMUL R12, R12, R54 ;  /* 0x000000360c0c7220 */ /* 0x010fca0000400000 */
[----:B------:R1:W-:Y:S04]  /*335b0*/  STL [R1+0x10], R12 ;  /* 0x0000100c01007387 */ /* 0x0003e80000100800 */
[----:B------:R-:W4:Y:S04]  /*335c0*/  LDL.LU R27, [R1+0x228] ;  /* 0x00022800011b7983 */ /* 0x000f280000300800 */
[----:B------:R-:W4:Y:S04]  /*335d0*/  LDL.LU R28, [R1+0x234] ;  /* 0x00023400011c7983 */ /* 0x000f280000300800 */
[----:B------:R-:W4:Y:S04]  /*335e0*/  LDL.LU R31, [R1+0x230] ;  /* 0x00023000011f7983 */ /* 0x000f280000300800 */
[----:B------:R-:W4:Y:S04]  /*335f0*/  LDL.LU R32, [R1+0x23c] ;  /* 0x00023c0001207983 */ /* 0x000f280000300800 */
[----:B------:R-:W4:Y:S01]  /*33600*/  LDL.LU R35, [R1+0x238] ;  /* 0x0002380001237983 */ /* 0x000f220000300800 */
[----:B--2---:R-:W-:-:S03]  /*33610*/  FMUL R20, R16, R54 ;  /* 0x0000003610147220 */ /* 0x004fc60000400000 */
[----:B------:R-:W2:Y:S01]  /*33620*/  LDL.LU R16, [R1+0x244] ;  /* 0x0002440001107983 */ /* 0x000ea20000300800 */
[-C--:B------:R-:W-:Y:S01]  /*33630*/  FMUL R236, R10, R54.reuse ;  /* 0x000000360aec7220 */ /* 0x080fe20000400000 */
[-C--:B------:R-:W-:Y:S01]  /*33640*/  FMUL R10, R38, R54.reuse ;  /* 0x00000036260a7220 */ /* 0x080fe20000400000 */
[-C--:B-1----:R-:W-:Y:S01]  /*33650*/  FMUL R12, R39, R54.reuse ;  /* 0x00000036270c7220 */ /* 0x082fe20000400000 */
[----:B------:R-:W4:Y:S01]  /*33660*/  LDL.LU R38, [R1+0x24] ;  /* 0x0000240001267983 */ /* 0x000f220000300800 */
[-C--:B------:R-:W-:Y:S01]  /*33670*/  FMUL R13, R42, R54.reuse ;  /* 0x000000362a0d7220 */ /* 0x080fe20000400000 */
[-C--:B------:R-:W-:Y:S02]  /*33680*/  FMUL R21, R43, R54.reuse ;  /* 0x000000362b157220 */ /* 0x080fe40000400000 */
        /* <DEDUP_REMOVED lines=12> */
[-C--:B------:R-:W-:Y:S01]  /*33750*/  FMUL R74, R9, R54.reuse ;  /* 0x00000036094a7220 */ /* 0x080fe20000400000 */
[-C--:B------:R-:W-:Y:S02]  /*33760*/  FMUL R5, R30, R54.reuse ;  /* 0x000000361e057220 */ /* 0x080fe40000400000 */
[----:B------:R-:W4:Y:S01]  /*33770*/  LDL.LU R46, [R1+0x34] ;  /* 0x00003400012e7983 */ /* 0x000f220000300800 */
[-C--:B------:R-:W-:Y:S01]  /*33780*/  FMUL R9, R34, R54.reuse ;  /* 0x0000003622097220 */ /* 0x080fe20000400000 */
[----:B------:R-:W-:-:S02]  /*33790*/  FMUL R30, R50, R54 ;  /* 0x00000036321e7220 */ /* 0x000fc40000400000 */
        /* <DEDUP_REMOVED lines=9> */
[----:B--2---:R-:W-:-:S03]  /*33830*/  FMUL R36, R16, R54 ;  /* 0x0000003610247220 */ /* 0x004fc60000400000 */
[----:B------:R-:W2:Y:S04]  /*33840*/  LDL.LU R16, [R1+0x40] ;  /* 0x0000400001107983 */ /* 0x000ea80000300800 */
[----:B------:R-:W2:Y:S04]  /*33850*/  LDL.LU R51, [R1+0x258] ;  /* 0x0002580001337983 */ /* 0x000ea80000300800 */
[----:B------:R-:W2:Y:S01]  /*33860*/  LDL.LU R53, [R1+0x38] ;  /* 0x0000380001357983 */ /* 0x000ea20000300800 */
[-C--:B------:R-:W-:Y:S01]  /*33870*/  FMUL R6, R6, R54.reuse ;  /* 0x0000003606067220 */ /* 0x080fe20000400000 */
[-C--:B------:R-:W-:Y:S01]  /*33880*/  FMUL R7, R7, R54.reuse ;  /* 0x0000003607077220 */ /* 0x080fe20000400000 */
[-C--:B------:R-:W-:Y:S01]  /*33890*/  FMUL R11, R11, R54.reuse ;  /* 0x000000360b0b7220 */ /* 0x080fe20000400000 */
[-C--:B------:R-:W-:Y:S01]  /*338a0*/  FMUL R14, R14, R54.reuse ;  /* 0x000000360e0e7220 */ /* 0x080fe20000400000 */
[-C--:B------:R-:W-:Y:S01]  /*338b0*/  FMUL R15, R15, R54.reuse ;  /* 0x000000360f0f7220 */ /* 0x080fe20000400000 */
[-C--:B------:R-:W-:Y:S01]  /*338c0*/  FMUL R19, R19, R54.reuse ;  /* 0x0000003613137220 */ /* 0x080fe20000400000 */
[-C--:B---3--:R-:W-:Y:S01]  /*338d0*/  FMUL R23, R23, R54.reuse ;  /* 0x0000003617177220 */ /* 0x088fe20000400000 */
[-C--:B------:R-:W-:Y:S01]  /*338e0*/  FMUL R24, R24, R54.reuse ;  /* 0x0000003618187220 */ /* 0x080fe20000400000 */
[-C--:B----4-:R-:W-:Y:S01]  /*338f0*/  FMUL R27, R27, R54.reuse ;  /* 0x000000361b1b7220 */ /* 0x090fe20000400000 */
        /* <DEDUP_REMOVED lines=17> */
[-C--:B--2---:R-:W-:Y:S01]  /*33a10*/  FMUL R51, R51, R54.reuse ;  /* 0x0000003633337220 */ /* 0x084fe20000400000 */
[-C--:B------:R-:W-:Y:S01]  /*33a20*/  FMUL R53, R53, R54.reuse ;  /* 0x0000003635357220 */ /* 0x080fe20000400000 */
[----:B------:R-:W-:-:S02]  /*33a30*/  FMUL R54, R16, R54 ;  /* 0x0000003610367220 */ /* 0x000fc40000400000 */
[----:B------:R1:W5:Y:S01]  /*33a40*/  LDL.LU R16, [R1+0x2b8] ;  /* 0x0002b80001107983 */ /* 0x0003620000300800 */
[----:B------:R-:W-:Y:S05]  /*33a50*/  @P1 BRA `(.L_x_72) ;  /* 0x0000000000201947 */ /* 0x000fea0003800000 */
[----:B------:R-:W-:Y:S01]  /*33a60*/  R2UR UR40, R2 ;  /* 0x00000000022872ca */ /* 0x000fe200000e0000 */
[----:B------:R-:W-:Y:S01]  /*33a70*/  UIADD3 UR4, UP0, UR60, 0x670, URZ ;  /* 0x000006703c047890 */ /* 0x000fe2000ff1e03f */
[----:B------:R-:W-:-:S03]  /*33a80*/  UMOV UR41, URZ ;  /* 0x0000003f00297c82 */ /* 0x000fc60008000000 */
[----:B------:R-:W-:-:S08]  /*33a90*/  UIADD3.X UR5, URZ, UR61, URZ, UP0, !UPT ;  /* 0x0000003d3f057290 */ /* 0x000fd000087fe43f */
[----:B------:R-:W-:-:S09]  /*33aa0*/  UIADD3 UR40, UR40, 0xbde00, URZ ;  /* 0x000bde0028287890 */ /* 0x000fd2000fffe03f */
[----:B------:R2:W-:Y:S01]  /*33ab0*/  UTMASTG.4D [UR40], [UR4] ;  /* 0x00000028040073b5 */ /* 0x0005e20008018000 */
[----:B------:R0:W-:Y:S01]  /*33ac0*/  UTMACMDFLUSH ;  /* 0x00000000000079b7 */ /* 0x0001e20000000000 */
[----:B--2---:R-:W-:-:S04]  /*33ad0*/  DEPBAR.LE SB0, 0x1 ;  /* 0x000080400000791a */ /* 0x004fc80000000000 */
.L_x_72:
[----:B------:R-:W-:Y:S05]  /*33ae0*/  BSYNC B0 ;  /* 0x0000000000007941 */ /* 0x000fea0003800000 */
.L_x_71:
[----:B------:R-:W-:Y:S01]  /*33af0*/  BAR.SYNC.DEFER_BLOCKING 0x1, 0x80 ;  /* 0x0042000000007b1d */ /* 0x000fe20000010000 */
[----:B------:R-:W-:Y:S02]  /*33b00*/  F2FP.BF16.F32.PACK_AB R64, R223, R64 ;  /* 0x00000040df40723e */ /* 0x000fe400000010ff */
[----:B------:R-:W-:Y:S02]  /*33b10*/  F2FP.BF16.F32.PACK_AB R65, R222, R65 ;  /* 0x00000041de41723e */ /* 0x000fe400000010ff */
[----:B------:R-:W-:Y:S01]  /*33b20*/  F2FP.BF16.F32.PACK_AB R66, R221, R66 ;  /* 0x00000042dd42723e */ /* 0x000fe200000010ff */
[----:B------:R-:W-:Y:S01]  /*33b30*/  BSSY B0, `(.L_x_73) ;  /* 0x0000018000007945 */ /* 0x000fe20003800000 */
[----:B------:R-:W-:Y:S02]  /*33b40*/  F2FP.BF16.F32.PACK_AB R67, R220, R67 ;  /* 0x00000043dc43723e */ /* 0x000fe400000010ff */
[----:B------:R-:W-:Y:S02]  /*33b50*/  F2FP.BF16.F32.PACK_AB R68, R219, R68 ;  /* 0x00000044db44723e */ /* 0x000fe400000010ff */
[----:B------:R-:W-:-:S02]  /*33b60*/  F2FP.BF16.F32.PACK_AB R69, R218, R69 ;  /* 0x00000045da45723e */ /* 0x000fc400000010ff */
[----:B------:R-:W-:Y:S02]  /*33b70*/  F2FP.BF16.F32.PACK_AB R70, R217, R70 ;  /* 0x00000046d946723e */ /* 0x000fe400000010ff */
[----:B------:R-:W-:Y:S01]  /*33b80*/  F2FP.BF16.F32.PACK_AB R71, R216, R71 ;  /* 0x00000047d847723e */ /* 0x000fe200000010ff */
[----:B------:R2:W-:Y:S04]  /*33b90*/  STSM.16.M88.4 [R3+0x1000], R60 ;  /* 0x0010003c03007844 */ /* 0x0005e80000000200 */
[----:B------:R2:W-:Y:S01]  /*33ba0*/  STSM.16.M88.4 [R55], R56 ;  /* 0x0000003837007844 */ /* 0x0005e20000000200 */
[----:B------:R-:W-:Y:S01]  /*33bb0*/  @!PT LDS RZ, [RZ] ;  /* 0x00000000fffff984 */ /* 0x000fe20000000800 */
[----:B------:R-:W-:Y:S01]  /*33bc0*/  @!PT LDS RZ, [RZ] ;  /* 0x00000000fffff984 */ /* 0x000fe20000000800 */
[----:B------:R-:W-:Y:S01]  /*33bd0*/  @!PT LDS RZ, [RZ] ;  /* 0x00000000fffff984 */ /* 0x000fe20000000800 */
[----:B------:R-:W-:Y:S01]  /*33be0*/  @!PT LDS RZ, [RZ] ;  /* 0x00000000fffff984 */ /* 0x000fe20000000800 */
[----:B------:R3:W-:Y:S06]  /*33bf0*/  MEMBAR.ALL.CTA ;  /* 0x0000000000007992 */ /* 0x0007ec0000008000 */
[----:B---3--:R-:W3:Y:S02]  /*33c00*/  FENCE.VIEW.ASYNC.S ;  /* 0x00000000000073c6 */ /* 0x008ee40000000000 */
[----:B---3--:R-:W-:Y:S06]  /*33c10*/  BAR.SYNC.DEFER_BLOCKING 0x1, 0x80 ;  /* 0x0042000000007b1d */ /* 0x008fec0000010000 */
[----:B------:R-:W-:Y:S05]  /*33c20*/  @P1 BRA `(.L_x_74) ;  /* 0x0000000000201947 */ /* 0x000fea0003800000 */
[----:B------:R-:W-:Y:S01]  /*33c30*/  R2UR UR40, R2 ;  /* 0x00000000022872ca */ /* 0x000fe200000e0000 */
[----:B------:R-:W-:Y:S01]  /*33c40*/  UIADD3 UR4, UP0, UR60, 0x670, URZ ;  /* 0x000006703c047890 */ /* 0x000fe2000ff1e03f */
[----:B------:R-:W-:-:S03]  /*33c50*/  UMOV UR41, 0x20 ;  /* 0x0000002000297882 */ /* 0x000fc60000000000 */
[----:B------:R-:W-:-:S08]  /*33c60*/  UIADD3.X UR5, URZ, UR61, URZ, UP0, !UPT ;  /* 0x0000003d3f057290 */ /* 0x000fd000087fe43f */
[----:B------:R-:W-:-:S09]  /*33c70*/  UIADD3 UR40, UR40, 0xbee00, URZ ;  /* 0x000bee0028287890 */ /* 0x000fd2000fffe03f */
[----:B------:R3:W-:Y:S01]  /*33c80*/  UTMASTG.4D [UR40], [UR4] ;  /* 0x00000028040073b5 */ /* 0x0007e20008018000 */
[----:B------:R0:W-:Y:S01]  /*33c90*/  UTMACMDFLUSH ;  /* 0x00000000000079b7 */ /* 0x0001e20000000000 */
[----:B---3--:R-:W-:-:S04]  /*33ca0*/  DEPBAR.LE SB0, 0x1 ;  /* 0x000080400000791a */ /* 0x008fc80000000000 */
.L_x_74:
[----:B------:R-:W-:Y:S05]  /*33cb0*/  BSYNC B0 ;  /* 0x0000000000007941 */ /* 0x000fea0003800000 */
.L_x_73:
[----:B------:R-:W-:Y:S01]  /*33cc0*/  BAR.SYNC.DEFER_BLOCKING 0x1, 0x80 ;  /* 0x0042000000007b1d */ /* 0x000fe20000010000 */
[----:B--2---:R-:W-:Y:S02]  /*33cd0*/  F2FP.BF16.F32.PACK_AB R56, R215, R214 ;  /* 0x000000d6d738723e */ /* 0x004fe400000010ff */
        /* <DEDUP_REMOVED lines=8> */
[----:B------:R2:W-:Y:S04]  /*33d60*/  STSM.16.M88.4 [R3], R64 ;  /* 0x0000004003007844 */ /* 0x0005e80000000200 */
        /* <DEDUP_REMOVED lines=17> */
.L_x_76:
[----:B------:R-:W-:Y:S05]  /*33e80*/  BSYNC B0 ;  /* 0x0000000000007941 */ /* 0x000fea0003800000 */
.L_x_75:
        /* <DEDUP_REMOVED lines=28> */
.L_x_78:
[----:B------:R-:W-:Y:S05]  /*34050*/  BSYNC B0 ;  /* 0x0000000000007941 */ /* 0x000fea0003800000 */
.L_x_77:
        /* <DEDUP_REMOVED lines=28> */
.L_x_80:
[----:B------:R-:W-:Y:S05]  /*34220*/  BSYNC B0 ;  /* 0x0000000000007941 */ /* 0x000fea0003800000 */
.L_x_79:
        /* <DEDUP_REMOVED lines=28> */
.L_x_82:
[----:B------:R-:W-:Y:S05]  /*343f0*/  BSYNC B0 ;  /* 0x0000000000007941 */ /* 0x000fea0003800000 */
.L_x_81:
        /* <DEDUP_REMOVED lines=28> */
.L_x_84:
[----:B------:R-:W-:Y:S05]  /*345c0*/  BSYNC B0 ;  /* 0x0000000000007941 */ /* 0x000fea0003800000 */
.L_x_83:
        /* <DEDUP_REMOVED lines=28> */
.L_x_86:
[----:B------:R-:W-:Y:S05]  /*34790*/  BSYNC B0 ;  /* 0x0000000000007941 */ /* 0x000fea0003800000 */
.L_x_85:
        /* <DEDUP_REMOVED lines=28> */
.L_x_88:
[----:B------:R-:W-:Y:S05]  /*34960*/  BSYNC B0 ;  /* 0x0000000000007941 */ /* 0x000fea0003800000 */
.L_x_87:
        /* <DEDUP_REMOVED lines=28> */
.L_x_90:
[----:B------:R-:W-:Y:S05]  /*34b30*/  BSYNC B0 ;  /* 0x0000000000007941 */ /* 0x000fea0003800000 */
.L_x_89:
        /* <DEDUP_REMOVED lines=28> */
.L_x_92:
[----:B------:R-:W-:Y:S05]  /*34d00*/  BSYNC B0 ;  /* 0x0000000000007941 */ /* 0x000fea0003800000 */
.L_x_91:
[----:B--2---:R-:W2:Y:S04]  /*34d10*/  LDL.LU R71, [R1+0xc] ;  /* 0x00000c0001477983 */ /* 0x004ea80000300800 */
[----:B------:R-:W2:Y:S04]  /*34d20*/  LDL.LU R70, [R1+0x8] ;  /* 0x0000080001467983 */ /* 0x000ea80000300800 */
[----:B------:R-:W3:Y:S04]  /*34d30*/  LDL.LU R69, [R1+0x4] ;  /* 0x0000040001457983 */ /* 0x000ee80000300800 */
[----:B------:R-:W3:Y:S01]  /*34d40*/  LDL.LU R68, [R1] ;  /* 0x0000000001447983 */ /* 0x000ee20000300800 */
[----:B------:R-:W-:Y:S01]  /*34d50*/  BSSY B0, `(.L_x_93) ;  /* 0x000001c000007945 */ /* 0x000fe20003800000 */
[----:B------:R-:W-:Y:S01]  /*34d60*/  F2FP.BF16.F32.PACK_AB R64, R234, R233 ;  /* 0x000000e9ea40723e */ /* 0x000fe200000010ff */
[----:B------:R-:W-:Y:S01]  /*34d70*/  BAR.SYNC.DEFER_BLOCKING 0x1, 0x80 ;  /* 0x0042000000007b1d */ /* 0x000fe20000010000 */
[----:B------:R-:W-:-:S02]  /*34d80*/  F2FP.BF16.F32.PACK_AB R65, R4, R5 ;  /* 0x000000050441723e */ /* 0x000fc400000010ff */
[----:B------:R-:W-:Y:S02]  /*34d90*/  F2FP.BF16.F32.PACK_AB R66, R6, R7 ;  /* 0x000000070642723e */ /* 0x000fe400000010ff */
[----:B------:R-:W-:Y:S02]  /*34da0*/  F2FP.BF16.F32.PACK_AB R67, R8, R9 ;  /* 0x000000090843723e */ /* 0x000fe400000010ff */
        /* <DEDUP_REMOVED lines=9> */
[----:B-1----:R-:W1:Y:S02]  /*34e40*/  FENCE.VIEW.ASYNC.S ;  /* 0x00000000000073c6 */ /* 0x002e640000000000 */
[----:B-1----:R-:W-:Y:S01]  /*34e50*/  BAR.SYNC.DEFER_BLOCKING 0x1, 0x80 ;  /* 0x0042000000007b1d */ /* 0x002fe20000010000 */
[----:B--2---:R-:W-:-:S02]  /*34e60*/  F2FP.BF16.F32.PACK_AB R232, R71, R70 ;  /* 0x0000004647e8723e */ /* 0x004fc400000010ff */
[----:B---3--:R-:W-:-:S03]  /*34e70*/  F2FP.BF16.F32.PACK_AB R233, R69, R68 ;  /* 0x0000004445e9723e */ /* 0x008fc600000010ff */
[----:B----4-:R-:W-:Y:S05]  /*34e80*/  @P1 BRA `(.L_x_94) ;  /* 0x0000000000201947 */ /* 0x010fea0003800000 */
[----:B------:R-:W-:Y:S01]  /*34e90*/  R2UR UR40, R2 ;  /* 0x00000000022872ca */ /* 0x000fe200000e0000 */
[----:B------:R-:W-:Y:S01]  /*34ea0*/  UIADD3 UR4, UP0, UR60, 0x670, URZ ;  /* 0x000006703c047890 */ /* 0x000fe2000ff1e03f */
[----:B------:R-:W-:-:S03]  /*34eb0*/  UMOV UR41, 0x160 ;  /* 0x0000016000297882 */ /* 0x000fc60000000000 */
[----:B------:R-:W-:-:S08]  /*34ec0*/  UIADD3.X UR5, URZ, UR61, URZ, UP0, !UPT ;  /* 0x0000003d3f057290 */ /* 0x000fd000087fe43f */
[----:B------:R-:W-:-:S09]  /*34ed0*/  UIADD3 UR40, UR40, 0xbee00, URZ ;  /* 0x000bee0028287890 */ /* 0x000fd2000fffe03f */
[----:B------:R1:W-:Y:S01]  /*34ee0*/  UTMASTG.4D [UR40], [UR4] ;  /* 0x00000028040073b5 */ /* 0x0003e20008018000 */
[----:B------:R0:W-:Y:S01]  /*34ef0*/  UTMACMDFLUSH ;  /* 0x00000000000079b7 */ /* 0x0001e20000000000 */
[----:B-1----:R-:W-:-:S04]  /*34f00*/  DEPBAR.LE SB0, 0x1 ;  /* 0x000080400000791a */ /* 0x002fc80000000000 */
.L_x_94:
[----:B------:R-:W-:Y:S05]  /*34f10*/  BSYNC B0 ;  /* 0x0000000000007941 */ /* 0x000fea0003800000 */
.L_x_93:
[----:B------:R-:W2:Y:S04]  /*34f20*/  LDL.LU R8, [R1+0x20] ;  /* 0x0000200001087983 */ /* 0x000ea80000300800 */
[----:B------:R-:W2:Y:S04]  /*34f30*/  LDL.LU R4, [R1+0x1c] ;  /* 0x00001c0001047983 */ /* 0x000ea80000300800 */
[----:B------:R-:W3:Y:S04]  /*34f40*/  LDL.LU R7, [R1+0x18] ;  /* 0x0000180001077983 */ /* 0x000ee80000300800 */
[----:B------:R-:W3:Y:S04]  /*34f50*/  LDL.LU R5, [R1+0x14] ;  /* 0x0000140001057983 */ /* 0x000ee80000300800 */
[----:B------:R-:W4:Y:S01]  /*34f60*/  LDL.LU R6, [R1+0x10] ;  /* 0x0000100001067983 */ /* 0x000f220000300800 */
[----:B------:R-:W-:Y:S01]  /*34f70*/  BSSY B0, `(.L_x_95) ;  /* 0x000001c000007945 */ /* 0x000fe20003800000 */
[----:B------:R-:W-:Y:S01]  /*34f80*/  F2FP.BF16.F32.PACK_AB R9, R17, R18 ;  /* 0x000000121109723e */ /* 0x000fe200000010ff */
[----:B------:R-:W-:Y:S01]  /*34f90*/  BAR.SYNC.DEFER_BLOCKING 0x1, 0x80 ;  /* 0x0042000000007b1d */ /* 0x000fe20000010000 */
[----:B------:R-:W-:-:S05]  /*34fa0*/  F2FP.BF16.F32.PACK_AB R10, R19, R20 ;  /* 0x00000014130a723e */ /* 0x000fca00000010ff */
[----:B------:R1:W-:Y:S04]  /*34fb0*/  STSM.16.M88.4 [R3], R64 ;  /* 0x0000004003007844 */ /* 0x0003e80000000200 */
        /* <DEDUP_REMOVED lines=9> */
[----:B------:R-:W-:Y:S02]  /*35050*/  F2FP.BF16.F32.PACK_AB R8, R14, R15 ;  /* 0x0000000f0e08723e */ /* 0x000fe400000010ff */
[----:B---3--:R-:W-:Y:S02]  /*35060*/  F2FP.BF16.F32.PACK_AB R5, R7, R5 ;  /* 0x000000050705723e */ /* 0x008fe400000010ff */
[----:B------:R-:W-:Y:S02]  /*35070*/  F2FP.BF16.F32.PACK_AB R7, R12, R13 ;  /* 0x0000000d0c07723e */ /* 0x000fe400000010ff */
[----:B----4-:R-:W-:Y:S02]  /*35080*/  F2FP.BF16.F32.PACK_AB R6, R6, R11 ;  /* 0x0000000b0606723e */ /* 0x010fe400000010ff */
[----:B------:R-:W-:Y:S01]  /*35090*/  F2FP.BF16.F32.PACK_AB R11, R21, R22 ;  /* 0x00000016150b723e */ /* 0x000fe200000010ff */
[----:B------:R-:W-:Y:S06]  /*350a0*/  @P1 BRA `(.L_x_96) ;  /* 0x0000000000201947 */ /* 0x000fec0003800000 */
        /* <DEDUP_REMOVED lines=8> */
.L_x_96:
[----:B------:R-:W-:Y:S05]  /*35130*/  BSYNC B0 ;  /* 0x0000000000007941 */ /* 0x000fea0003800000 */
.L_x_95:
        /* <DEDUP_REMOVED lines=17> */
[----:B--2---:R-:W2:Y:S02]  /*35250*/  FENCE.VIEW.ASYNC.S ;  /* 0x00000000000073c6 */ /* 0x004ea40000000000 */
[----:B--2---:R-:W-:Y:S06]  /*35260*/  BAR.SYNC.DEFER_BLOCKING 0x1, 0x80 ;  /* 0x0042000000007b1d */ /* 0x004fec0000010000 */
        /* <DEDUP_REMOVED lines=8> */
[----:B--2---:R-:W-:-:S04]  /*352f0*/  DEPBAR.LE SB0, 0x1 ;  /* 0x000080400000791a */ /* 0x004fc80000000000 */
.L_x_98:
[----:B------:R-:W-:Y:S05]  /*35300*/  BSYNC B0 ;  /* 0x0000000000007941 */ /* 0x000fea0003800000 */
.L_x_97:
        /* <DEDUP_REMOVED lines=28> */
.L_x_100:
[----:B------:R-:W-:Y:S05]  /*354d0*/  BSYNC B0 ;  /* 0x0000000000007941 */ /* 0x000fea0003800000 */
.L_x_99:
[----:B------:R-:W-:Y:S06]  /*354e0*/  BAR.SYNC.DEFER_BLOCKING 0x1, 0x80 ;  /* 0x0042000000007b1d */ /* 0x000fec0000010000 */
[----:B------:R-:W-:Y:S01]  /*354f0*/  BSSY B0, `(.L_x_101) ;  /* 0x0000012000007945 */ /* 0x000fe20003800000 */
[----:B------:R3:W-:Y:S04]  /*35500*/  STSM.16.M88.4 [R3+0x1000], R40 ;  /* 0x0010002803007844 */ /* 0x0007e80000000200 */
[----:B------:R3:W-:Y:S01]  /*35510*/  STSM.16.M88.4 [R55], R48 ;  /* 0x0000003037007844 */ /* 0x0007e20000000200 */
[----:B------:R-:W-:Y:S01]  /*35520*/  @!PT LDS RZ, [RZ] ;  /* 0x00000000fffff984 */ /* 0x000fe20000000800 */
[----:B------:R-:W-:Y:S01]  /*35530*/  @!PT LDS RZ, [RZ] ;  /* 0x00000000fffff984 */ /* 0x000fe20000000800 */
[----:B------:R-:W-:Y:S01]  /*35540*/  @!PT LDS RZ, [RZ] ;  /* 0x00000000fffff984 */ /* 0x000fe20000000800 */
[----:B------:R-:W-:Y:S01]  /*35550*/  @!PT LDS RZ, [RZ] ;  /* 0x00000000fffff984 */ /* 0x000fe20000000800 */
[----:B------:R4:W-:Y:S06]  /*35560*/  MEMBAR.ALL.CTA ;  /* 0x0000000000007992 */ /* 0x0009ec0000008000 */
[----:B----4-:R-:W4:Y:S02]  /*35570*/  FENCE.VIEW.ASYNC.S ;  /* 0x00000000000073c6 */ /* 0x010f240000000000 */
[----:B----4-:R-:W-:Y:S06]  /*35580*/  BAR.SYNC.DEFER_BLOCKING 0x1, 0x80 ;  /* 0x0042000000007b1d */ /* 0x010fec0000010000 */
[----:B------:R-:W-:Y:S05]  /*35590*/  @P1 BRA `(.L_x_102) ;  /* 0x00000000001c1947 */ /* 0x000fea0003800000 */
[----:B------:R-:W-:Y:S01]  /*355a0*/  R2UR UR40, R2 ;  /* 0x00000000022872ca */ /* 0x000fe200000e0000 */
[----:B------:R-:W-:Y:S01]  /*355b0*/  UIADD3 UR4, UP0, UR60, 0x670, URZ ;  /* 0x000006703c047890 */ /* 0x000fe2000ff1e03f */
[----:B------:R-:W-:-:S03]  /*355c0*/  UMOV UR41, 0x1e0 ;  /* 0x000001e000297882 */ /* 0x000fc60000000000 */
[----:B------:R-:W-:-:S08]  /*355d0*/  UIADD3.X UR5, URZ, UR61, URZ, UP0, !UPT ;  /* 0x0000003d3f057290 */ /* 0x000fd000087fe43f */
[----:B------:R-:W-:-:S09]  /*355e0*/  UIADD3 UR40, UR40, 0xbee00, URZ ;  /* 0x000bee0028287890 */ /* 0x000fd2000fffe03f */
[----:B------:R4:W-:Y:S02]  /*355f0*/  UTMASTG.4D [UR40], [UR4] ;  /* 0x00000028040073b5 */ /* 0x0009e40008018000 */
[----:B----4-:R0:W-:Y:S02]  /*35600*/  UTMACMDFLUSH ;  /* 0x00000000000079b7 */ /* 0x0101e40000000000 */
.L_x_102:
[----:B------:R-:W-:Y:S05]  /*35610*/  BSYNC B0 ;  /* 0x0000000000007941 */ /* 0x000fea0003800000 */
.L_x_101:
[----:B-123--:R-:W2:Y:S01]  /*35620*/  LDL.LU R3, [R1+0x298] ;  /* 0x0002980001037983 */ /* 0x00eea20000300800 */
[----:B------:R-:W-:Y:S01]  /*35630*/  ULEA UR4, UR47, 0xfffffff8, 0x3 ;  /* 0xfffffff82f047891 */ /* 0x000fe2000f8e183f */
[----:B------:R-:W-:-:S04]  /*35640*/  DEPBAR.LE SB0, 0x0 ;  /* 0x000080000000791a */ /* 0x000fc80000000000 */
[----:B------:R-:W3:Y:S01]  /*35650*/  LDL.LU R2, [R1+0x29c] ;  /* 0x00029c0001027983 */ /* 0x000ee20000300800 */
[----:B------:R-:W-:-:S04]  /*35660*/  ULOP3.LUT UR4, UR4, 0x8, URZ, 0xc0, !UPT ;  /* 0x0000000804047892 */ /* 0x000fc8000f8ec03f */
[----:B------:R-:W-:-:S06]  /*35670*/  ULOP3.LUT UR4, UR4, 0x18, URZ, 0x3c, !UPT ;  /* 0x0000001804047892 */ /* 0x000fcc000f8e3c3f */
[----:B------:R-:W-:Y:S01]  /*35680*/  IMAD.U32 R0, RZ, RZ, UR4 ;  /* 0x00000004ff007e24 */ /* 0x000fe2000f8e00ff */
[----:B------:R-:W-:-:S03]  /*35690*/  ULDC UR4, c[0x0][0xc] ;  /* 0x0000030000047ab9 */ /* 0x000fc60000000800 */
[----:B------:R4:W-:Y:S01]  /*356a0*/  SYNCS.ARRIVE.TRANS64.A1T0 RZ, [R0+UR37+0xc4490], RZ ;  /* 0x0c4490ff00ff79a7 */ /* 0x0009e20008100025 */
[----:B--2---:R-:W-:Y:S01]  /*356b0*/  IADD3 R3, R3, UR4, RZ ;  /* 0x0000000403037c10 */ /* 0x004fe2000fffe0ff */
[----:B------:R-:W-:-:S03]  /*356c0*/  ULDC UR4, c[0x0][0xa00] ;  /* 0x0002800000047ab9 */ /* 0x000fc60000000800 */
[----:B------:R-:W-:Y:S01]  /*356d0*/  ISETP.GE.AND P0, PT, R3, UR4, PT ;  /* 0x0000000403007c0c */ /* 0x000fe2000bf06270 */
[----:B------:R4:W-:Y:S01]  /*356e0*/  STL [R1+0x298], R3 ;  /* 0x0002980301007387 */ /* 0x0009e20000100800 */
[----:B---3--:R-:W-:-:S05]  /*356f0*/  LOP3.LUT R2, R2, 0x1, RZ, 0x3c, !PT ;  /* 0x0000000102027812 */ /* 0x008fca00078e3cff */
[----:B------:R4:W-:Y:S06]  /*35700*/  STL [R1+0x29c], R2 ;  /* 0x00029c0201007387 */ /* 0x0009ec0000100800 */
[----:B------:R-:W-:Y:S05]  /*35710*/  @!P0 BRA `(.L_x_103) ;  /* 0xfffffcb4009c8947 */ /* 0x000fea000383ffff */
[----:B------:R-:W-:Y:S05]  /*35720*/  EXIT ;  /* 0x000000000000794d */ /* 0x000fea0003800000 */
.L_x_6:
[----:B------:R-:W-:-:S08]  /*35730*/  NOP ;  /* 0x0000000000007918 */ /* 0x000fd00000000000 */
[----:B------:R-:W2:-:S00]  /*35740*/  USETMAXREG.DEALLOC.CTAPOOL 0x18 ;  /* 0x00000018000079c8 */ /* 0x000e8000080e0500 */
[----:B------:R-:W-:-:S13]  /*35750*/  PLOP3.LUT P3, PT, PT, PT, UP0, 0x80, 0x0 ;  /* 0x000000000000781c */ /* 0x000fda0003f6f008 */
[----:B--2---:R-:W-:Y:S05]  /*35760*/  @!P3 BRA `(.L_x_104) ;  /* 0x0000000c0078b947 */ /* 0x004fea0003800000 */
[----:B------:R-:W-:-:S13]  /*35770*/  PLOP3.LUT P2, PT, PT, PT, UP1, 0x80, 0x0 ;  /* 0x000000000000781c */ /* 0x000fda0003f4f018 */
[----:B-1----:R-:W-:Y:S05]  /*35780*/  @P2 EXIT ;  /* 0x000000000000294d */ /* 0x002fea0003800000 */
[----:B------:R-:W2:Y:S01]  /*35790*/  LDL R0, [R1+0x298] ;  /* 0x0002980001007983 */ /* 0x000ea20000100800 */
[----:B------:R-:W-:Y:S02]  /*357a0*/  ULDC UR4, c[0x0][0xa00] ;  /* 0x0002800000047ab9 */ /* 0x000fe40000000800 */
[----:B--2---:R-:W-:-:S13]  /*357b0*/  ISETP.GE.AND P2, PT, R0, UR4, PT ;  /* 0x0000000400007c0c */ /* 0x004fda000bf46270 */
[----:B------:R-:W-:Y:S05]  /*357c0*/  @P2 EXIT ;  /* 0x000000000000294d */ /* 0x000fea0003800000 */
[----:B------:R-:W2:Y:S01]  /*357d0*/  LDL.LU R2, [R1+0x2a4] ;  /* 0x0002a40001027983 */ /* 0x000ea20000300800 */
[----:B------:R-:W-:Y:S01]  /*357e0*/  BSSY B0, `(.L_x_105) ;  /* 0x00000d5000007945 */ /* 0x000fe20003800000 */
[----:B------:R-:W-:Y:S01]  /*357f0*/  MOV R4, 0x1 ;  /* 0x0000000100047802 */ /* 0x000fe20000000f00 */
[----:B------:R-:W-:Y:S01]  /*35800*/  ULDC UR26, c[0x0][0xc] ;  /* 0x00000300001a7ab9 */ /* 0x000fe20000000800 */
[----:B------:R-:W1:Y:S01]  /*35810*/  S2R R0, SR_TID.X ;  /* 0x0000000000007919 */ /* 0x000e620000002100 */
[----:B------:R-:W-:Y:S01]  /*35820*/  MOV R5, 0x1 ;  /* 0x0000000100057802 */ /* 0x000fe20000000f00 */
[----:B------:R-:W-:Y:S01]  /*35830*/  ULDC.64 UR24, c[0x0][0x198] ;  /* 0x0000660000187ab9 */ /* 0x000fe20000000a00 */
[----:B------:R-:W-:Y:S01]  /*35840*/  ULDC UR27, c[0x0][0xa00] ;  /* 0x00028000001b7ab9 */ /* 0x000fe20000000800 */
[----:B-1----:R-:W-:Y:S01]  /*35850*/  LOP3.LUT P2, RZ, R0, 0x1f, RZ, 0xc0, !PT ;  /* 0x0000001f00ff7812 */ /* 0x002fe2000784c0ff */
[----:B------:R-:W-:-:S03]  /*35860*/  IMAD.MOV.U32 R0, RZ, RZ, RZ ;  /* 0x000000ffff007224 */ /* 0x000fc600078e00ff */
[----:B------:R-:W-:Y:S02]  /*35870*/  PLOP3.LUT P0, PT, P2, P0, PT, 0x2a, 0x0 ;  /* 0x000000000000781c */ /* 0x000fe40001700572 */
[----:B--2---:R-:W-:-:S13]  /*35880*/  R2UR UR4, R2 ;  /* 0x00000000020472ca */ /* 0x004fda00000e0000 */
[----:B------:R-:W-:-:S12]  /*35890*/  ULOP3.LUT UR23, UR4, 0x2, URZ, 0xfc, !UPT ;  /* 0x0000000204177892 */ /* 0x000fd8000f8efc3f */
.L_x_120:
[----:B------:R-:W2:Y:S01]  /*358a0*/  LDL R16, [R1+0x298] ;  /* 0x0002980001107983 */ /* 0x000ea20000100800 */
[----:B------:R-:W1:Y:S01]  /*358b0*/  LDC R6, c[0x0][0xa04] ;  /* 0x00028100ff067b82 */ /* 0x000e620000000800 */
[----:B------:R-:W-:-:S07]  /*358c0*/  UMOV UR4, 0xffffffff ;  /* 0xffffffff00047882 */ /* 0x000fce0000000000 */
[----:B------:R-:W3:Y:S08]  /*358d0*/  LDC R10, c[0x0][0xa10] ;  /* 0x00028400ff0a7b82 */ /* 0x000ef00000000800 */
[----:B------:R-:W4:Y:S01]  /*358e0*/  LDC R13, c[0x0][0xa1c] ;  /* 0x00028700ff0d7b82 */ /* 0x000f220000000800 */
[----:B-1----:R-:W-:Y:S02]  /*358f0*/  ISETP.NE.AND P2, PT, R6, 0x1, PT ;  /* 0x000000010600780c */ /* 0x002fe40003f45270 */
[----:B---3--:R-:W-:-:S11]  /*35900*/  ISETP.NE.AND P3, PT, R10, 0x1, PT ;  /* 0x000000010a00780c */ /* 0x008fd60003f65270 */
[----:B------:R-:W2:Y:S01]  /*35910*/  @P2 LDC.64 R8, c[0x0][0xa08] ;  /* 0x00028200ff082b82 */ /* 0x000ea20000000a00 */
[----:B----4-:R-:W-:-:S07]  /*35920*/  ISETP.NE.AND P4, PT, R13, 0x1, PT ;  /* 0x000000010d00780c */ /* 0x010fce0003f85270 */
[----:B------:R-:W1:Y:S08]  /*35930*/  @P3 LDC R12, c[0x0][0xa14] ;  /* 0x00028500ff0c3b82 */ /* 0x000e700000000800 */
[----:B------:R-:W3:Y:S08]  /*35940*/  @P3 LDC R11, c[0x0][0xa18] ;  /* 0x00028600ff0b3b82 */ /* 0x000ef00000000800 */
[----:B------:R-:W4:Y:S01]  /*35950*/  @P4 LDC.64 R2, c[0x0][0xa20] ;  /* 0x00028800ff024b82 */ /* 0x000f220000000a00 */
[----:B--2---:R-:W-:Y:S01]  /*35960*/  @P2 IMAD.HI.U32 R8, R16, R8, RZ ;  /* 0x0000000810082227 */ /* 0x004fe200078e00ff */
[----:B------:R-:W-:-:S04]  /*35970*/  MOV R7, R16 ;  /* 0x0000001000077202 */ /* 0x000fc80000000f00 */
[----:B------:R-:W-:-:S05]  /*35980*/  @P2 SHF.R.U32.HI R7, RZ, R9, R8 ;  /* 0x00000009ff072219 */ /* 0x000fca0000011608 */
[----:B-1----:R-:W-:-:S04]  /*35990*/  @P3 IMAD.HI.U32 R8, R7, R12, RZ ;  /* 0x0000000c07083227 */ /* 0x002fc800078e00ff */
[----:B------:R-:W-:Y:S01]  /*359a0*/  IMAD.MOV.U32 R9, RZ, RZ, R7 ;  /* 0x000000ffff097224 */ /* 0x000fe200078e0007 */
[----:B---3--:R-:W-:-:S05]  /*359b0*/  @P3 SHF.R.U32.HI R9, RZ, R11, R8 ;  /* 0x0000000bff093219 */ /* 0x008fca0000011608 */
[----:B----4-:R-:W-:Y:S01]  /*359c0*/  @P4 IMAD.HI.U32 R8, R9, R2, RZ ;  /* 0x0000000209084227 */ /* 0x010fe200078e00ff */
[----:B------:R-:W-:-:S04]  /*359d0*/  MOV R2, R9 ;  /* 0x0000000900027202 */ /* 0x000fc80000000f00 */
[----:B------:R-:W-:Y:S01]  /*359e0*/  @P4 SHF.R.U32.HI R2, RZ, R3, R8 ;  /* 0x00000003ff024219 */ /* 0x000fe20000011608 */
[----:B------:R-:W-:-:S03]  /*359f0*/  IMAD.MOV R3, RZ, RZ, -R9 ;  /* 0x000000ffff037224 */ /* 0x000fc600078e0a09 */
[----:B------:R-:W-:Y:S01]  /*35a00*/  IADD3 R2, -R2, RZ, RZ ;  /* 0x000000ff02027210 */ /* 0x000fe20007ffe1ff */
[----:B------:R-:W-:-:S04]  /*35a10*/  IMAD R10, R10, R3, R7 ;  /* 0x000000030a0a7224 */ /* 0x000fc800078e0207 */
[----:B------:R-:W-:Y:S01]  /*35a20*/  IMAD R2, R13, R2, R9 ;  /* 0x000000020d027224 */ /* 0x000fe200078e0209 */
[----:B------:R-:W-:Y:S06]  /*35a30*/  BRA.DIV UR4, `(.L_x_106) ;  /* 0x0000002604947947 */ /* 0x000fec000b800000 */
[----:B------:R-:W-:-:S13]  /*35a40*/  ELECT P6, URZ, PT ;  /* 0x00000000003f782f */ /* 0x000fda00038c0000 */
.L_x_158:
[----:B------:R-:W-:Y:S01]  /*35a50*/  IADD3 R3, -R7, RZ, RZ ;  /* 0x000000ff07037210 */ /* 0x000fe20007ffe1ff */
[----:B------:R-:W-:Y:S04]  /*35a60*/  BSSY B1, `(.L_x_107) ;  /* 0x000004e000017945 */ /* 0x000fe80003800000 */
[----:B------:R-:W-:Y:S02]  /*35a70*/  IMAD R3, R6, R3, R16 ;  /* 0x0000000306037224 */ /* 0x000fe400078e0210 */
[----:B------:R-:W-:-:S03]  /*35a80*/  IMAD.MOV.U32 R6, RZ, RZ, RZ ;  /* 0x000000ffff067224 */ /* 0x000fc600078e00ff */
[----:B------:R-:W-:Y:S01]  /*35a90*/  SHF.L.U32 R3, R3, 0x7, RZ ;  /* 0x0000000703037819 */ /* 0x000fe200000006ff */
[----:B------:R-:W-:Y:S06]  /*35aa0*/  @!P6 BRA `(.L_x_108) ;  /* 0x000000040024e947 */ /* 0x000fec0003800000 */
[----:B------:R-:W1:Y:S01]  /*35ab0*/  S2R R7, SR_CgaCtaId ;  /* 0x0000000000077919 */ /* 0x000e620000008800 */
[----:B------:R-:W-:-:S04]  /*35ac0*/  MOV R6, 0x400 ;  /* 0x0000040000067802 */ /* 0x000fc80000000f00 */
[----:B-1----:R-:W-:Y:S02]  /*35ad0*/  LEA R9, R7, R6, 0x18 ;  /* 0x0000000607097211 */ /* 0x002fe400078ec0ff */
[----:B------:R-:W-:Y:S02]  /*35ae0*/  SHF.L.U32 R6, R5, 0x1f, RZ ;  /* 0x0000001f05067819 */ /* 0x000fe400000006ff */
[----:B------:R-:W-:-:S04]  /*35af0*/  LEA R7, R0, R9, 0x3 ;  /* 0x0000000900077211 */ /* 0x000fc800078e18ff */
[----:B------:R-:W1:Y:S02]  /*35b00*/  SYNCS.PHASECHK.TRANS64.TRYWAIT P2, [R7+URZ+0xc4460], R6 ;  /* 0x0c446006070075a7 */ /* 0x000e64000804017f */
[----:B-1----:R-:W-:Y:S05]  /*35b10*/  @!P2 BRA `(.L_x_109) ;  /* 0x00000024007ca947 */ /* 0x002fea0003800000 */
.L_x_159:
[----:B------:R-:W-:Y:S01]  /*35b20*/  UPRMT UR4, UR23, 0x9910, URZ ;  /* 0x0000991017047896 */ /* 0x000fe2000800003f */
[----:B-1----:R-:W-:-:S03]  /*35b30*/  @P1 MOV R6, 0x10000 ;  /* 0x0001000000061802 */ /* 0x002fc60000000f00 */
[----:B------:R-:W-:Y:S01]  /*35b40*/  UISETP.NE.AND UP0, UPT, UR4, 0x2, UPT ;  /* 0x000000020400788c */ /* 0x000fe2000bf05270 */
[----:B------:R1:W-:Y:S05]  /*35b50*/  @P1 SYNCS.ARRIVE.TRANS64 RZ, [R7+URZ+0xc4450], R6 ;  /* 0x0c44500607ff19a7 */ /* 0x0003ea000800003f */
[----:B------:R-:W-:-:S13]  /*35b60*/  PLOP3.LUT P2, PT, PT, PT, UP0, 0x80, 0x0 ;  /* 0x000000000000781c */ /* 0x000fda0003f4f008 */
[----:B-1----:R-:W-:Y:S05]  /*35b70*/  @P2 BRA `(.L_x_110) ;  /* 0x0000000000042947 */ /* 0x002fea0003800000 */
[----:B------:R-:W-:Y:S01]  /*35b80*/  BPT.TRAP 0x1 ;  /* 0x000000040000795c */ /* 0x000fe20000300000 */
.L_x_110:
[----:B------:R-:W-:Y:S05]  /*35b90*/  @P0 BRA `(.L_x_111) ;  /* 0x0000000000040947 */ /* 0x000fea0003800000 */
[----:B------:R-:W-:Y:S01]  /*35ba0*/  BPT.TRAP 0x1 ;  /* 0x000000040000795c */ /* 0x000fe20000300000 */
.L_x_111:
[----:B------:R-:W-:Y:S01]  /*35bb0*/  R2UR UR5, R9 ;  /* 0x00000000090572ca */ /* 0x000fe200000e0000 */
[----:B------:R-:W-:Y:S01]  /*35bc0*/  UIADD3 UR4, UP0, UR24, 0xf0, URZ ;  /* 0x000000f018047890 */ /* 0x000fe2000ff1e03f */
[----:B------:R-:W-:Y:S01]  /*35bd0*/  R2UR UR14, R0 ;  /* 0x00000000000e72ca */ /* 0x000fe200000e0000 */
[----:B------:R-:W-:Y:S01]  /*35be0*/  UMOV UR10, URZ ;  /* 0x0000003f000a7c82 */ /* 0x000fe20008000000 */
[----:B------:R-:W-:Y:S01]  /*35bf0*/  R2UR UR9, R7 ;  /* 0x00000000070972ca */ /* 0x000fe200000e0000 */
[----:B------:R-:W-:Y:S01]  /*35c00*/  UMOV UR6, 0x0 ;  /* 0x0000000000067882 */ /* 0x000fe20000000000 */
[----:B------:R-:W-:Y:S01]  /*35c10*/  R2UR UR11, R3 ;  /* 0x00000000030b72ca */ /* 0x000fe200000e0000 */
[----:B------:R-:W-:Y:S01]  /*35c20*/  UMOV UR7, 0x10000000 ;  /* 0x1000000000077882 */ /* 0x000fe20000000000 */
[----:B------:R-:W-:Y:S01]  /*35c30*/  R2UR UR12, R10 ;  /* 0x000000000a0c72ca */ /* 0x000fe200000e0000 */
[----:B------:R-:W-:Y:S01]  /*35c40*/  UMOV UR16, 0x40 ;  /* 0x0000004000107882 */ /* 0x000fe20000000000 */
[----:B------:R-:W-:Y:S01]  /*35c50*/  R2UR UR13, R2 ;  /* 0x00000000020d72ca */ /* 0x000fe200000e0000 */
[----:B------:R-:W-:Y:S01]  /*35c60*/  UMOV UR18, 0x80 ;  /* 0x0000008000127882 */ /* 0x000fe20000000000 */
[----:B------:R-:W-:Y:S01]  /*35c70*/  UMOV UR20, 0xc0 ;  /* 0x000000c000147882 */ /* 0x000fe20000000000 */
[----:B------:R-:W-:Y:S01]  /*35c80*/  UMOV UR21, 0x100 ;  /* 0x0000010000157882 */ /* 0x000fe20000000000 */
[----:B------:R-:W-:Y:S01]  /*35c90*/  UMOV UR22, 0x140 ;  /* 0x0000014000167882 */ /* 0x000fe20000000000 */
[----:B------:R-:W-:Y:S01]  /*35ca0*/  ULEA UR14, UR14, UR5, 0x10 ;  /* 0x000000050e0e7291 */ /* 0x000fe2000f8e803f */
[----:B------:R-:W-:Y:S01]  /*35cb0*/  VIADD R0, R0, 0x1 ;  /* 0x0000000100007836 */ /* 0x000fe20000000000 */
[----:B------:R-:W-:-:S02]  /*35cc0*/  UIADD3 UR9, UR9, 0xc4450, URZ ;  /* 0x000c445009097890 */ /* 0x000fc4000fffe03f */
[----:B------:R-:W-:Y:S02]  /*35cd0*/  UIADD3.X UR5, URZ, UR25, URZ, UP0, !UPT ;  /* 0x000000193f057290 */ /* 0x000fe400087fe43f */
[----:B------:R-:W-:Y:S01]  /*35ce0*/  UIADD3 UR15, UR14, 0x2000, URZ ;  /* 0x000020000e0f7890 */ /* 0x000fe2000fffe03f */
[C---:B------:R-:W-:Y:S01]  /*35cf0*/  ISETP.NE.AND P2, PT, R0.reuse, 0x2, PT ;  /* 0x000000020000780c */ /* 0x040fe20003f45270 */
[----:B------:R-:W-:Y:S02]  /*35d00*/  UIADD3 UR17, UR14, 0x4000, URZ ;  /* 0x000040000e117890 */ /* 0x000fe4000fffe03f */
[----:B------:R-:W-:Y:S01]  /*35d10*/  UMOV UR8, UR14 ;  /* 0x0000000e00087c82 */ /* 0x000fe20008000000 */
[----:B------:R-:W-:Y:S01]  /*35d20*/  UIADD3 UR19, UR14, 0x6000, URZ ;  /* 0x000060000e137890 */ /* 0x000fe2000fffe03f */
[----:B------:R-:W-:Y:S01]  /*35d30*/  SEL R6, RZ, 0x1, P2 ;  /* 0x00000001ff067807 */ /* 0x000fe20001000000 */
[----:B------:R1:W-:Y:S01]  /*35d40*/  UTMALDG.4D [UR8], [UR4], desc[UR6] ;  /* 0x00000608040075b4 */ /* 0x0003e20008019000 */
[----:B------:R-:W-:-:S02]  /*35d50*/  SEL R0, R0, RZ, P2 ;  /* 0x000000ff00007207 */ /* 0x000fc40001000000 */
[----:B------:R-:W-:Y:S02]  /*35d60*/  LOP3.LUT R5, R5, R6, RZ, 0x3c, !PT ;  /* 0x0000000605057212 */ /* 0x000fe400078e3cff */
[----:B------:R-:W-:Y:S01]  /*35d70*/  MOV R6, 0x40 ;  /* 0x0000004000067802 */ /* 0x000fe20000000f00 */
[----:B-1----:R-:W-:Y:S01]  /*35d80*/  UMOV UR8, UR15 ;  /* 0x0000000f00087c82 */ /* 0x002fe20008000000 */
[----:B------:R-:W-:Y:S01]  /*35d90*/  UMOV UR10, UR16 ;  /* 0x00000010000a7c82 */ /* 0x000fe20008000000 */
[----:B------:R-:W-:Y:S01]  /*35da0*/  UIADD3 UR15, UR14, 0x8000, URZ ;  /* 0x000080000e0f7890 */ /* 0x000fe2000fffe03f */
[----:B------:R1:W-:Y:S01]  /*35db0*/  UTMALDG.4D [UR8], [UR4], desc[UR6] ;  /* 0x00000608040075b4 */ /* 0x0003e20008019000 */
[----:B------:R-:W-:Y:S01]  /*35dc0*/  UIADD3 UR16, UR14, 0xa000, URZ ;  /* 0x0000a0000e107890 */ /* 0x000fe2000fffe03f */
[----:B-1----:R-:W-:Y:S01]  /*35dd0*/  UMOV UR8, UR17 ;  /* 0x0000001100087c82 */ /* 0x002fe20008000000 */
[----:B------:R-:W-:Y:S01]  /*35de0*/  UMOV UR10, UR18 ;  /* 0x00000012000a7c82 */ /* 0x000fe20008000000 */
[----:B------:R-:W-:Y:S01]  /*35df0*/  UIADD3 UR17, UR14, 0xc000, URZ ;  /* 0x0000c0000e117890 */ /* 0x000fe2000fffe03f */
[----:B------:R1:W-:Y:S02]  /*35e00*/  UTMALDG.4D [UR8], [UR4], desc[UR6] ;  /* 0x00000608040075b4 */ /* 0x0003e40008019000 */
[----:B-1----:R-:W-:Y:S01]  /*35e10*/  UMOV UR8, UR19 ;  /* 0x0000001300087c82 */ /* 0x002fe20008000000 */
[----:B------:R-:W-:-:S02]  /*35e20*/  UMOV UR10, UR20 ;  /* 0x00000014000a7c82 */ /* 0x000fc40008000000 */
[----:B------:R1:W-:Y:S02]  /*35e30*/  UTMALDG.4D [UR8], [UR4], desc[UR6] ;  /* 0x00000608040075b4 */ /* 0x0003e40008019000 */
[----:B-1----:R-:W-:Y:S01]  /*35e40*/  UMOV UR8, UR15 ;  /* 0x0000000f00087c82 */ /* 0x002fe20008000000 */
[----:B------:R-:W-:Y:S01]  /*35e50*/  UMOV UR10, UR21 ;  /* 0x00000015000a7c82 */ /* 0x000fe20008000000 */
[----:B------:R-:W-:Y:S01]  /*35e60*/  UIADD3 UR15, UR14, 0xe000, URZ ;  /* 0x0000e0000e0f7890 */ /* 0x000fe2000fffe03f */
[----:B------:R1:W-:Y:S02]  /*35e70*/  UTMALDG.4D [UR8], [UR4], desc[UR6] ;  /* 0x00000608040075b4 */ /* 0x0003e40008019000 */
[----:B------:R-:W-:Y:S01]  /*35e80*/  UMOV UR14, 0x180 ;  /* 0x00000180000e7882 */ /* 0x000fe20000000000 */
[----:B-1----:R-:W-:Y:S01]  /*35e90*/  UMOV UR8, UR16 ;  /* 0x0000001000087c82 */ /* 0x002fe20008000000 */
[----:B------:R-:W-:Y:S02]  /*35ea0*/  UMOV UR10, UR22 ;  /* 0x00000016000a7c82 */ /* 0x000fe40008000000 */
[----:B------:R1:W-:Y:S02]  /*35eb0*/  UTMALDG.4D [UR8], [UR4], desc[UR6] ;  /* 0x00000608040075b4 */ /* 0x0003e40008019000 */
[----:B-1----:R-:W-:Y:S01]  /*35ec0*/  UMOV UR8, UR17 ;  /* 0x0000001100087c82 */ /* 0x002fe20008000000 */
[----:B------:R-:W-:Y:S01]  /*35ed0*/  UMOV UR10, UR14 ;  /* 0x0000000e000a7c82 */ /* 0x000fe20008000000 */
[----:B------:R-:W-:Y:S01]  /*35ee0*/  UMOV UR14, 0x1c0 ;  /* 0x000001c0000e7882 */ /* 0x000fe20000000000 */
[----:B------:R1:W-:Y:S02]  /*35ef0*/  UTMALDG.4D [UR8], [UR4], desc[UR6] ;  /* 0x00000608040075b4 */ /* 0x0003e40008019000 */
[----:B-1----:R-:W-:Y:S01]  /*35f00*/  UMOV UR8, UR15 ;  /* 0x0000000f00087c82 */ /* 0x002fe20008000000 */
[----:B------:R-:W-:-:S02]  /*35f10*/  UMOV UR10, UR14 ;  /* 0x0000000e000a7c82 */ /* 0x000fc40008000000 */
[----:B------:R1:W-:Y:S02]  /*35f20*/  UTMALDG.4D [UR8], [UR4], desc[UR6] ;  /* 0x00000608040075b4 */ /* 0x0003e40008019000 */
[----:B-1----:R-:W-:Y:S01]  /*35f30*/  NOP ;  /* 0x0000000000007918 */ /* 0x002fe20000000000 */
.L_x_108:
[----:B------:R-:W-:Y:S05]  /*35f40*/  BSYNC B1 ;  /* 0x0000000000017941 */ /* 0x000fea0003800000 */
.L_x_107:
[----:B------:R-:W-:Y:S01]  /*35f50*/  LOP3.LUT P2, RZ, R4, 0xff, RZ, 0xc0, !PT ;  /* 0x000000ff04ff7812 */ /* 0x000fe2000784c0ff */
[----:B------:R-:W-:-:S12]  /*35f60*/  BSSY B1, `(.L_x_112) ;  /* 0x0000009000017945 */ /* 0x000fd80003800000 */
[----:B------:R-:W-:Y:S05]  /*35f70*/  @!P2 BRA `(.L_x_113) ;  /* 0x00000000001ca947 */ /* 0x000fea0003800000 */
[----:B------:R-:W1:Y:S01]  /*35f80*/  S2R R7, SR_CgaCtaId ;  /* 0x0000000000077919 */ /* 0x000e620000008800 */
[----:B------:R-:W-:-:S04]  /*35f90*/  MOV R4, 0x400 ;  /* 0x0000040000047802 */ /* 0x000fc80000000f00 */
[----:B-1----:R-:W-:Y:S02]  /*35fa0*/  LEA R7, R7, R4, 0x18 ;  /* 0x0000000407077211 */ /* 0x002fe400078ec0ff */
[----:B------:R-:W-:Y:S02]  /*35fb0*/  SHF.L.U32 R4, RZ, 0x1f, RZ ;  /* 0x0000001fff047819 */ /* 0x000fe400000006ff */
[----:B------:R1:W-:Y:S02]  /*35fc0*/  SYNCS.ARRIVE.TRANS64.A1T0 RZ, [R7+URZ+0xc44b0], RZ ;  /* 0x0c44b0ff07ff79a7 */ /* 0x0003e4000810003f */
[----:B------:R-:W2:Y:S02]  /*35fd0*/  SYNCS.PHASECHK.TRANS64.TRYWAIT P2, [R7+URZ+0xc44b0], R4 ;  /* 0x0c44b004070075a7 */ /* 0x000ea4000804017f */
[----:B-12---:R-:W-:Y:S05]  /*35fe0*/  @!P2 BRA `(.L_x_114) ;  /* 0x00000020005ca947 */ /* 0x006fea0003800000 */
.L_x_113:
[----:B------:R-:W-:Y:S05]  /*35ff0*/  BSYNC B1 ;  /* 0x0000000000017941 */ /* 0x000fea0003800000 */
.L_x_112:
[----:B------:R-:W-:Y:S04]  /*36000*/  BSSY B1, `(.L_x_115) ;  /* 0x000004c000017945 */ /* 0x000fe80003800000 */
[----:B------:R-:W-:Y:S05]  /*36010*/  @!P6 BRA `(.L_x_116) ;  /* 0x000000040028e947 */ /* 0x000fea0003800000 */
[----:B-1----:R-:W1:Y:S01]  /*36020*/  S2R R7, SR_CgaCtaId ;  /* 0x0000000000077919 */ /* 0x002e620000008800 */
[----:B------:R-:W-:Y:S02]  /*36030*/  MOV R4, 0x400 ;  /* 0x0000040000047802 */ /* 0x000fe40000000f00 */
[----:B------:R-:W-:Y:S02]  /*36040*/  SHF.L.U32 R9, R5, 0x1f, RZ ;  /* 0x0000001f05097819 */ /* 0x000fe400000006ff */
[----:B-1----:R-:W-:-:S04]  /*36050*/  LEA R7, R7, R4, 0x18 ;  /* 0x0000000407077211 */ /* 0x002fc800078ec0ff */
[----:B------:R-:W-:-:S04]  /*36060*/  LEA R4, R0, R7, 0x3 ;  /* 0x0000000700047211 */ /* 0x000fc800078e18ff */
[----:B------:R-:W1:Y:S02]  /*36070*/  SYNCS.PHASECHK.TRANS64.TRYWAIT P2, [R4+URZ+0xc4460], R9 ;  /* 0x0c446009040075a7 */ /* 0x000e64000804017f */
[----:B-1----:R-:W-:Y:S05]  /*36080*/  @!P2 BRA `(.L_x_117) ;  /* 0x000000200048a947 */ /* 0x002fea0003800000 */
.L_x_160:
[----:B------:R-:W-:Y:S01]  /*36090*/  UPRMT UR4, UR23, 0x9910, URZ ;  /* 0x0000991017047896 */ /* 0x000fe2000800003f */
[----:B-1----:R-:W-:-:S03]  /*360a0*/  @P1 IMAD.MOV.U32 R9, RZ, RZ, 0x10000 ;  /* 0x00010000ff091424 */ /* 0x002fc600078e00ff */
[----:B------:R-:W-:Y:S01]  /*360b0*/  UISETP.NE.AND UP0, UPT, UR4, 0x2, UPT ;  /* 0x000000020400788c */ /* 0x000fe2000bf05270 */
[----:B------:R1:W-:Y:S05]  /*360c0*/  @P1 SYNCS.ARRIVE.TRANS64 RZ, [R4+URZ+0xc4450], R9 ;  /* 0x0c44500904ff19a7 */ /* 0x0003ea000800003f */
[----:B------:R-:W-:-:S13]  /*360d0*/  PLOP3.LUT P2, PT, PT, PT, UP0, 0x80, 0x0 ;  /* 0x000000000000781c */ /* 0x000fda0003f4f008 */
[----:B-1----:R-:W-:Y:S05]  /*360e0*/  @P2 BRA `(.L_x_118) ;  /* 0x0000000000042947 */ /* 0x002fea0003800000 */
[----:B------:R-:W-:Y:S01]  /*360f0*/  BPT.TRAP 0x1 ;  /* 0x000000040000795c */ /* 0x000fe20000300000 */
.L_x_118:
[----:B------:R-:W-:Y:S05]  /*36100*/  @P0 BRA `(.L_x_119) ;  /* 0x0000000000040947 */ /* 0x000fea0003800000 */
[----:B------:R-:W-:Y:S01]  /*36110*/  BPT.TRAP 0x1 ;  /* 0x000000040000795c */ /* 0x000fe20000300000 */
.L_x_119:
        /* <DEDUP_REMOVED lines=15> */
[----:B------:R-:W-:Y:S01]  /*36210*/  ULEA UR14, UR14, UR5, 0x10 ;  /* 0x000000050e0e7291 */ /* 0x000fe2000f8e803f */
[----:B------:R-:W-:Y:S01]  /*36220*/  IADD3 R0, R0, 0x1, RZ ;  /* 0x0000000100007810 */ /* 0x000fe20007ffe0ff */
[----:B------:R-:W-:-:S02]  /*36230*/  UIADD3.X UR5, URZ, UR25, URZ, UP0, !UPT ;  /* 0x000000193f057290 */ /* 0x000fc400087fe43f */
[----:B------:R-:W-:Y:S01]  /*36240*/  UIADD3 UR11, UR11, UR8, URZ ;  /* 0x000000080b0b7290 */ /* 0x000fe2000fffe03f */
[C---:B------:R-:W-:Y:S01]  /*36250*/  ISETP.NE.AND P2, PT, R0.reuse, 0x2, PT ;  /* 0x000000020000780c */ /* 0x040fe20003f45270 */
[----:B------:R-:W-:Y:S02]  /*36260*/  UIADD3 UR9, UR9, 0xc4450, URZ ;  /* 0x000c445009097890 */ /* 0x000fe4000fffe03f */
[----:B------:R-:W-:Y:S01]  /*36270*/  UIADD3 UR15, UR14, 0x2000, URZ ;  /* 0x000020000e0f7890 */ /* 0x000fe2000fffe03f */
[----:B------:R-:W-:Y:S01]  /*36280*/  SEL R2, RZ, 0x1, P2 ;  /* 0x00000001ff027807 */ /* 0x000fe20001000000 */
[----:B------:R-:W-:Y:S01]  /*36290*/  UIADD3 UR17, UR14, 0x4000, URZ ;  /* 0x000040000e117890 */ /* 0x000fe2000fffe03f */
[----:B------:R-:W-:Y:S01]  /*362a0*/  SEL R0, R0, RZ, P2 ;  /* 0x000000ff00007207 */ /* 0x000fe20001000000 */
[----:B------:R-:W-:Y:S01]  /*362b0*/  UMOV UR8, UR14 ;  /* 0x0000000e00087c82 */ /* 0x000fe20008000000 */
[----:B------:R-:W-:Y:S01]  /*362c0*/  UIADD3 UR19, UR14, 0x6000, URZ ;  /* 0x000060000e137890 */ /* 0x000fe2000fffe03f */
[----:B------:R-:W-:Y:S01]  /*362d0*/  LOP3.LUT R5, R5, R2, RZ, 0x3c, !PT ;  /* 0x0000000205057212 */ /* 0x000fe200078e3cff */
[----:B------:R1:W-:Y:S01]  /*362e0*/  UTMALDG.4D [UR8], [UR4], desc[UR6] ;  /* 0x00000608040075b4 */ /* 0x0003e20008019000 */
[----:B------:R-:W-:Y:S01]  /*362f0*/  UMOV UR22, 0x140 ;  /* 0x0000014000167882 */ /* 0x000fe20000000000 */
        /* <DEDUP_REMOVED lines=27> */
[----:B--2---:R-:W-:Y:S01]  /*364b0*/  NOP ;  /* 0x0000000000007918 */ /* 0x004fe20000000000 */
.L_x_116:
[----:B------:R-:W-:Y:S05]  /*364c0*/  BSYNC B1 ;  /* 0x0000000000017941 */ /* 0x000fea0003800000 */
.L_x_115:
[----:B------:R-:W2:Y:S01]  /*364d0*/  LDL.LU R2, [R1+0x298] ;  /* 0x0002980001027983 */ /* 0x000ea20000300800 */
[----:B-1----:R-:W-:Y:S02]  /*364e0*/  PRMT R4, RZ, 0x7610, R4 ;  /* 0x00007610ff047816 */ /* 0x002fe40000000004 */
[----:B--2---:R-:W-:-:S04]  /*364f0*/  IADD3 R2, R2, UR26, RZ ;  /* 0x0000001a02027c10 */ /* 0x004fc8000fffe0ff */
[----:B------:R-:W-:Y:S01]  /*36500*/  ISETP.GE.AND P2, PT, R2, UR27, PT ;  /* 0x0000001b02007c0c */ /* 0x000fe2000bf46270 */
[----:B------:R1:W-:-:S12]  /*36510*/  STL [R1+0x298], R2 ;  /* 0x0002980201007387 */ /* 0x0003d80000100800 */
[----:B-1----:R-:W-:Y:S05]  /*36520*/  @!P2 BRA `(.L_x_120) ;  /* 0xfffffff000dca947 */ /* 0x002fea000383ffff */
[----:B------:R-:W-:Y:S05]  /*36530*/  BSYNC B0 ;  /* 0x0000000000007941 */ /* 0x000fea0003800000 */
.L_x_105:
[----:B------:R-:W-:Y:S05]  /*36540*/  EXIT ;  /* 0x000000000000794d */ /* 0x000fea0003800000 */
.L_x_104:
[----:B------:R-:W2:Y:S01]  /*36550*/  LDL R0, [R1+0x298] ;  /* 0x0002980001007983 */ /* 0x000ea20000100800 */
[----:B-1----:R-:W-:Y:S02]  /*36560*/  ULDC UR4, c[0x0][0xa00] ;  /* 0x0002800000047ab9 */ /* 0x002fe40000000800 */
[----:B--2---:R-:W-:-:S13]  /*36570*/  ISETP.GE.AND P0, PT, R0, UR4, PT ;  /* 0x0000000400007c0c */ /* 0x004fda000bf06270 */
[----:B------:R-:W-:Y:S05]  /*36580*/  @P0 EXIT ;  /* 0x000000000000094d */ /* 0x000fea0003800000 */
[----:B------:R-:W2:Y:S01]  /*36590*/  LDL.LU R2, [R1+0x2b0] ;  /* 0x0002b00001027983 */ /* 0x000ea20000300800 */
[----:B------:R-:W-:Y:S01]  /*365a0*/  BSSY B0, `(.L_x_121) ;  /* 0x0000174000007945 */ /* 0x000fe20003800000 */
[----:B------:R-:W-:Y:S01]  /*365b0*/  IMAD.MOV.U32 R5, RZ, RZ, 0x1 ;  /* 0x00000001ff057424 */ /* 0x000fe200078e00ff */
[----:B------:R-:W-:Y:S01]  /*365c0*/  MOV R4, 0x1 ;  /* 0x0000000100047802 */ /* 0x000fe20000000f00 */
[----:B------:R-:W1:Y:S01]  /*365d0*/  S2R R0, SR_TID.X ;  /* 0x0000000000007919 */ /* 0x000e620000002100 */
[----:B------:R-:W-:Y:S01]  /*365e0*/  ULDC.64 UR16, c[0x0][0x198] ;  /* 0x0000660000107ab9 */ /* 0x000fe20000000a00 */
[----:B------:R-:W-:Y:S01]  /*365f0*/  ULDC UR21, c[0x0][0xc] ;  /* 0x0000030000157ab9 */ /* 0x000fe20000000800 */
[----:B-1----:R-:W-:Y:S02]  /*36600*/  LOP3.LUT P0, RZ, R0, 0x1f, RZ, 0xc0, !PT ;  /* 0x0000001f00ff7812 */ /* 0x002fe4000780c0ff */
[----:B------:R-:W-:Y:S02]  /*36610*/  MOV R0, RZ ;  /* 0x000000ff00007202 */ /* 0x000fe40000000f00 */
[----:B------:R-:W-:-:S02]  /*36620*/  PLOP3.LUT P0, PT, P0, P2, PT, 0x2a, 0x0 ;  /* 0x000000000000781c */ /* 0x000fc40000704572 */
[----:B--2---:R-:W-:-:S13]  /*36630*/  R2UR UR4, R2 ;  /* 0x00000000020472ca */ /* 0x004fda00000e0000 */
[----:B------:R-:W-:-:S12]  /*36640*/  ULOP3.LUT UR20, UR4, 0x2, URZ, 0xfc, !UPT ;  /* 0x0000000204147892 */ /* 0x000fd8000f8efc3f */
.L_x_148:
        /* <DEDUP_REMOVED lines=12> */
[----:B--2---:R-:W-:-:S04]  /*36710*/  @P3 IMAD.HI.U32 R10, R13, R6, RZ ;  /* 0x000000060d0a3227 */ /* 0x004fc800078e00ff */
[----:B------:R-:W-:Y:S01]  /*36720*/  IMAD.MOV.U32 R6, RZ, RZ, R13 ;  /* 0x000000ffff067224 */ /* 0x000fe200078e000d */
[----:B------:R-:W-:-:S04]  /*36730*/  @P3 SHF.R.U32.HI R6, RZ, R7, R10 ;  /* 0x00000007ff063219 */ /* 0x000fc8000001160a */
[----:B------:R-:W-:Y:S01]  /*36740*/  MOV R7, R6 ;  /* 0x0000000600077202 */ /* 0x000fe20000000f00 */
[----:B-1----:R-:W-:-:S05]  /*36750*/  @P4 IMAD.HI.U32 R9, R6, R9, RZ ;  /* 0x0000000906094227 */ /* 0x002fca00078e00ff */
[----:B---3--:R-:W-:-:S04]  /*36760*/  @P4 SHF.R.U32.HI R7, RZ, R12, R9 ;  /* 0x0000000cff074219 */ /* 0x008fc80000011609 */
[----:B------:R-:W-:Y:S01]  /*36770*/  MOV R9, R7 ;  /* 0x0000000700097202 */ /* 0x000fe20000000f00 */
[----:B----4-:R-:W-:-:S05]  /*36780*/  @P5 IMAD.HI.U32 R2, R7, R2, RZ ;  /* 0x0000000207025227 */ /* 0x010fca00078e00ff */
[----:B------:R-:W-:Y:S01]  /*36790*/  @P5 SHF.R.U32.HI R9, RZ, R3, R2 ;  /* 0x00000003ff095219 */ /* 0x000fe20000011602 */
[----:B------:R-:W-:-:S04]  /*367a0*/  IMAD.MOV R3, RZ, RZ, -R7 ;  /* 0x000000ffff037224 */ /* 0x000fc800078e0a07 */
[----:B------:R-:W-:Y:S01]  /*367b0*/  IMAD R2, R11, R3, R6 ;  /* 0x000000030b027224 */ /* 0x000fe200078e0206 */
[----:B------:R-:W-:-:S05]  /*367c0*/  IADD3 R3, -R9, RZ, RZ ;  /* 0x000000ff09037210 */ /* 0x000fca0007ffe1ff */
[----:B------:R-:W-:Y:S01]  /*367d0*/  IMAD R3, R8, R3, R7 ;  /* 0x0000000308037224 */ /* 0x000fe200078e0207 */
[----:B------:R-:W-:Y:S06]  /*367e0*/  BRA.DIV UR4, `(.L_x_122) ;  /* 0x0000001a04847947 */ /* 0x000fec000b800000 */
[----:B------:R-:W-:-:S13]  /*367f0*/  ELECT P6, URZ, PT ;  /* 0x00000000003f782f */ /* 0x000fda00038c0000 */
.L_x_163:
[----:B------:R-:W1:Y:S01]  /*36800*/  LDC R6, c[0x0][0x28c] ;  /* 0x0000a300ff067b82 */ /* 0x000e620000000800 */
[----:B------:R-:W-:Y:S01]  /*36810*/  BSSY B1, `(.L_x_123) ;  /* 0x000004a000017945 */ /* 0x000fe20003800000 */
[----:B-1----:R-:W-:-:S13]  /*36820*/  ISETP.GT.AND P3, PT, R6, RZ, P6 ;  /* 0x000000ff0600720c */ /* 0x002fda0003764270 */
[----:B------:R-:W-:Y:S05]  /*36830*/  @!P3 BRA `(.L_x_124) ;  /* 0x00000004001cb947 */ /* 0x000fea0003800000 */
[----:B------:R-:W1:Y:S01]  /*36840*/  S2R R8, SR_CgaCtaId ;  /* 0x0000000000087919 */ /* 0x000e620000008800 */
[----:B------:R-:W-:-:S04]  /*36850*/  MOV R7, 0x400 ;  /* 0x0000040000077802 */ /* 0x000fc80000000f00 */
[----:B-1----:R-:W-:Y:S02]  /*36860*/  LEA R9, R8, R7, 0x18 ;  /* 0x0000000708097211 */ /* 0x002fe400078ec0ff */
[----:B------:R-:W-:Y:S02]  /*36870*/  SHF.L.U32 R7, R4, 0x1f, RZ ;  /* 0x0000001f04077819 */ /* 0x000fe400000006ff */
[----:B------:R-:W-:-:S04]  /*36880*/  LEA R8, R0, R9, 0x3 ;  /* 0x0000000900087211 */ /* 0x000fc800078e18ff */
[----:B------:R-:W1:Y:S02]  /*36890*/  SYNCS.PHASECHK.TRANS64.TRYWAIT P4, [R8+URZ+0xc4428], R7 ;  /* 0x0c442807080075a7 */ /* 0x000e64000808017f */
[----:B-1----:R-:W-:Y:S05]  /*368a0*/  @!P4 BRA `(.L_x_125) ;  /* 0x000000180074c947 */ /* 0x002fea0003800000 */
.L_x_164:
[----:B------:R-:W-:Y:S01]  /*368b0*/  UPRMT UR4, UR20, 0x9910, URZ ;  /* 0x0000991014047896 */ /* 0x000fe2000800003f */
[----:B-1----:R-:W-:-:S03]  /*368c0*/  @P2 IMAD.MOV.U32 R7, RZ, RZ, 0x20000 ;  /* 0x00020000ff072424 */ /* 0x002fc600078e00ff */
[----:B------:R-:W-:Y:S01]  /*368d0*/  UISETP.NE.AND UP0, UPT, UR4, 0x2, UPT ;  /* 0x000000020400788c */ /* 0x000fe2000bf05270 */
[----:B------:R1:W-:Y:S05]  /*368e0*/  @P2 SYNCS.ARRIVE.TRANS64 RZ, [R8+URZ+0xc4400], R7 ;  /* 0x0c44000708ff29a7 */ /* 0x0003ea000800003f */
[----:B------:R-:W-:-:S13]  /*368f0*/  PLOP3.LUT P4, PT, PT, PT, UP0, 0x80, 0x0 ;  /* 0x000000000000781c */ /* 0x000fda0003f8f008 */
[----:B-1----:R-:W-:Y:S05]  /*36900*/  @P4 BRA `(.L_x_126) ;  /* 0x0000000000044947 */ /* 0x002fea0003800000 */
[----:B------:R-:W-:Y:S01]  /*36910*/  BPT.TRAP 0x1 ;  /* 0x000000040000795c */ /* 0x000fe20000300000 */
.L_x_126:
[----:B------:R-:W-:Y:S05]  /*36920*/  @P0 BRA `(.L_x_127) ;  /* 0x0000000000040947 */ /* 0x000fea0003800000 */
[----:B------:R-:W-:Y:S01]  /*36930*/  BPT.TRAP 0x1 ;  /* 0x000000040000795c */ /* 0x000fe20000300000 */
.L_x_127:
[----:B------:R-:W-:Y:S01]  /*36940*/  LEA R9, R0, R9, 0x11 ;  /* 0x0000000900097211 */ /* 0x000fe200078e88ff */
[----:B------:R-:W-:Y:S01]  /*36950*/  UIADD3 UR4, UP0, UR16, 0x1f0, URZ ;  /* 0x000001f010047890 */ /* 0x000fe2000ff1e03f */
[----:B------:R-:W-:Y:S01]  /*36960*/  R2UR UR9, R8 ;  /* 0x00000000080972ca */ /* 0x000fe200000e0000 */
[----:B------:R-:W-:Y:S01]  /*36970*/  UMOV UR10, URZ ;  /* 0x0000003f000a7c82 */ /* 0x000fe20008000000 */
[----:B------:R-:W-:Y:S01]  /*36980*/  R2UR UR14, R9 ;  /* 0x00000000090e72ca */ /* 0x000fe200000e0000 */
[----:B------:R-:W-:Y:S01]  /*36990*/  UIADD3.X UR5, URZ, UR17, URZ, UP0, !UPT ;  /* 0x000000113f057290 */ /* 0x000fe200087fe43f */
[----:B------:R-:W-:Y:S01]  /*369a0*/  R2UR UR12, R2 ;  /* 0x00000000020c72ca */ /* 0x000fe200000e0000 */
[----:B------:R-:W-:Y:S01]  /*369b0*/  UMOV UR6, 0x0 ;  /* 0x0000000000067882 */ /* 0x000fe20000000000 */
[----:B------:R-:W-:Y:S01]  /*369c0*/  R2UR UR13, R3 ;  /* 0x00000000030d72ca */ /* 0x000fe200000e0000 */
[----:B------:R-:W-:Y:S01]  /*369d0*/  UMOV UR7, 0x10000000 ;  /* 0x1000000000077882 */ /* 0x000fe20000000000 */
[----:B------:R-:W-:Y:S01]  /*369e0*/  UMOV UR11, URZ ;  /* 0x0000003f000b7c82 */ /* 0x000fe20008000000 */
[----:B------:R-:W-:Y:S01]  /*369f0*/  UMOV UR22, 0x40 ;  /* 0x0000004000167882 */ /* 0x000fe20000000000 */
[----:B------:R-:W-:Y:S01]  /*36a00*/  UMOV UR23, 0x80 ;  /* 0x0000008000177882 */ /* 0x000fe20000000000 */
[----:B------:R-:W-:Y:S01]  /*36a10*/  UMOV UR24, 0xc0 ;  /* 0x000000c000187882 */ /* 0x000fe20000000000 */
[----:B------:R-:W-:Y:S01]  /*36a20*/  UMOV UR25, 0x100 ;  /* 0x0000010000197882 */ /* 0x000fe20000000000 */
[----:B------:R-:W-:Y:S01]  /*36a30*/  UIADD3 UR9, UR9, 0xc4400, URZ ;  /* 0x000c440009097890 */ /* 0x000fe2000fffe03f */
[----:B------:R-:W-:Y:S01]  /*36a40*/  IADD3 R0, R0, 0x1, RZ ;  /* 0x0000000100007810 */ /* 0x000fe20007ffe0ff */
[----:B------:R-:W-:-:S02]  /*36a50*/  UIADD3 UR8, UR14, 0x20000, URZ ;  /* 0x000200000e087890 */ /* 0x000fc4000fffe03f */
[----:B------:R-:W-:Y:S01]  /*36a60*/  UIADD3 UR15, UR14, 0x24000, URZ ;  /* 0x000240000e0f7890 */ /* 0x000fe2000fffe03f */
[C---:B------:R-:W-:Y:S01]  /*36a70*/  ISETP.NE.AND P4, PT, R0.reuse, 0x5, PT ;  /* 0x000000050000780c */ /* 0x040fe20003f85270 */
[----:B------:R-:W-:Y:S02]  /*36a80*/  UIADD3 UR18, UR14, 0x28000, URZ ;  /* 0x000280000e127890 */ /* 0x000fe4000fffe03f */
[----:B------:R-:W-:Y:S01]  /*36a90*/  UIADD3 UR19, UR14, 0x2c000, URZ ;  /* 0x0002c0000e137890 */ /* 0x000fe2000fffe03f */
[----:B------:R-:W-:Y:S01]  /*36aa0*/  SEL R7, RZ, 0x1, P4 ;  /* 0x00000001ff077807 */ /* 0x000fe20002000000 */
[----:B------:R-:W-:Y:S01]  /*36ab0*/  UMOV UR26, 0x140 ;  /* 0x00000140001a7882 */ /* 0x000fe20000000000 */
[----:B------:R1:W-:Y:S01]  /*36ac0*/  UTMALDG.4D [UR8], [UR4], desc[UR6] ;  /* 0x00000608040075b4 */ /* 0x0003e20008019000 */
[----:B------:R-:W-:Y:S02]  /*36ad0*/  SEL R0, R0, RZ, P4 ;  /* 0x000000ff00007207 */ /* 0x000fe40002000000 */
[----:B------:R-:W-:Y:S01]  /*36ae0*/  LOP3.LUT R4, R4, R7, RZ, 0x3c, !PT ;  /* 0x0000000704047212 */ /* 0x000fe200078e3cff */
[----:B-1----:R-:W-:Y:S01]  /*36af0*/  UMOV UR8, UR15 ;  /* 0x0000000f00087c82 */ /* 0x002fe20008000000 */
[----:B------:R-:W-:Y:S01]  /*36b00*/  UMOV UR10, UR22 ;  /* 0x00000016000a7c82 */ /* 0x000fe20008000000 */
[----:B------:R-:W-:Y:S01]  /*36b10*/  UIADD3 UR15, UR14, 0x30000, URZ ;  /* 0x000300000e0f7890 */ /* 0x000fe2000fffe03f */
[----:B------:R1:W-:Y:S02]  /*36b20*/  UTMALDG.4D [UR8], [UR4], desc[UR6] ;  /* 0x00000608040075b4 */ /* 0x0003e40008019000 */
[----:B-1----:R-:W-:Y:S01]  /*36b30*/  UMOV UR8, UR18 ;  /* 0x0000001200087c82 */ /* 0x002fe20008000000 */
[----:B------:R-:W-:Y:S01]  /*36b40*/  UMOV UR10, UR23 ;  /* 0x00000017000a7c82 */ /* 0x000fe20008000000 */
[----:B------:R-:W-:Y:S01]  /*36b50*/  UIADD3 UR18, UR14, 0x34000, URZ ;  /* 0x000340000e127890 */ /* 0x000fe2000fffe03f */
[----:B------:R1:W-:Y:S02]  /*36b60*/  UTMALDG.4D [UR8], [UR4], desc[UR6] ;  /* 0x00000608040075b4 */ /* 0x0003e40008019000 */
[----:B-1----:R-:W-:Y:S01]  /*36b70*/  UMOV UR8, UR19 ;  /* 0x0000001300087c82 */ /* 0x002fe20008000000 */
[----:B------:R-:W-:Y:S01]  /*36b80*/  UMOV UR10, UR24 ;  /* 0x00000018000a7c82 */ /* 0x000fe20008000000 */
[----:B------:R-:W-:Y:S01]  /*36b90*/  UIADD3 UR19, UR14, 0x38000, URZ ;  /* 0x000380000e137890 */ /* 0x000fe2000fffe03f */
[----:B------:R1:W-:Y:S01]  /*36ba0*/  UTMALDG.4D [UR8], [UR4], desc[UR6] ;  /* 0x00000608040075b4 */ /* 0x0003e20008019000 */
[----:B------:R-:W-:Y:S01]  /*36bb0*/  UIADD3 UR14, UR14, 0x3c000, URZ ;  /* 0x0003c0000e0e7890 */ /* 0x000fe2000fffe03f */
[----:B-1----:R-:W-:Y:S01]  /*36bc0*/  UMOV UR8, UR15 ;  /* 0x0000000f00087c82 */ /* 0x002fe20008000000 */
[----:B------:R-:W-:Y:S01]  /*36bd0*/  UMOV UR10, UR25 ;  /* 0x00000019000a7c82 */ /* 0x000fe20008000000 */
[----:B------:R-:W-:Y:S01]  /*36be0*/  UMOV UR15, 0x180 ;  /* 0x00000180000f7882 */ /* 0x000fe20000000000 */
[----:B------:R1:W-:Y:S02]  /*36bf0*/  UTMALDG.4D [UR8], [UR4], desc[UR6] ;  /* 0x00000608040075b4 */ /* 0x0003e40008019000 */
[----:B-1----:R-:W-:Y:S01]  /*36c00*/  UMOV UR8, UR18 ;  /* 0x0000001200087c82 */ /* 0x002fe20008000000 */
[----:B------:R-:W-:-:S02]  /*36c10*/  UMOV UR10, UR26 ;  /* 0x0000001a000a7c82 */ /* 0x000fc40008000000 */
[----:B------:R1:W-:Y:S02]  /*36c20*/  UTMALDG.4D [UR8], [UR4], desc[UR6] ;  /* 0x00000608040075b4 */ /* 0x0003e40008019000 */
[----:B-1----:R-:W-:Y:S01]  /*36c30*/  UMOV UR8, UR19 ;  /* 0x0000001300087c82 */ /* 0x002fe20008000000 */
[----:B------:R-:W-:Y:S01]  /*36c40*/  UMOV UR10, UR15 ;  /* 0x0000000f000a7c82 */ /* 0x000fe20008000000 */
[----:B------:R-:W-:Y:S01]  /*36c50*/  UMOV UR15, 0x1c0 ;  /* 0x000001c0000f7882 */ /* 0x000fe20000000000 */
[----:B------:R1:W-:Y:S02]  /*36c60*/  UTMALDG.4D [UR8], [UR4], desc[UR6] ;  /* 0x00000608040075b4 */ /* 0x0003e40008019000 */
[----:B-1----:R-:W-:Y:S01]  /*36c70*/  UMOV UR8, UR14 ;  /* 0x0000000e00087c82 */ /* 0x002fe20008000000 */
[----:B------:R-:W-:Y:S02]  /*36c80*/  UMOV UR10, UR15 ;  /* 0x0000000f000a7c82 */ /* 0x000fe40008000000 */
[----:B------:R1:W-:Y:S02]  /*36c90*/  UTMALDG.4D [UR8], [UR4], desc[UR6] ;  /* 0x00000608040075b4 */ /* 0x0003e40008019000 */
[----:B-1----:R-:W-:Y:S01]  /*36ca0*/  NOP ;  /* 0x0000000000007918 */ /* 0x002fe20000000000 */
.L_x_124:
[----:B------:R-:W-:Y:S05]  /*36cb0*/  BSYNC B1 ;  /* 0x0000000000017941 */ /* 0x000fea0003800000 */
.L_x_123:
        /* <DEDUP_REMOVED lines=10> */
.L_x_129:
[----:B------:R-:W-:Y:S05]  /*36d60*/  BSYNC B1 ;  /* 0x0000000000017941 */ /* 0x000fea0003800000 */
.L_x_128:
[----:B------:R-:W-:Y:S01]  /*36d70*/  BSSY B1, `(.L_x_131) ;  /* 0x000004b000017945 */ /* 0x000fe20003800000 */
[----:B-1----:R-:W-:-:S03]  /*36d80*/  IMAD.MOV.U32 R8, RZ, RZ, RZ ;  /* 0x000000ffff087224 */ /* 0x002fc600078e00ff */
        /* <DEDUP_REMOVED lines=8> */
.L_x_165:
[----:B------:R-:W-:Y:S01]  /*36e10*/  UPRMT UR4, UR20, 0x9910, URZ ;  /* 0x0000991014047896 */ /* 0x000fe2000800003f */
[----:B-1----:R-:W-:-:S03]  /*36e20*/  @P2 MOV R8, 0x20000 ;  /* 0x0002000000082802 */ /* 0x002fc60000000f00 */
[----:B------:R-:W-:Y:S01]  /*36e30*/  UISETP.NE.AND UP0, UPT, UR4, 0x2, UPT ;  /* 0x000000020400788c */ /* 0x000fe2000bf05270 */
[----:B------:R1:W-:Y:S05]  /*36e40*/  @P2 SYNCS.ARRIVE.TRANS64 RZ, [R7+URZ+0xc4400], R8 ;  /* 0x0c44000807ff29a7 */ /* 0x0003ea000800003f */
[----:B------:R-:W-:-:S13]  /*36e50*/  PLOP3.LUT P3, PT, PT, PT, UP0, 0x80, 0x0 ;  /* 0x000000000000781c */ /* 0x000fda0003f6f008 */
[----:B-1----:R-:W-:Y:S05]  /*36e60*/  @P3 BRA `(.L_x_134) ;  /* 0x0000000000043947 */ /* 0x002fea0003800000 */
[----:B------:R-:W-:Y:S01]  /*36e70*/  BPT.TRAP 0x1 ;  /* 0x000000040000795c */ /* 0x000fe20000300000 */
.L_x_134:
[----:B------:R-:W-:Y:S05]  /*36e80*/  @P0 BRA `(.L_x_135) ;  /* 0x0000000000040947 */ /* 0x000fea0003800000 */
[----:B------:R-:W-:Y:S01]  /*36e90*/  BPT.TRAP 0x1 ;  /* 0x000000040000795c */ /* 0x000fe20000300000 */
.L_x_135:
[----:B------:R-:W-:Y:S01]  /*36ea0*/  IMAD R5, R0, 0x20000, R5 ;  /* 0x0002000000057824 */ /* 0x000fe200078e0205 */
[----:B------:R-:W-:Y:S01]  /*36eb0*/  R2UR UR9, R7 ;  /* 0x00000000070972ca */ /* 0x000fe200000e0000 */
[----:B------:R-:W-:Y:S01]  /*36ec0*/  UIADD3 UR4, UP0, UR16, 0x2f0, URZ ;  /* 0x000002f010047890 */ /* 0x000fe2000ff1e03f */
[----:B------:R-:W-:Y:S01]  /*36ed0*/  R2UR UR12, R2 ;  /* 0x00000000020c72ca */ /* 0x000fe200000e0000 */
[----:B------:R-:W-:Y:S01]  /*36ee0*/  UMOV UR10, URZ ;  /* 0x0000003f000a7c82 */ /* 0x000fe20008000000 */
[----:B------:R-:W-:Y:S01]  /*36ef0*/  R2UR UR14, R5 ;  /* 0x00000000050e72ca */ /* 0x000fe200000e0000 */
[----:B------:R-:W-:Y:S01]  /*36f00*/  UIADD3.X UR5, URZ, UR17, URZ, UP0, !UPT ;  /* 0x000000113f057290 */ /* 0x000fe200087fe43f */
[----:B------:R-:W-:Y:S01]  /*36f10*/  R2UR UR13, R3 ;  /* 0x00000000030d72ca */ /* 0x000fe200000e0000 */
[----:B------:R-:W-:Y:S01]  /*36f20*/  UMOV UR6, 0x0 ;  /* 0x0000000000067882 */ /* 0x000fe20000000000 */
[----:B------:R-:W-:Y:S01]  /*36f30*/  UMOV UR7, 0x10000000 ;  /* 0x1000000000077882 */ /* 0x000fe20000000000 */
[----:B------:R-:W-:Y:S01]  /*36f40*/  UMOV UR11, URZ ;  /* 0x0000003f000b7c82 */ /* 0x000fe20008000000 */
[----:B------:R-:W-:Y:S01]  /*36f50*/  UMOV UR18, 0x40 ;  /* 0x0000004000127882 */ /* 0x000fe20000000000 */
[----:B------:R-:W-:Y:S01]  /*36f60*/  UMOV UR22, 0x80 ;  /* 0x0000008000167882 */ /* 0x000fe20000000000 */
[----:B------:R-:W-:Y:S01]  /*36f70*/  UMOV UR24, 0xc0 ;  /* 0x000000c000187882 */ /* 0x000fe20000000000 */
[----:B------:R-:W-:Y:S01]  /*36f80*/  UIADD3 UR9, UR9, 0xc4400, URZ ;  /* 0x000c440009097890 */ /* 0x000fe2000fffe03f */
[----:B------:R-:W-:Y:S01]  /*36f90*/  IADD3 R0, R0, 0x1, RZ ;  /* 0x0000000100007810 */ /* 0x000fe20007ffe0ff */
[----:B------:R-:W-:Y:S01]  /*36fa0*/  UMOV UR25, 0x100 ;  /* 0x0000010000197882 */ /* 0x000fe20000000000 */
[----:B------:R-:W-:Y:S01]  /*36fb0*/  UMOV UR26, 0x140 ;  /* 0x00000140001a7882 */ /* 0x000fe20000000000 */
[----:B------:R-:W-:Y:S01]  /*36fc0*/  UIADD3 UR8, UR14, 0x20000, URZ ;  /* 0x000200000e087890 */ /* 0x000fe2000fffe03f */
[C---:B------:R-:W-:Y:S01]  /*36fd0*/  ISETP.NE.AND P3, PT, R0.reuse, 0x5, PT ;  /* 0x000000050000780c */ /* 0x040fe20003f65270 */
[----:B------:R-:W-:Y:S01]  /*36fe0*/  UIADD3 UR15, UR14, 0x24000, URZ ;  /* 0x000240000e0f7890 */ /* 0x000fe2000fffe03f */
[----:B------:R-:W-:Y:S01]  /*36ff0*/  MOV R8, 0x1 ;  /* 0x0000000100087802 */ /* 0x000fe20000000f00 */
[----:B------:R-:W-:Y:S01]  /*37000*/  UIADD3 UR19, UR14, 0x28000, URZ ;  /* 0x000280000e137890 */ /* 0x000fe2000fffe03f */
[----:B------:R-:W-:Y:S01]  /*37010*/  SEL R5, RZ, 0x1, P3 ;  /* 0x00000001ff057807 */ /* 0x000fe20001800000 */
[----:B------:R-:W-:Y:S01]  /*37020*/  UIADD3 UR23, UR14, 0x2c000, URZ ;  /* 0x0002c0000e177890 */ /* 0x000fe2000fffe03f */
[----:B------:R-:W-:-:S02]  /*37030*/  SEL R0, R0, RZ, P3 ;  /* 0x000000ff00007207 */ /* 0x000fc40001800000 */
[----:B------:R1:W-:Y:S01]  /*37040*/  UTMALDG.4D [UR8], [UR4], desc[UR6] ;  /* 0x00000608040075b4 */ /* 0x0003e20008019000 */
[----:B------:R-:W-:Y:S01]  /*37050*/  LOP3.LUT R4, R4, R5, RZ, 0x3c, !PT ;  /* 0x0000000504047212 */ /* 0x000fe200078e3cff */
        /* <DEDUP_REMOVED lines=28> */
.L_x_132:
[----:B------:R-:W-:Y:S05]  /*37220*/  BSYNC B1 ;  /* 0x0000000000017941 */ /* 0x000fea0003800000 */
.L_x_131:
[----:B------:R-:W-:-:S13]  /*37230*/  ISETP.GE.AND P3, PT, R6, 0x81, PT ;  /* 0x000000810600780c */ /* 0x000fda0003f66270 */
[----:B------:R-:W-:Y:S05]  /*37240*/  @!P3 BRA `(.L_x_136) ;  /* 0x000000080088b947 */ /* 0x000fea0003800000 */
[----:B------:R-:W-:Y:S01]  /*37250*/  VIADD R6, R6, 0x7f ;  /* 0x0000007f06067836 */ /* 0x000fe20000000000 */
[----:B------:R-:W-:Y:S04]  /*37260*/  BSSY B1, `(.L_x_136) ;  /* 0x00000a0000017945 */ /* 0x000fe80003800000 */
[----:B------:R-:W-:-:S04]  /*37270*/  SHF.R.S32.HI R5, RZ, 0x1f, R6 ;  /* 0x0000001fff057819 */ /* 0x000fc80000011406 */
[----:B------:R-:W-:-:S04]  /*37280*/  LEA.HI R5, R5, R6, RZ, 0x7 ;  /* 0x0000000605057211 */ /* 0x000fc800078f38ff */
[----:B------:R-:W-:-:S04]  /*37290*/  SHF.R.S32.HI R5, RZ, 0x7, R5 ;  /* 0x00000007ff057819 */ /* 0x000fc80000011405 */
[----:B------:R-:W-:-:S07]  /*372a0*/  SHF.L.U32 R5, R5, 0x1, RZ ;  /* 0x0000000105057819 */ /* 0x000fce00000006ff */
.L_x_147:
[----:B------:R-:W-:Y:S04]  /*372b0*/  BSSY B2, `(.L_x_137) ;  /* 0x000004a000027945 */ /* 0x000fe80003800000 */
[----:B------:R-:W-:Y:S05]  /*372c0*/  @!P6 BRA `(.L_x_138) ;  /* 0x000000040020e947 */ /* 0x000fea0003800000 */
[----:B------:R-:W1:Y:S01]  /*372d0*/  S2R R7, SR_CgaCtaId ;  /* 0x0000000000077919 */ /* 0x000e620000008800 */
[----:B------:R-:W-:Y:S02]  /*372e0*/  MOV R6, 0x400 ;  /* 0x0000040000067802 */ /* 0x000fe40000000f00 */
[----:B------:R-:W-:Y:S02]  /*372f0*/  SHF.L.U32 R9, R4, 0x1f, RZ ;  /* 0x0000001f04097819 */ /* 0x000fe400000006ff */
[----:B-1----:R-:W-:-:S04]  /*37300*/  LEA R7, R7, R6, 0x18 ;  /* 0x0000000607077211 */ /* 0x002fc800078ec0ff */
[----:B------:R-:W-:-:S04]  /*37310*/  LEA R6, R0, R7, 0x3 ;  /* 0x0000000700067211 */ /* 0x000fc800078e18ff */
[----:B------:R-:W1:Y:S02]  /*37320*/  SYNCS.PHASECHK.TRANS64.TRYWAIT P3, [R6+URZ+0xc4428], R9 ;  /* 0x0c442809060075a7 */ /* 0x000e64000806017f */
[----:B-1----:R-:W-:Y:S05]  /*37330*/  @!P3 BRA `(.L_x_139) ;  /* 0x00000010000cb947 */ /* 0x002fea0003800000 */
.L_x_166:
[----:B------:R-:W-:Y:S01]  /*37340*/  UPRMT UR4, UR20, 0x9910, URZ ;  /* 0x0000991014047896 */ /* 0x000fe2000800003f */
[----:B-1----:R-:W-:-:S03]  /*37350*/  @P2 IMAD.MOV.U32 R9, RZ, RZ, 0x20000 ;  /* 0x00020000ff092424 */ /* 0x002fc600078e00ff */
[----:B------:R-:W-:Y:S01]  /*37360*/  UISETP.NE.AND UP0, UPT, UR4, 0x2, UPT ;  /* 0x000000020400788c */ /* 0x000fe2000bf05270 */
[----:B------:R1:W-:Y:S05]  /*37370*/  @P2 SYNCS.ARRIVE.TRANS64 RZ, [R6+URZ+0xc4400], R9 ;  /* 0x0c44000906ff29a7 */ /* 0x0003ea000800003f */
[----:B------:R-:W-:-:S13]  /*37380*/  PLOP3.LUT P3, PT, PT, PT, UP0, 0x80, 0x0 ;  /* 0x000000000000781c */ /* 0x000fda0003f6f008 */
[----:B-1----:R-:W-:Y:S05]  /*37390*/  @P3 BRA `(.L_x_140) ;  /* 0x0000000000043947 */ /* 0x002fea0003800000 */
[----:B------:R-:W-:Y:S01]  /*373a0*/  BPT.TRAP 0x1 ;  /* 0x000000040000795c */ /* 0x000fe20000300000 */
.L_x_140:
[----:B------:R-:W-:Y:S05]  /*373b0*/  @P0 BRA `(.L_x_141) ;  /* 0x0000000000040947 */ /* 0x000fea0003800000 */
[----:B------:R-:W-:Y:S01]  /*373c0*/  BPT.TRAP 0x1 ;  /* 0x000000040000795c */ /* 0x000fe20000300000 */
.L_x_141:
        /* <DEDUP_REMOVED lines=15> */
[----:B------:R-:W-:Y:S01]  /*374c0*/  UIADD3 UR9, UR9, 0xc4400, URZ ;  /* 0x000c440009097890 */ /* 0x000fe2000fffe03f */
[----:B------:R-:W-:Y:S01]  /*374d0*/  IADD3 R0, R0, 0x1, RZ ;  /* 0x0000000100007810 */ /* 0x000fe20007ffe0ff */
[----:B------:R-:W-:-:S02]  /*374e0*/  UIADD3 UR8, UR14, 0x20000, URZ ;  /* 0x000200000e087890 */ /* 0x000fc4000fffe03f */
[----:B------:R-:W-:Y:S01]  /*374f0*/  USHF.L.U32 UR11, UR11, 0x7, URZ ;  /* 0x000000070b0b7899 */ /* 0x000fe2000800063f */
[C---:B------:R-:W-:Y:S01]  /*37500*/  ISETP.NE.AND P3, PT, R0.reuse, 0x5, PT ;  /* 0x000000050000780c */ /* 0x040fe20003f65270 */
[----:B------:R-:W-:Y:S02]  /*37510*/  UIADD3 UR15, UR14, 0x24000, URZ ;  /* 0x000240000e0f7890 */ /* 0x000fe4000fffe03f */
[----:B------:R-:W-:Y:S01]  /*37520*/  UIADD3 UR19, UR14, 0x28000, URZ ;  /* 0x000280000e137890 */ /* 0x000fe2000fffe03f */
[----:B------:R-:W-:Y:S01]  /*37530*/  SEL R7, RZ, 0x1, P3 ;  /* 0x00000001ff077807 */ /* 0x000fe20001800000 */
[----:B------:R-:W-:Y:S01]  /*37540*/  UIADD3 UR23, UR14, 0x2c000, URZ ;  /* 0x0002c0000e177890 */ /* 0x000fe2000fffe03f */
[----:B------:R-:W-:Y:S01]  /*37550*/  SEL R0, R0, RZ, P3 ;  /* 0x000000ff00007207 */ /* 0x000fe20001800000 */
[----:B------:R-:W-:Y:S01]  /*37560*/  UMOV UR26, 0x140 ;  /* 0x00000140001a7882 */ /* 0x000fe20000000000 */
        /* <DEDUP_REMOVED lines=30> */
.L_x_138:
[----:B------:R-:W-:Y:S05]  /*37750*/  BSYNC B2 ;  /* 0x0000000000027941 */ /* 0x000fea0003800000 */
.L_x_137:
[----:B------:R-:W-:Y:S01]  /*37760*/  ISETP.LT.OR P3, PT, R5, 0x4, !P6 ;  /* 0x000000040500780c */ /* 0x000fe20007761670 */
[----:B------:R-:W-:-:S12]  /*37770*/  BSSY B2, `(.L_x_142) ;  /* 0x000004b000027945 */ /* 0x000fd80003800000 */
[----:B------:R-:W-:Y:S05]  /*37780*/  @P3 BRA `(.L_x_143) ;  /* 0x0000000400243947 */ /* 0x000fea0003800000 */
[----:B------:R-:W1:Y:S01]  /*37790*/  S2R R7, SR_CgaCtaId ;  /* 0x0000000000077919 */ /* 0x000e620000008800 */
[----:B------:R-:W-:Y:S02]  /*377a0*/  MOV R6, 0x400 ;  /* 0x0000040000067802 */ /* 0x000fe40000000f00 */
[----:B------:R-:W-:Y:S02]  /*377b0*/  SHF.L.U32 R9, R4, 0x1f, RZ ;  /* 0x0000001f04097819 */ /* 0x000fe400000006ff */
[----:B-1----:R-:W-:-:S05]  /*377c0*/  LEA R7, R7, R6, 0x18 ;  /* 0x0000000607077211 */ /* 0x002fca00078ec0ff */
[----:B------:R-:W-:-:S04]  /*377d0*/  IMAD R6, R0, 0x8, R7 ;  /* 0x0000000800067824 */ /* 0x000fc800078e0207 */
[----:B------:R-:W1:Y:S02]  /*377e0*/  SYNCS.PHASECHK.TRANS64.TRYWAIT P3, [R6+URZ+0xc4428], R9 ;  /* 0x0c442809060075a7 */ /* 0x000e64000806017f */
[----:B-1----:R-:W-:Y:S05]  /*377f0*/  @!P3 BRA `(.L_x_144) ;  /* 0x0000000800f0b947 */ /* 0x002fea0003800000 */
.L_x_167:
[----:B------:R-:W-:Y:S01]  /*37800*/  UPRMT UR4, UR20, 0x9910, URZ ;  /* 0x0000991014047896 */ /* 0x000fe2000800003f */
[----:B-1----:R-:W-:-:S03]  /*37810*/  @P1 MOV R9, 0x20000 ;  /* 0x0002000000091802 */ /* 0x002fc60000000f00 */
[----:B------:R-:W-:Y:S01]  /*37820*/  UISETP.NE.AND UP0, UPT, UR4, 0x2, UPT ;  /* 0x000000020400788c */ /* 0x000fe2000bf05270 */
[----:B------:R1:W-:Y:S05]  /*37830*/  @P1 SYNCS.ARRIVE.TRANS64 RZ, [R6+URZ+0xc4400], R9 ;  /* 0x0c44000906ff19a7 */ /* 0x0003ea000800003f */
[----:B------:R-:W-:-:S13]  /*37840*/  PLOP3.LUT P3, PT, PT, PT, UP0, 0x80, 0x0 ;  /* 0x000000000000781c */ /* 0x000fda0003f6f008 */
[----:B-1----:R-:W-:Y:S05]  /*37850*/  @P3 BRA `(.L_x_145) ;  /* 0x0000000000043947 */ /* 0x002fea0003800000 */
[----:B------:R-:W-:Y:S01]  /*37860*/  BPT.TRAP 0x1 ;  /* 0x000000040000795c */ /* 0x000fe20000300000 */
.L_x_145:
[----:B------:R-:W-:Y:S05]  /*37870*/  @P0 BRA `(.L_x_146) ;  /* 0x0000000000040947 */ /* 0x000fea0003800000 */
[----:B------:R-:W-:Y:S01]  /*37880*/  BPT.TRAP 0x1 ;  /* 0x000000040000795c */ /* 0x000fe20000300000 */
.L_x_146:
        /* <DEDUP_REMOVED lines=16> */
[----:B------:R-:W-:Y:S01]  /*37990*/  VIADD R0, R0, 0x1 ;  /* 0x0000000100007836 */ /* 0x000fe20000000000 */
[----:B------:R-:W-:Y:S01]  /*379a0*/  UIADD3 UR8, UR14, 0x20000, URZ ;  /* 0x000200000e087890 */ /* 0x000fe2000fffe03f */
[----:B------:R-:W-:Y:S01]  /*379b0*/  IADD3 R8, R8, 0x1, RZ ;  /* 0x0000000108087810 */ /* 0x000fe20007ffe0ff */
[----:B------:R-:W-:-:S02]  /*379c0*/  USHF.L.U32 UR11, UR11, 0x7, URZ ;  /* 0x000000070b0b7899 */ /* 0x000fc4000800063f */
        /* <DEDUP_REMOVED lines=37> */
.L_x_143:
[----:B------:R-:W-:Y:S05]  /*37c20*/  BSYNC B2 ;  /* 0x0000000000027941 */ /* 0x000fea0003800000 */
.L_x_142:
[C---:B------:R-:W-:Y:S02]  /*37c30*/  ISETP.GT.AND P3, PT, R5.reuse, 0x4, PT ;  /* 0x000000040500780c */ /* 0x040fe40003f64270 */
[----:B------:R-:W-:-:S11]  /*37c40*/  IADD3 R5, R5, -0x2, RZ ;  /* 0xfffffffe05057810 */ /* 0x000fd60007ffe0ff */
[----:B------:R-:W-:Y:S05]  /*37c50*/  @P3 BRA `(.L_x_147) ;  /* 0xfffffff400943947 */ /* 0x000fea000383ffff */
[----:B------:R-:W-:Y:S05]  /*37c60*/  BSYNC B1 ;  /* 0x0000000000017941 */ /* 0x000fea0003800000 */
.L_x_136:
[----:B------:R-:W2:Y:S01]  /*37c70*/  LDL.LU R2, [R1+0x298] ;  /* 0x0002980001027983 */ /* 0x000ea20000300800 */
[----:B------:R-:W-:Y:S01]  /*37c80*/  ULDC UR4, c[0x0][0xa00] ;  /* 0x0002800000047ab9 */ /* 0x000fe20000000800 */
[----:B------:R-:W-:Y:S01]  /*37c90*/  PRMT R5, RZ, 0x7610, R5 ;  /* 0x00007610ff057816 */ /* 0x000fe20000000005 */
[----:B--2---:R-:W-:-:S05]  /*37ca0*/  VIADD R2, R2, UR21 ;  /* 0x0000001502027c36 */ /* 0x004fca0008000000 */
[----:B------:R1:W-:Y:S01]  /*37cb0*/  STL [R1+0x298], R2 ;  /* 0x0002980201007387 */ /* 0x0003e20000100800 */
[----:B------:R-:W-:-:S13]  /*37cc0*/  ISETP.GE.AND P3, PT, R2, UR4, PT ;  /* 0x0000000402007c0c */ /* 0x000fda000bf66270 */
[----:B-1----:R-:W-:Y:S05]  /*37cd0*/  @!P3 BRA `(.L_x_148) ;  /* 0xffffffe8005cb947 */ /* 0x002fea000383ffff */
[----:B------:R-:W-:Y:S05]  /*37ce0*/  BSYNC B0 ;  /* 0x0000000000007941 */ /* 0x000fea0003800000 */
.L_x_121:
[----:B------:R-:W-:Y:S05]  /*37cf0*/  EXIT ;  /* 0x000000000000794d */ /* 0x000fea0003800000 */
.L_x_17:
[----:B-1----:R-:W-:-:S04]  /*37d00*/  MOV R3, UR4 ;  /* 0x0000000400037c02 */ /* 0x002fc80008000f00 */
[----:B------:R1:W2:Y:S03]  /*37d10*/  SYNCS.PHASECHK.TRANS64.TRYWAIT P1, [R3+URZ+0xc4450], R0 ;  /* 0x0c445000030075a7 */ /* 0x0002a6000802017f */
[----:B--2---:R-:W-:Y:S05]  /*37d20*/  @!P1 NANOSLEEP.SYNCS 0x989680 ;  /* 0x009896800000995d */ /* 0x004fea0003900000 */
[----:B------:R-:W2:Y:S02]  /*37d30*/  @!P1 SYNCS.PHASECHK.TRANS64 P1, [R3+URZ+0xc4450], R0 ;  /* 0x0c445000030095a7 */ /* 0x000ea4000802007f */
[----:B--2---:R-:W-:Y:S05]  /*37d40*/  @!P1 BRA `(.L_x_17) ;  /* 0xfffffffc00ec9947 */ /* 0x004fea000383ffff */
[----:B------:R-:W-:Y:S05]  /*37d50*/  BRA `(.L_x_149) ;  /* 0xfffffc9400a47947 */ /* 0x000fea000383ffff */
.L_x_19:
[----:B-1----:R-:W-:-:S04]  /*37d60*/  MOV R3, UR40 ;  /* 0x0000002800037c02 */ /* 0x002fc80008000f00 */
[----:B------:R1:W2:Y:S03]  /*37d70*/  SYNCS.PHASECHK.TRANS64.TRYWAIT P1, [R3+URZ+0xc4400], R0 ;  /* 0x0c440000030075a7 */ /* 0x0002a6000802017f */
[----:B--2---:R-:W-:Y:S05]  /*37d80*/  @!P1 NANOSLEEP.SYNCS 0x989680 ;  /* 0x009896800000995d */ /* 0x004fea0003900000 */
[----:B------:R-:W2:Y:S02]  /*37d90*/  @!P1 SYNCS.PHASECHK.TRANS64 P1, [R3+URZ+0xc4400], R0 ;  /* 0x0c440000030095a7 */ /* 0x000ea4000802007f */
[----:B--2---:R-:W-:Y:S05]  /*37da0*/  @!P1 BRA `(.L_x_19) ;  /* 0xfffffffc00ec9947 */ /* 0x004fea000383ffff */
[----:B------:R-:W-:Y:S05]  /*37db0*/  BRA `(.L_x_150) ;  /* 0xfffffc9400c47947 */ /* 0x000fea000383ffff */
.L_x_20:
[----:B------:R-:W-:-:S06]  /*37dc0*/  ULEA UR4, UR47, UR6, 0x3 ;  /* 0x000000062f047291 */ /* 0x000fcc000f8e183f */
[----:B-1----:R-:W-:-:S04]  /*37dd0*/  IMAD.U32 R3, RZ, RZ, UR4 ;  /* 0x00000004ff037e24 */ /* 0x002fc8000f8e00ff */
[----:B------:R1:W2:Y:S03]  /*37de0*/  SYNCS.PHASECHK.TRANS64.TRYWAIT P1, [R3+URZ+-0x8], R2 ;  /* 0xfffff802030075a7 */ /* 0x0002a6000802017f */
[----:B--2---:R-:W-:Y:S05]  /*37df0*/  @!P1 NANOSLEEP.SYNCS 0x989680 ;  /* 0x009896800000995d */ /* 0x004fea0003900000 */
[----:B------:R-:W2:Y:S02]  /*37e00*/  @!P1 SYNCS.PHASECHK.TRANS64 P1, [R3+URZ+-0x8], R2 ;  /* 0xfffff802030095a7 */ /* 0x000ea4000802007f */
[----:B--2---:R-:W-:Y:S05]  /*37e10*/  @!P1 BRA `(.L_x_20) ;  /* 0xfffffffc00e89947 */ /* 0x004fea000383ffff */
[----:B------:R-:W-:Y:S05]  /*37e20*/  BRA `(.L_x_151) ;  /* 0xfffffc9400b47947 */ /* 0x000fea000383ffff */
.L_x_22:
[----:B-1----:R-:W-:-:S04]  /*37e30*/  MOV R6, UR4 ;  /* 0x0000000400067c02 */ /* 0x002fc80008000f00 */
[----:B------:R1:W2:Y:S03]  /*37e40*/  SYNCS.PHASECHK.TRANS64.TRYWAIT P1, [R6+URZ+0xc4400], R3 ;  /* 0x0c440003060075a7 */ /* 0x0002a6000802017f */
[----:B--2---:R-:W-:Y:S05]  /*37e50*/  @!P1 NANOSLEEP.SYNCS 0x989680 ;  /* 0x009896800000995d */ /* 0x004fea0003900000 */
[----:B------:R-:W2:Y:S02]  /*37e60*/  @!P1 SYNCS.PHASECHK.TRANS64 P1, [R6+URZ+0xc4400], R3 ;  /* 0x0c440003060095a7 */ /* 0x000ea4000802007f */
[----:B--2---:R-:W-:Y:S05]  /*37e70*/  @!P1 BRA `(.L_x_22) ;  /* 0xfffffffc00ec9947 */ /* 0x004fea000383ffff */
[----:B------:R-:W-:Y:S05]  /*37e80*/  BRA `(.L_x_152) ;  /* 0xfffffcd000d07947 */ /* 0x000fea000383ffff */
.L_x_27:
[----:B-1----:R-:W-:-:S04]  /*37e90*/  MOV R4, UR5 ;  /* 0x0000000500047c02 */ /* 0x002fc80008000f00 */
[----:B------:R1:W2:Y:S03]  /*37ea0*/  SYNCS.PHASECHK.TRANS64.TRYWAIT P2, [R4+URZ+0xc4400], R0 ;  /* 0x0c440000040075a7 */ /* 0x0002a6000804017f */
[----:B--2---:R-:W-:Y:S05]  /*37eb0*/  @!P2 NANOSLEEP.SYNCS 0x989680 ;  /* 0x009896800000a95d */ /* 0x004fea0003900000 */
[----:B------:R-:W2:Y:S02]  /*37ec0*/  @!P2 SYNCS.PHASECHK.TRANS64 P2, [R4+URZ+0xc4400], R0 ;  /* 0x0c4400000400a5a7 */ /* 0x000ea4000804007f */
[----:B--2---:R-:W-:Y:S05]  /*37ed0*/  @!P2 BRA `(.L_x_27) ;  /* 0xfffffffc00eca947 */ /* 0x004fea000383ffff */
[----:B------:R-:W-:Y:S05]  /*37ee0*/  BRA `(.L_x_153) ;  /* 0xfffffd6c00347947 */ /* 0x000fea000383ffff */
.L_x_31:
[----:B-1----:R-:W-:-:S04]  /*37ef0*/  IMAD.U32 R0, RZ, RZ, UR6 ;  /* 0x00000006ff007e24 */ /* 0x002fc8000f8e00ff */
[----:B------:R1:W2:Y:S03]  /*37f00*/  SYNCS.PHASECHK.TRANS64.TRYWAIT P2, [R0+URZ+0xc4400], R20 ;  /* 0x0c440014000075a7 */ /* 0x0002a6000804017f */
[----:B--2---:R-:W-:Y:S05]  /*37f10*/  @!P2 NANOSLEEP.SYNCS 0x989680 ;  /* 0x009896800000a95d */ /* 0x004fea0003900000 */
[----:B------:R-:W2:Y:S02]  /*37f20*/  @!P2 SYNCS.PHASECHK.TRANS64 P2, [R0+URZ+0xc4400], R20 ;  /* 0x0c4400140000a5a7 */ /* 0x000ea4000804007f */
[----:B--2---:R-:W-:Y:S05]  /*37f30*/  @!P2 BRA `(.L_x_31) ;  /* 0xfffffffc00eca947 */ /* 0x004fea000383ffff */
[----:B------:R-:W-:Y:S05]  /*37f40*/  BRA `(.L_x_30) ;  /* 0xfffffdc400f07947 */ /* 0x000fea000383ffff */
.L_x_39:
[----:B-1----:R-:W-:-:S04]  /*37f50*/  MOV R3, UR5 ;  /* 0x0000000500037c02 */ /* 0x002fc80008000f00 */
[----:B------:R1:W2:Y:S03]  /*37f60*/  SYNCS.PHASECHK.TRANS64.TRYWAIT P2, [R3+URZ+0xc4400], R0 ;  /* 0x0c440000030075a7 */ /* 0x0002a6000804017f */
[----:B--2---:R-:W-:Y:S05]  /*37f70*/  @!P2 NANOSLEEP.SYNCS 0x989680 ;  /* 0x009896800000a95d */ /* 0x004fea0003900000 */
[----:B------:R-:W2:Y:S02]  /*37f80*/  @!P2 SYNCS.PHASECHK.TRANS64 P2, [R3+URZ+0xc4400], R0 ;  /* 0x0c4400000300a5a7 */ /* 0x000ea4000804007f */
[----:B--2---:R-:W-:Y:S05]  /*37f90*/  @!P2 BRA `(.L_x_39) ;  /* 0xfffffffc00eca947 */ /* 0x004fea000383ffff */
[----:B------:R-:W-:Y:S05]  /*37fa0*/  BRA `(.L_x_154) ;  /* 0xfffffe6c005c7947 */ /* 0x000fea000383ffff */
.L_x_43:
[----:B-1----:R-:W-:-:S04]  /*37fb0*/  MOV R0, UR10 ;  /* 0x0000000a00007c02 */ /* 0x002fc80008000f00 */
[----:B------:R1:W2:Y:S03]  /*37fc0*/  SYNCS.PHASECHK.TRANS64.TRYWAIT P2, [R0+URZ+0xc4400], R3 ;  /* 0x0c440003000075a7 */ /* 0x0002a6000804017f */
[----:B--2---:R-:W-:Y:S05]  /*37fd0*/  @!P2 NANOSLEEP.SYNCS 0x989680 ;  /* 0x009896800000a95d */ /* 0x004fea0003900000 */
[----:B------:R-:W2:Y:S02]  /*37fe0*/  @!P2 SYNCS.PHASECHK.TRANS64 P2, [R0+URZ+0xc4400], R3 ;  /* 0x0c4400030000a5a7 */ /* 0x000ea4000804007f */
[----:B--2---:R-:W-:Y:S05]  /*37ff0*/  @!P2 BRA `(.L_x_43) ;  /* 0xfffffffc00eca947 */ /* 0x004fea000383ffff */
[----:B------:R-:W-:Y:S05]  /*38000*/  BRA `(.L_x_42) ;  /* 0xfffffed000007947 */ /* 0x000fea000383ffff */
.L_x_63:
[----:B------:R-:W2:Y:S02]  /*38010*/  LDL R2, [R1+0x2a8] ;  /* 0x0002a80001027983 */ /* 0x000ea40000100800 */
[----:B--2---:R-:W-:-:S13]  /*38020*/  R2UR UR4, R2 ;  /* 0x00000000020472ca */ /* 0x004fda00000e0000 */
[----:B-1----:R-:W-:-:S04]  /*38030*/  IMAD.U32 R3, RZ, RZ, UR4 ;  /* 0x00000004ff037e24 */ /* 0x002fc8000f8e00ff */
[----:B------:R1:W2:Y:S03]  /*38040*/  SYNCS.PHASECHK.TRANS64.TRYWAIT P1, [R3+URZ+0x8], R0 ;  /* 0x00000800030075a7 */ /* 0x0002a6000802017f */
[----:B--2---:R-:W-:Y:S05]  /*38050*/  @!P1 NANOSLEEP.SYNCS 0x989680 ;  /* 0x009896800000995d */ /* 0x004fea0003900000 */
[----:B------:R-:W2:Y:S02]  /*38060*/  @!P1 SYNCS.PHASECHK.TRANS64 P1, [R3+URZ+0x8], R0 ;  /* 0x00000800030095a7 */ /* 0x000ea4000802007f */
[----:B--2---:R-:W-:Y:S05]  /*38070*/  @!P1 BRA `(.L_x_63) ;  /* 0xfffffffc00e49947 */ /* 0x004fea000383ffff */
[----:B------:R-:W-:Y:S05]  /*38080*/  BRA `(.L_x_155) ;  /* 0xffffff9800947947 */ /* 0x000fea000383ffff */
.L_x_106:
[----:B------:R-:W-:Y:S01]  /*38090*/  BSSY B1, `(.L_x_156) ;  /* 0x0000006000017945 */ /* 0x000fe20003800000 */
[----:B------:R-:W-:-:S07]  /*380a0*/  MOV R15, 0xffffffff ;  /* 0xffffffff000f7802 */ /* 0x000fce0000000f00 */
[----:B------:R-:W-:Y:S05]  /*380b0*/  WARPSYNC.COLLECTIVE R15, `(.L_x_157) ;  /* 0x000000000f0c7348 */ /* 0x000fea0003c00000 */
[----:B------:R-:W-:Y:S02]  /*380c0*/  ELECT P6, UR62, PT ;  /* 0x00000000003e782f */ /* 0x000fe400038c0000 */
[----:B------:R-:W-:Y:S01]  /*380d0*/  MOV R14, UR62 ;  /* 0x0000003e000e7c02 */ /* 0x000fe20008000f00 */
[----:B------:R-:W-:Y:S10]  /*380e0*/  ENDCOLLECTIVE ;  /* 0x000000000000791b */ /* 0x000ff40003800000 */
.L_x_157:
[----:B------:R-:W-:Y:S05]  /*380f0*/  BSYNC B1 ;  /* 0x0000000000017941 */ /* 0x000fea0003800000 */
.L_x_156:
[----:B------:R-:W-:Y:S05]  /*38100*/  BRA `(.L_x_158) ;  /* 0xffffffd800507947 */ /* 0x000fea000383ffff */
.L_x_109:
[----:B-1----:R1:W2:Y:S02]  /*38110*/  SYNCS.PHASECHK.TRANS64.TRYWAIT P2, [R7+URZ+0xc4460], R6 ;  /* 0x0c446006070075a7 */ /* 0x0022a4000804017f */
[----:B--2---:R-:W-:Y:S05]  /*38120*/  @!P2 NANOSLEEP.SYNCS 0x989680 ;  /* 0x009896800000a95d */ /* 0x004fea0003900000 */
[----:B------:R-:W2:Y:S02]  /*38130*/  @!P2 SYNCS.PHASECHK.TRANS64 P2, [R7+URZ+0xc4460], R6 ;  /* 0x0c4460060700a5a7 */ /* 0x000ea4000804007f */
[----:B--2---:R-:W-:Y:S05]  /*38140*/  @!P2 BRA `(.L_x_109) ;  /* 0xfffffffc00f0a947 */ /* 0x004fea000383ffff */
[----:B------:R-:W-:Y:S05]  /*38150*/  BRA `(.L_x_159) ;  /* 0xffffffd800707947 */ /* 0x000fea000383ffff */
.L_x_114:
[----:B-1----:R1:W2:Y:S02]  /*38160*/  SYNCS.PHASECHK.TRANS64.TRYWAIT P2, [R7+URZ+0xc44b0], R4 ;  /* 0x0c44b004070075a7 */ /* 0x0022a4000804017f */
[----:B--2---:R-:W-:Y:S05]  /*38170*/  @!P2 NANOSLEEP.SYNCS 0x989680 ;  /* 0x009896800000a95d */ /* 0x004fea0003900000 */
[----:B------:R-:W2:Y:S02]  /*38180*/  @!P2 SYNCS.PHASECHK.TRANS64 P2, [R7+URZ+0xc44b0], R4 ;  /* 0x0c44b0040700a5a7 */ /* 0x000ea4000804007f */
[----:B--2---:R-:W-:Y:S05]  /*38190*/  @!P2 BRA `(.L_x_114) ;  /* 0xfffffffc00f0a947 */ /* 0x004fea000383ffff */
[----:B------:R-:W-:Y:S05]  /*381a0*/  BRA `(.L_x_113) ;  /* 0xffffffdc00907947 */ /* 0x000fea000383ffff */
.L_x_117:
[----:B-1----:R1:W2:Y:S02]  /*381b0*/  SYNCS.PHASECHK.TRANS64.TRYWAIT P2, [R4+URZ+0xc4460], R9 ;  /* 0x0c446009040075a7 */ /* 0x0022a4000804017f */
[----:B--2---:R-:W-:Y:S05]  /*381c0*/  @!P2 NANOSLEEP.SYNCS 0x989680 ;  /* 0x009896800000a95d */ /* 0x004fea0003900000 */
[----:B------:R-:W2:Y:S02]  /*381d0*/  @!P2 SYNCS.PHASECHK.TRANS64 P2, [R4+URZ+0xc4460], R9 ;  /* 0x0c4460090400a5a7 */ /* 0x000ea4000804007f */
[----:B--2---:R-:W-:Y:S05]  /*381e0*/  @!P2 BRA `(.L_x_117) ;  /* 0xfffffffc00f0a947 */ /* 0x004fea000383ffff */
[----:B------:R-:W-:Y:S05]  /*381f0*/  BRA `(.L_x_160) ;  /* 0xffffffdc00a47947 */ /* 0x000fea000383ffff */
.L_x_122:
[----:B------:R-:W-:Y:S01]  /*38200*/  BSSY B1, `(.L_x_161) ;  /* 0x0000006000017945 */ /* 0x000fe20003800000 */
[----:B------:R-:W-:-:S07]  /*38210*/  MOV R15, 0xffffffff ;  /* 0xffffffff000f7802 */ /* 0x000fce0000000f00 */
[----:B------:R-:W-:Y:S05]  /*38220*/  WARPSYNC.COLLECTIVE R15, `(.L_x_162) ;  /* 0x000000000f0c7348 */ /* 0x000fea0003c00000 */
[----:B------:R-:W-:Y:S02]  /*38230*/  ELECT P6, UR62, PT ;  /* 0x00000000003e782f */ /* 0x000fe400038c0000 */
[----:B------:R-:W-:Y:S01]  /*38240*/  MOV R14, UR62 ;  /* 0x0000003e000e7c02 */ /* 0x000fe20008000f00 */
[----:B------:R-:W-:Y:S10]  /*38250*/  ENDCOLLECTIVE ;  /* 0x000000000000791b */ /* 0x000ff40003800000 */
.L_x_162:
[----:B------:R-:W-:Y:S05]  /*38260*/  BSYNC B1 ;  /* 0x0000000000017941 */ /* 0x000fea0003800000 */
.L_x_161:
[----:B------:R-:W-:Y:S05]  /*38270*/  BRA `(.L_x_163) ;  /* 0xffffffe400607947 */ /* 0x000fea000383ffff */
.L_x_125:
[----:B-1----:R1:W2:Y:S02]  /*38280*/  SYNCS.PHASECHK.TRANS64.TRYWAIT P4, [R8+URZ+0xc4428], R7 ;  /* 0x0c442807080075a7 */ /* 0x0022a4000808017f */
[----:B--2---:R-:W-:Y:S05]  /*38290*/  @!P4 NANOSLEEP.SYNCS 0x989680 ;  /* 0x009896800000c95d */ /* 0x004fea0003900000 */
[----:B------:R-:W2:Y:S02]  /*382a0*/  @!P4 SYNCS.PHASECHK.TRANS64 P4, [R8+URZ+0xc4428], R7 ;  /* 0x0c4428070800c5a7 */ /* 0x000ea4000808007f */
[----:B--2---:R-:W-:Y:S05]  /*382b0*/  @!P4 BRA `(.L_x_125) ;  /* 0xfffffffc00f0c947 */ /* 0x004fea000383ffff */
[----:B------:R-:W-:Y:S05]  /*382c0*/  BRA `(.L_x_164) ;  /* 0xffffffe400787947 */ /* 0x000fea000383ffff */
.L_x_130:
[----:B-1----:R1:W2:Y:S02]  /*382d0*/  SYNCS.PHASECHK.TRANS64.TRYWAIT P4, [R5+URZ+0xc44b0], R8 ;  /* 0x0c44b008050075a7 */ /* 0x0022a4000808017f */
[----:B--2---:R-:W-:Y:S05]  /*382e0*/  @!P4 NANOSLEEP.SYNCS 0x989680 ;  /* 0x009896800000c95d */ /* 0x004fea0003900000 */
[----:B------:R-:W2:Y:S02]  /*382f0*/  @!P4 SYNCS.PHASECHK.TRANS64 P4, [R5+URZ+0xc44b0], R8 ;  /* 0x0c44b0080500c5a7 */ /* 0x000ea4000808007f */
[----:B--2---:R-:W-:Y:S05]  /*38300*/  @!P4 BRA `(.L_x_130) ;  /* 0xfffffffc00f0c947 */ /* 0x004fea000383ffff */
[----:B------:R-:W-:Y:S05]  /*38310*/  BRA `(.L_x_129) ;  /* 0xffffffe800907947 */ /* 0x000fea000383ffff */
.L_x_133:
[----:B-1----:R1:W2:Y:S02]  /*38320*/  SYNCS.PHASECHK.TRANS64.TRYWAIT P3, [R7+URZ+0xc4428], R8 ;  /* 0x0c442808070075a7 */ /* 0x0022a4000806017f */
[----:B--2---:R-:W-:Y:S05]  /*38330*/  @!P3 NANOSLEEP.SYNCS 0x989680 ;  /* 0x009896800000b95d */ /* 0x004fea0003900000 */
[----:B------:R-:W2:Y:S02]  /*38340*/  @!P3 SYNCS.PHASECHK.TRANS64 P3, [R7+URZ+0xc4428], R8 ;  /* 0x0c4428080700b5a7 */ /* 0x000ea4000806007f */
[----:B--2---:R-:W-:Y:S05]  /*38350*/  @!P3 BRA `(.L_x_133) ;  /* 0xfffffffc00f0b947 */ /* 0x004fea000383ffff */
[----:B------:R-:W-:Y:S05]  /*38360*/  BRA `(.L_x_165) ;  /* 0xffffffe800a87947 */ /* 0x000fea000383ffff */
.L_x_139:
[----:B-1----:R1:W2:Y:S02]  /*38370*/  SYNCS.PHASECHK.TRANS64.TRYWAIT P3, [R6+URZ+0xc4428], R9 ;  /* 0x0c442809060075a7 */ /* 0x0022a4000806017f */
[----:B--2---:R-:W-:Y:S05]  /*38380*/  @!P3 NANOSLEEP.SYNCS 0x989680 ;  /* 0x009896800000b95d */ /* 0x004fea0003900000 */
[----:B------:R-:W2:Y:S02]  /*38390*/  @!P3 SYNCS.PHASECHK.TRANS64 P3, [R6+URZ+0xc4428], R9 ;  /* 0x0c4428090600b5a7 */ /* 0x000ea4000806007f */
[----:B--2---:R-:W-:Y:S05]  /*383a0*/  @!P3 BRA `(.L_x_139) ;  /* 0xfffffffc00f0b947 */ /* 0x004fea000383ffff */
[----:B------:R-:W-:Y:S05]  /*383b0*/  BRA `(.L_x_166) ;  /* 0xffffffec00e07947 */ /* 0x000fea000383ffff */
.L_x_144:
[----:B-1----:R1:W2:Y:S02]  /*383c0*/  SYNCS.PHASECHK.TRANS64.TRYWAIT P3, [R6+URZ+0xc4428], R9 ;  /* 0x0c442809060075a7 */ /* 0x0022a4000806017f */
[----:B--2---:R-:W-:Y:S05]  /*383d0*/  @!P3 NANOSLEEP.SYNCS 0x989680 ;  /* 0x009896800000b95d */ /* 0x004fea0003900000 */
[----:B------:R-:W2:Y:S02]  /*383e0*/  @!P3 SYNCS.PHASECHK.TRANS64 P3, [R6+URZ+0xc4428], R9 ;  /* 0x0c4428090600b5a7 */ /* 0x000ea4000806007f */
[----:B--2---:R-:W-:Y:S05]  /*383f0*/  @!P3 BRA `(.L_x_144) ;  /* 0xfffffffc00f0b947 */ /* 0x004fea000383ffff */
[----:B------:R-:W-:Y:S05]  /*38400*/  BRA `(.L_x_167) ;  /* 0xfffffff000fc7947 */ /* 0x000fea000383ffff */
        .weak           $__internal_0_$__cuda_sm20_rcp_rn_f32_slowpath
        .type           $__internal_0_$__cuda_sm20_rcp_rn_f32_slowpath,@function
        .size           $__internal_0_$__cuda_sm20_rcp_rn_f32_slowpath,(.L_x_173 - $__internal_0_$__cuda_sm20_rcp_rn_f32_slowpath)
$__internal_0_$__cuda_sm20_rcp_rn_f32_slowpath:
[----:B------:R-:W-:Y:S01]  /*38410*/  IMAD.SHL.U32 R2, R0, 0x2, RZ ;  /* 0x0000000200027824 */ /* 0x000fe200078e00ff */
[----:B------:R-:W-:Y:S04]  /*38420*/  BSSY B2, `(.L_x_168) ;  /* 0x0000030000027945 */ /* 0x000fe80003800000 */
[----:B------:R-:W-:-:S04]  /*38430*/  SHF.R.U32.HI R2, RZ, 0x18, R2 ;  /* 0x00000018ff027819 */ /* 0x000fc80000011602 */
[----:B------:R-:W-:-:S13]  /*38440*/  ISETP.NE.U32.AND P0, PT, R2, RZ, PT ;  /* 0x000000ff0200720c */ /* 0x000fda0003f05070 */
[----:B------:R-:W-:Y:S05]  /*38450*/  @P0 BRA `(.L_x_169) ;  /* 0x0000000000280947 */ /* 0x000fea0003800000 */
[----:B------:R-:W-:-:S04]  /*38460*/  SHF.L.U32 R2, R0, 0x1, RZ ;  /* 0x0000000100027819 */ /* 0x000fc800000006ff */
[----:B------:R-:W-:-:S13]  /*38470*/  ISETP.NE.AND P0, PT, R2, RZ, PT ;  /* 0x000000ff0200720c */ /* 0x000fda0003f05270 */
[----:B------:R-:W-:Y:S01]  /*38480*/  @P0 FFMA R7, R0, 1.84467440737095516160e+19, RZ ;  /* 0x5f80000000070823 */ /* 0x000fe200000000ff */
[----:B------:R-:W-:Y:S08]  /*38490*/  @!P0 MUFU.RCP R2, R0 ;  /* 0x0000000000028308 */ /* 0x000ff00000001000 */
[----:B------:R-:W1:Y:S02]  /*384a0*/  @P0 MUFU.RCP R3, R7 ;  /* 0x0000000700030308 */ /* 0x000e640000001000 */
[----:B-1----:R-:W-:-:S04]  /*384b0*/  @P0 FFMA R7, R7, R3, -1 ;  /* 0xbf80000007070423 */ /* 0x002fc80000000003 */
[----:B------:R-:W-:-:S04]  /*384c0*/  @P0 FADD.FTZ R7, -R7, -RZ ;  /* 0x800000ff07070221 */ /* 0x000fc80000010100 */
[----:B------:R-:W-:-:S04]  /*384d0*/  @P0 FFMA R3, R3, R7, R3 ;  /* 0x0000000703030223 */ /* 0x000fc80000000003 */
[----:B------:R-:W-:Y:S01]  /*384e0*/  @P0 FFMA R2, R3, 1.84467440737095516160e+19, RZ ;  /* 0x5f80000003020823 */ /* 0x000fe200000000ff */
[----:B------:R-:W-:Y:S06]  /*384f0*/  BRA `(.L_x_170) ;  /* 0x0000000000887947 */ /* 0x000fec0003800000 */
.L_x_169:
[----:B------:R-:W-:-:S04]  /*38500*/  IADD3 R14, R2, -0xfd, RZ ;  /* 0xffffff03020e7810 */ /* 0x000fc80007ffe0ff */
[----:B------:R-:W-:-:S13]  /*38510*/  ISETP.GT.U32.AND P0, PT, R14, 0x1, PT ;  /* 0x000000010e00780c */ /* 0x000fda0003f04070 */
[----:B------:R-:W-:Y:S05]  /*38520*/  @P0 BRA `(.L_x_171) ;  /* 0x0000000000780947 */ /* 0x000fea0003800000 */
[----:B------:R-:W-:Y:S01]  /*38530*/  LOP3.LUT R7, R0, 0x7fffff, RZ, 0xc0, !PT ;  /* 0x007fffff00077812 */ /* 0x000fe200078ec0ff */
[----:B------:R-:W-:Y:S01]  /*38540*/  IMAD.MOV.U32 R15, RZ, RZ, 0x3 ;  /* 0x00000003ff0f7424 */ /* 0x000fe200078e00ff */
[----:B------:R-:W-:Y:S02]  /*38550*/  IADD3 R2, R2, -0xfc, RZ ;  /* 0xffffff0402027810 */ /* 0x000fe40007ffe0ff */
[----:B------:R-:W-:Y:S02]  /*38560*/  LOP3.LUT R7, R7, 0x3f800000, RZ, 0xfc, !PT ;  /* 0x3f80000007077812 */ /* 0x000fe400078efcff */
[----:B------:R-:W-:Y:S02]  /*38570*/  SHF.L.U32 R15, R15, R14, RZ ;  /* 0x0000000e0f0f7219 */ /* 0x000fe400000006ff */
[----:B------:R-:W1:Y:S02]  /*38580*/  MUFU.RCP R3, R7 ;  /* 0x0000000700037308 */ /* 0x000e640000001000 */
[----:B-1----:R-:W-:-:S04]  /*38590*/  FFMA R8, R7, R3, -1 ;  /* 0xbf80000007087423 */ /* 0x002fc80000000003 */
[----:B------:R-:W-:-:S04]  /*385a0*/  FADD.FTZ R8, -R8, -RZ ;  /* 0x800000ff08087221 */ /* 0x000fc80000010100 */
[CCC-:B------:R-:W-:Y:S01]  /*385b0*/  FFMA.RM R7, R3.reuse, R8.reuse, R3.reuse ;  /* 0x0000000803077223 */ /* 0x1c0fe20000004003 */
[----:B------:R-:W-:-:S05]  /*385c0*/  FFMA.RP R3, R3, R8, R3 ;  /* 0x0000000803037223 */ /* 0x000fca0000008003 */
[C---:B------:R-:W-:Y:S02]  /*385d0*/  FSETP.NEU.FTZ.AND P0, PT, R7.reuse, R3, PT ;  /* 0x000000030700720b */ /* 0x040fe40003f1d000 */
[----:B------:R-:W-:Y:S02]  /*385e0*/  LOP3.LUT R3, R7, 0x7fffff, RZ, 0xc0, !PT ;  /* 0x007fffff07037812 */ /* 0x000fe400078ec0ff */
[----:B------:R-:W-:Y:S02]  /*385f0*/  SEL R7, RZ, 0xffffffff, !P0 ;  /* 0xffffffffff077807 */ /* 0x000fe40004000000 */
[----:B------:R-:W-:Y:S02]  /*38600*/  LOP3.LUT R3, R3, 0x800000, RZ, 0xfc, !PT ;  /* 0x0080000003037812 */ /* 0x000fe400078efcff */
[----:B------:R-:W-:Y:S02]  /*38610*/  IADD3 R8, -R7, RZ, RZ ;  /* 0x000000ff07087210 */ /* 0x000fe40007ffe1ff */
[----:B------:R-:W-:-:S02]  /*38620*/  LOP3.LUT R15, R15, R3, RZ, 0xc0, !PT ;  /* 0x000000030f0f7212 */ /* 0x000fc400078ec0ff */
[-C--:B------:R-:W-:Y:S02]  /*38630*/  LOP3.LUT P1, RZ, R8, R14.reuse, R3, 0xf8, !PT ;  /* 0x0000000e08ff7212 */ /* 0x080fe4000782f803 */
[----:B------:R-:W-:Y:S02]  /*38640*/  SHF.R.U32.HI R7, RZ, R14, R15 ;  /* 0x0000000eff077219 */ /* 0x000fe4000001160f */
[----:B------:R-:W-:Y:S02]  /*38650*/  SHF.R.U32.HI R2, RZ, R2, R3 ;  /* 0x00000002ff027219 */ /* 0x000fe40000011603 */
[C---:B------:R-:W-:Y:S02]  /*38660*/  LOP3.LUT P0, RZ, R7.reuse, 0x1, RZ, 0xc0, !PT ;  /* 0x0000000107ff7812 */ /* 0x040fe4000780c0ff */
[----:B------:R-:W-:-:S04]  /*38670*/  LOP3.LUT P2, RZ, R7, 0x2, RZ, 0xc0, !PT ;  /* 0x0000000207ff7812 */ /* 0x000fc8000784c0ff */
[----:B------:R-:W-:Y:S02]  /*38680*/  PLOP3.LUT P0, PT, P0, P1, P2, 0xe0, 0x0 ;  /* 0x000000000000781c */ /* 0x000fe40000703c20 */
[----:B------:R-:W-:Y:S02]  /*38690*/  LOP3.LUT P1, RZ, R0, 0x7fffff, RZ, 0xc0, !PT ;  /* 0x007fffff00ff7812 */ /* 0x000fe4000782c0ff */
[----:B------:R-:W-:-:S05]  /*386a0*/  SEL R3, RZ, 0x1, !P0 ;  /* 0x00000001ff037807 */ /* 0x000fca0004000000 */
[----:B------:R-:W-:-:S05]  /*386b0*/  IMAD.MOV R3, RZ, RZ, -R3 ;  /* 0x000000ffff037224 */ /* 0x000fca00078e0a03 */
[----:B------:R-:W-:-:S13]  /*386c0*/  ISETP.GE.AND P0, PT, R3, RZ, PT ;  /* 0x000000ff0300720c */ /* 0x000fda0003f06270 */
[----:B------:R-:W-:-:S04]  /*386d0*/  @!P0 IADD3 R2, R2, 0x1, RZ ;  /* 0x0000000102028810 */ /* 0x000fc80007ffe0ff */
[----:B------:R-:W-:-:S04]  /*386e0*/  @!P1 SHF.L.U32 R2, R2, 0x1, RZ ;  /* 0x0000000102029819 */ /* 0x000fc800000006ff */
[----:B------:R-:W-:Y:S01]  /*386f0*/  LOP3.LUT R2, R2, 0x80000000, R0, 0xf8, !PT ;  /* 0x8000000002027812 */ /* 0x000fe200078ef800 */
[----:B------:R-:W-:Y:S06]  /*38700*/  BRA `(.L_x_170) ;  /* 0x0000000000047947 */ /* 0x000fec0003800000 */
.L_x_171:
[----:B------:R1:W2:Y:S02]  /*38710*/  MUFU.RCP R2, R0 ;  /* 0x0000000000027308 */ /* 0x0002a40000001000 */
.L_x_170:
[----:B------:R-:W-:Y:S05]  /*38720*/  BSYNC B2 ;  /* 0x0000000000027941 */ /* 0x000fea0003800000 */
.L_x_168:
[----:B--2---:R-:W-:Y:S01]  /*38730*/  IMAD.MOV.U32 R7, RZ, RZ, R2 ;  /* 0x000000ffff077224 */ /* 0x004fe200078e0002 */
[----:B------:R-:W-:Y:S02]  /*38740*/  MOV R2, R9 ;  /* 0x0000000900027202 */ /* 0x000fe40000000f00 */
[----:B------:R-:W-:-:S04]  /*38750*/  MOV R3, 0x0 ;  /* 0x0000000000037802 */ /* 0x000fc80000000f00 */
[----:B-1----:R-:W-:Y:S05]  /*38760*/  RET.REL.NODEC R2 `(_ZN7cutlass13device_kernelINS_4fmha6kernel28FmhaKernelTmaWarpSpecializedINS1_10collective30FmhaMainloopTmaWarpSpecializedINS_10bfloat16_tEffN4cute5tupleIJNS7_1CILi128EEESA_NS9_ILi512EEEEEENS8_IJiNS9_ILi1EEENS8_IJiiEEEEEESF_SF_NS4_14ResidualFusionEJNS2_6OptionILNS2_3TagE0ENS9_ILb1EEEEENSH_ILSI_2ESJ_EEEEENS4_15FmhaFwdEpilogueIS6_fNS8_IJNS9_ILi64EEESB_SA_EEEEENS2_23PersistentTileSchedulerEJSK_SL_EEEEEvNT_6ParamsE) ;  /* 0xfffffc7802247950 */ /* 0x002fea0003c3ffff */
.L_x_172:
[----:B------:R-:W-:-:S00]  /*38770*/  BRA `(.L_x_172) ;  /* 0xfffffffc00fc7947 */ /* 0x000fc0000383ffff */
[----:B------:R-:W-:-:S00]  /*38780*/  NOP ;  /* 0x0000000000007918 */ /* 0x000fc00000000000 */
[----:B------:R-:W-:-:S00]  /*38790*/  NOP ;  /* 0x0000000000007918 */ /* 0x000fc00000000000 */
[----:B------:R-:W-:-:S00]  /*387a0*/  NOP ;  /* 0x0000000000007918 */ /* 0x000fc00000000000 */
[----:B------:R-:W-:-:S00]  /*387b0*/  NOP ;  /* 0x0000000000007918 */ /* 0x000fc00000000000 */
[----:B------:R-:W-:-:S00]  /*387c0*/  NOP ;  /* 0x0000000000007918 */ /* 0x000fc00000000000 */
[----:B------:R-:W-:-:S00]  /*387d0*/  NOP ;  /* 0x0000000000007918 */ /* 0x000fc00000000000 */
[----:B------:R-:W-:-:S00]  /*387e0*/  NOP ;  /* 0x0000000000007918 */ /* 0x000fc00000000000 */
[----:B------:R-:W-:-:S00]  /*387f0*/  NOP ;  /* 0x0000000000007918 */ /* 0x000fc00000000000 */
.L_x_173:


//--------------------- .nv.global.init           --------------------------
	.section	.nv.global.init,"aw",@progbits
.nv.global.init:
	.type		$str$24,@object
	.size		$str$24,($str$25 - $str$24)
$str$24:
        /*0000*/ 	.byte	0x28, 0x61, 0x64, 0x64, 0x72, 0x65, 0x73, 0x73, 0x20, 0x26, 0x20, 0x6d, 0x61, 0x73, 0x6b, 0x29
        /*0010*/ 	.byte	0x20, 0x3d, 0x3d, 0x20, 0x30, 0x00
	.type		$str$25,@object
	.size		$str$25,(__unnamed_1 - $str$25)
$str$25:
        /*0016*/ 	.byte	0x2f, 0x74, 0x6d, 0x70, 0x2f, 0x63, 0x75, 0x74, 0x6c, 0x61, 0x73, 0x73, 0x5f, 0x73, 0x77, 0x65
        /*0026*/ 	.byte	0x65, 0x70, 0x5f, 0x73, 0x72, 0x63, 0x2f, 0x69, 0x6e, 0x63, 0x6c, 0x75, 0x64, 0x65, 0x2f, 0x63
        /*0036*/ 	.byte	0x75, 0x74, 0x65, 0x2f, 0x70, 0x6f, 0x69, 0x6e, 0x74, 0x65, 0x72, 0x5f, 0x66, 0x6c, 0x61, 0x67
        /*0046*/ 	.byte	0x67, 0x65, 0x64, 0x2e, 0x68, 0x70, 0x70, 0x00
	.type		__unnamed_1,@object
	.size		__unnamed_1,(__unnamed_2 - __unnamed_1)
__unnamed_1:
        /* <DEDUP_REMOVED lines=28> */
        /*020e*/ 	.byte	0x32, 0x30, 0x34, 0x38, 0x3e, 0x3e, 0x3e, 0x3e, 0x3e, 0x5d, 0x00
	.type		__unnamed_2,@object
	.size		__unnamed_2,(.L_1 - __unnamed_2)
__unnamed_2:
        /* <DEDUP_REMOVED lines=29> */
.L_1:


//--------------------- .nv.shared._ZN7cutlass13device_kernelINS_4fmha6kernel28FmhaKernelTmaWarpSpecializedINS1_10collective30FmhaMainloopTmaWarpSpecializedINS_10bfloat16_tEffN4cute5tupleIJNS7_1CILi128EEESA_NS9_ILi512EEEEEENS8_IJiNS9_ILi1EEENS8_IJiiEEEEEESF_SF_NS4_14ResidualFusionEJNS2_6OptionILNS2_3TagE0ENS9_ILb1EEEEENSH_ILSI_2ESJ_EEEEENS4_15FmhaFwdEpilogueIS6_fNS8_IJNS9_ILi64EEESB_SA_EEEEENS2_23PersistentTileSchedulerEJSK_SL_EEEEEvNT_6ParamsE --------------------------
	.section	.nv.shared._ZN7cutlass13device_kernelINS_4fmha6kernel28FmhaKernelTmaWarpSpecializedINS1_10collective30FmhaMainloopTmaWarpSpecializedINS_10bfloat16_tEffN4cute5tupleIJNS7_1CILi128EEESA_NS9_ILi512EEEEEENS8_IJiNS9_ILi1EEENS8_IJiiEEEEEESF_SF_NS4_14ResidualFusionEJNS2_6OptionILNS2_3TagE0ENS9_ILb1EEEEENSH_ILSI_2ESJ_EEEEENS4_15FmhaFwdEpilogueIS6_fNS8_IJNS9_ILi64EEESB_SA_EEEEENS2_23PersistentTileSchedulerEJSK_SL_EEEEEvNT_6ParamsE,"aw",@nobits
	.sectionflags	@""
	.align	16
	.zero		1024


//--------------------- .nv.shared.reserved.0     --------------------------
	.section	.nv.shared.reserved.0,"aw",@nobits
	.weak		__nv_reservedSMEM_offset_0_alias
	.size		__nv_reservedSMEM_offset_0_alias, 0, 0
	.other		__nv_reservedSMEM_offset_0_alias,@"STO_CUDA_RESERVED_SHARED STV_DEFAULT"
__nv_reservedSMEM_offset_0_alias:
	.zero		0


//--------------------- .nv.global                --------------------------
	.section	.nv.global,"aw",@nobits
.nv.global:
	.type		_ZN39_INTERNAL_86fad705_4_k_cu_8bf51d4d_35694cute1_E,@object
	.size		_ZN39_INTERNAL_86fad705_4_k_cu_8bf51d4d_35694cute1_E,(_ZN39_INTERNAL_86fad705_4_k_cu_8bf51d4d_35694cuda3std3__45__cpo6cbeginE - _ZN39_INTERNAL_86fad705_4_k_cu_8bf51d4d_35694cute1_E)
_ZN39_INTERNAL_86fad705_4_k_cu_8bf51d4d_35694cute1_E:
	.zero		1
	.type		_ZN39_INTERNAL_86fad705_4_k_cu_8bf51d4d_35694cuda3std3__45__cpo6cbeginE,@object
	.size		_ZN39_INTERNAL_86fad705_4_k_cu_8bf51d4d_35694cuda3std3__45__cpo6cbeginE,(_ZN39_INTERNAL_86fad705_4_k_cu_8bf51d4d_35694cuda3std3__48in_placeE - _ZN39_INTERNAL_86fad705_4_k_cu_8bf51d4d_35694cuda3std3__45__cpo6cbeginE)
_ZN39_INTERNAL_86fad705_4_k_cu_8bf51d4d_35694cuda3std3__45__cpo6cbeginE:
	.zero		1
	.type		_ZN39_INTERNAL_86fad705_4_k_cu_8bf51d4d_35694cuda3std3__48in_placeE,@object
	.size		_ZN39_INTERNAL_86fad705_4_k_cu_8bf51d4d_35694cuda3std3__48in_placeE,(_ZN39_INTERNAL_86fad705_4_k_cu_8bf51d4d_35694cuda3std6ranges3__45__cpo9iter_moveE - _ZN39_INTERNAL_86fad705_4_k_cu_8bf51d4d_35694cuda3std3__48in_placeE)
_ZN39_INTERNAL_86fad705_4_k_cu_8bf51d4d_35694cuda3std3__48in_placeE:
	.zero		1
	.type		_ZN39_INTERNAL_86fad705_4_k_cu_8bf51d4d_35694cuda3std6ranges3__45__cpo9iter_moveE,@object
	.size		_ZN39_INTERNAL_86fad705_4_k_cu_8bf51d4d_35694cuda3std6ranges3__45__cpo9iter_moveE,(_ZN39_INTERNAL_86fad705_4_k_cu_8bf51d4d_35694cuda3std3__45__cpo5beginE - _ZN39_INTERNAL_86fad705_4_k_cu_8bf51d4d_35694cuda3std6ranges3__45__cpo9iter_moveE)
_ZN39_INTERNAL_86fad705_4_k_cu_8bf51d4d_35694cuda3std6ranges3__45__cpo9iter_moveE:
	.zero		1
	.type		_ZN39_INTERNAL_86fad705_4_k_cu_8bf51d4d_35694cuda3std3__45__cpo5beginE,@object
	.size		_ZN39_INTERNAL_86fad705_4_k_cu_8bf51d4d_35694cuda3std3__45__cpo5beginE,(_ZN39_INTERNAL_86fad705_4_k_cu_8bf51d4d_35694cuda3std3__441_GLOBAL__N__86fad705_4_k_cu_8bf51d4d_35696ignoreE - _ZN39_INTERNAL_86fad705_4_k_cu_8bf51d4d_35694cuda3std3__45__cpo5beginE)
_ZN39_INTERNAL_86fad705_4_k_cu_8bf51d4d_35694cuda3std3__45__cpo5beginE:
	.zero		1
	.type		_ZN39_INTERNAL_86fad705_4_k_cu_8bf51d4d_35694cuda3std3__441_GLOBAL__N__86fad705_4_k_cu_8bf51d4d_35696ignoreE,@object
	.size		_ZN39_INTERNAL_86fad705_4_k_cu_8bf51d4d_35694cuda3std3__441_GLOBAL__N__86fad705_4_k_cu_8bf51d4d_35696ignoreE,(_ZN39_INTERNAL_86fad705_4_k_cu_8bf51d4d_35694cute7productE - _ZN39_INTERNAL_86fad705_4_k_cu_8bf51d4d_35694cuda3std3__441_GLOBAL__N__86fad705_4_k_cu_8bf51d4d_35696ignoreE)
_ZN39_INTERNAL_86fad705_4_k_cu_8bf51d4d_35694cuda3std3__441_GLOBAL__N__86fad705_4_k_cu_8bf51d4d_35696ignoreE:
	.zero		1
	.type		_ZN39_INTERNAL_86fad705_4_k_cu_8bf51d4d_35694cute7productE,@object
	.size		_ZN39_INTERNAL_86fad705_4_k_cu_8bf51d4d_35694cute7productE,(_ZN39_INTERNAL_86fad705_4_k_cu_8bf51d4d_35694cuda3std3__45__cpo3endE - _ZN39_INTERNAL_86fad705_4_k_cu_8bf51d4d_35694cute7productE)
_ZN39_INTERNAL_86fad705_4_k_cu_8bf51d4d_35694cute7productE:
	.zero		1
	.type		_ZN39_INTERNAL_86fad705_4_k_cu_8bf51d4d_35694cuda3std3__45__cpo3endE,@object
	.size		_ZN39_INTERNAL_86fad705_4_k_cu_8bf51d4d_35694cuda3std3__45__cpo3endE,(_ZN39_INTERNAL_86fad705_4_k_cu_8bf51d4d_35694cuda3std3__419piecewise_constructE - _ZN39_INTERNAL_86fad705_4_k_cu_8bf51d4d_35694cuda3std3__45__cpo3endE)
_ZN39_INTERNAL_86fad705_4_k_cu_8bf51d4d_35694cuda3std3__45__cpo3endE:
	.zero		1
	.type		_ZN39_INTERNAL_86fad705_4_k_cu_8bf51d4d_35694cuda3std3__419piecewise_constructE,@object
	.size		_ZN39_INTERNAL_86fad705_4_k_cu_8bf51d4d_35694cuda3std3__419piecewise_constructE,(_ZN39_INTERNAL_86fad705_4_k_cu_8bf51d4d_35694cuda3std3__45__cpo4cendE - _ZN39_INTERNAL_86fad705_4_k_cu_8bf51d4d_35694cuda3std3__419piecewise_constructE)
_ZN39_INTERNAL_86fad705_4_k_cu_8bf51d4d_35694cuda3std3__419piecewise_constructE:
	.zero		1
	.type		_ZN39_INTERNAL_86fad705_4_k_cu_8bf51d4d_35694cuda3std3__45__cpo4cendE,@object
	.size		_ZN39_INTERNAL_86fad705_4_k_cu_8bf51d4d_35694cuda3std3__45__cpo4cendE,(_ZN39_INTERNAL_86fad705_4_k_cu_8bf51d4d_35694cuda3std6ranges3__45__cpo4swapE - _ZN39_INTERNAL_86fad705_4_k_cu_8bf51d4d_35694cuda3std3__45__cpo4cendE)
_ZN39_INTERNAL_86fad705_4_k_cu_8bf51d4d_35694cuda3std3__45__cpo4cendE:
	.zero		1
	.type		_ZN39_INTERNAL_86fad705_4_k_cu_8bf51d4d_35694cuda3std6ranges3__45__cpo4swapE,@object
	.size		_ZN39_INTERNAL_86fad705_4_k_cu_8bf51d4d_35694cuda3std6ranges3__45__cpo4swapE,(.L_9 - _ZN39_INTERNAL_86fad705_4_k_cu_8bf51d4d_35694cuda3std6ranges3__45__cpo4swapE)
_ZN39_INTERNAL_86fad705_4_k_cu_8bf51d4d_35694cuda3std6ranges3__45__cpo4swapE:
	.zero		1
.L_9:


//--------------------- .nv.constant0._ZN7cutlass13device_kernelINS_4fmha6kernel28FmhaKernelTmaWarpSpecializedINS1_10collective30FmhaMainloopTmaWarpSpecializedINS_10bfloat16_tEffN4cute5tupleIJNS7_1CILi128EEESA_NS9_ILi512EEEEEENS8_IJiNS9_ILi1EEENS8_IJiiEEEEEESF_SF_NS4_14ResidualFusionEJNS2_6OptionILNS2_3TagE0ENS9_ILb1EEEEENSH_ILSI_2ESJ_EEEEENS4_15FmhaFwdEpilogueIS6_fNS8_IJNS9_ILi64EEESB_SA_EEEEENS2_23PersistentTileSchedulerEJSK_SL_EEEEEvNT_6ParamsE --------------------------
	.section	.nv.constant0._ZN7cutlass13device_kernelINS_4fmha6kernel28FmhaKernelTmaWarpSpecializedINS1_10collective30FmhaMainloopTmaWarpSpecializedINS_10bfloat16_tEffN4cute5tupleIJNS7_1CILi128EEESA_NS9_ILi512EEEEEENS8_IJiNS9_ILi1EEENS8_IJiiEEEEEESF_SF_NS4_14ResidualFusionEJNS2_6OptionILNS2_3TagE0ENS9_ILb1EEEEENSH_ILSI_2ESJ_EEEEENS4_15FmhaFwdEpilogueIS6_fNS8_IJNS9_ILi64EEESB_SA_EEEEENS2_23PersistentTileSchedulerEJSK_SL_EEEEEvNT_6ParamsE,"a",@progbits
	.sectionflags	@""
	.align	4
.nv.constant0._ZN7cutlass13device_kernelINS_4fmha6kernel28FmhaKernelTmaWarpSpecializedINS1_10collective30FmhaMainloopTmaWarpSpecializedINS_10bfloat16_tEffN4cute5tupleIJNS7_1CILi128EEESA_NS9_ILi512EEEEEENS8_IJiNS9_ILi1EEENS8_IJiiEEEEEESF_SF_NS4_14ResidualFusionEJNS2_6OptionILNS2_3TagE0ENS9_ILb1EEEEENSH_ILSI_2ESJ_EEEEENS4_15FmhaFwdEpilogueIS6_fNS8_IJNS9_ILi64EEESB_SA_EEEEENS2_23PersistentTileSchedulerEJSK_SL_EEEEEvNT_6ParamsE:
	.zero		2688


//--------------------- SYMBOLS --------------------------

	.type		.nv.reservedSmem.offset0,@object
	.size		.nv.reservedSmem.offset0,0x4
	.type		__assertfail,@function
